// auto-generated by cutlass_sweep.fmha — config: {"arch": "sm_100", "direction": "fwd", "dtype": "fp16", "head_dim": 256, "mask": "causal", "schedule": "individual", "tile_kv": 128, "tile_q": 256}
#include "cutlass/cutlass.h"
#include "cute/tensor.hpp"
#include "cutlass/device_kernel.h"
#include "cutlass/kernel_hardware_info.h"
#include "77_blackwell_fmha/collective/fmha_fusion.hpp"
#include "77_blackwell_fmha/collective/sm100_fmha_load_tma_warpspecialized.hpp"
#include "77_blackwell_fmha/collective/sm100_fmha_fwd_mainloop_tma_warpspecialized.hpp"
#include "77_blackwell_fmha/collective/sm100_fmha_fwd_epilogue_tma_warpspecialized.hpp"
#include "77_blackwell_fmha/kernel/fmha_tile_scheduler.hpp"
#include "77_blackwell_fmha/kernel/sm100_fmha_fwd_kernel_tma_warpspecialized.hpp"

using namespace cute;
using Element    = cutlass::half_t;
using ElementOut = cutlass::half_t;
using TileShape  = Shape<_256, _128, _256>;

using ProblemShape = cute::tuple<int, int, int, cute::tuple<cute::tuple<int, int>, int>>;
using StrideQ   = cute::tuple<int, _1, cute::tuple<cute::tuple<int, int>, int>>;
using StrideK   = cute::tuple<int, _1, cute::tuple<cute::tuple<_0, int>, int>>;
using StrideV   = StrideK;
using StrideO   = StrideQ;
using StrideLSE = cute::tuple<_1, cute::tuple<cute::tuple<int, int>, int>>;

using TileScheduler = std::conditional_t<
    cute::false_type::value,
    cutlass::fmha::kernel::PersistentTileScheduler,
    cutlass::fmha::kernel::IndividualTileScheduler>;

using Mainloop = cutlass::fmha::collective::Sm100FmhaFwdMainloopTmaWarpspecialized<
    Element, float, float, TileShape, StrideQ, StrideK, StrideV,
    cutlass::fmha::collective::CausalMask<true>>;

using Kernel = cutlass::fmha::kernel::Sm100FmhaFwdKernelTmaWarpspecialized<
    ProblemShape, Mainloop,
    cutlass::fmha::collective::Sm100FmhaFwdEpilogueTmaWarpspecialized<
        ElementOut, float, typename Mainloop::TileShapePV, StrideO, StrideLSE>,
    TileScheduler>;

auto* _anchor = &cutlass::device_kernel<Kernel>;


// ===== COMPILED SASS (sm_100a) =====

	.target	sm_100a

	.elftype	@"ET_EXEC"


//--------------------- .note.nv.tkinfo           --------------------------
	.section	.note.nv.tkinfo,"",@"SHT_NOTE"
	.sectionflags	@"SHF_NOTE_NV_TKINFO"
	.tkinfo
        /*0018*/ 	.word	0x00000002
        /*0030*/ 	.string	""
        /*0030*/ 	.string	"ptxas"
        /*0030*/ 	.string	"Cuda compilation tools, release 13.0, V13.0.88"
        /*0030*/ 	.string	"Build cuda_13.0.r13.0/compiler.36424714_0"
        /*0030*/ 	.string	"-arch sm_100a -m 64 "



//--------------------- .note.nv.cuinfo           --------------------------
	.section	.note.nv.cuinfo,"",@"SHT_NOTE"
	.sectionflags	@"SHF_NOTE_NV_CUINFO"
        /*0018*/ 	.short	0x0002
        /*001a*/ 	.short	0x0064
        /*001c*/ 	.short	0x0082
	.zero		2


//--------------------- .nv.info                  --------------------------
	.section	.nv.info,"",@"SHT_CUDA_INFO"
	.align	4


	//----- nvinfo : EIATTR_REGCOUNT
	.align		4
        /*0000*/ 	.byte	0x04, 0x2f
        /*0002*/ 	.short	(.L_34 - .L_33)
	.align		4
.L_33:
        /*0004*/ 	.word	index@(_ZN7cutlass13device_kernelINS_4fmha6kernel36Sm100FmhaFwdKernelTmaWarpspecializedIN4cute5tupleIJiiiNS5_IJNS5_IJiiEEEiEEEEEENS1_10collective38Sm100FmhaFwdMainloopTmaWarpspecializedINS_6half_tEffNS5_IJNS4_1CILi256EEENSC_ILi128EEESD_EEENS5_IJiNSC_ILi1EEES7_EEENS5_IJiSG_NS5_IJNS5_IJNSC_ILi0EEEiEEEiEEEEEESL_NS9_10CausalMaskILb1EEENS5_IJNSC_ILi2EEESG_SG_EEENSC_ILb0EEEEENS9_38Sm100FmhaFwdEpilogueTmaWarpspecializedISB_fNS5_IJSE_SD_SE_EEESH_NS5_IJSG_S7_EEESQ_EENS2_23IndividualTileSchedulerENS2_41Sm100FmhaCtxKernelWarpspecializedScheduleEEEEEvNT_6ParamsE)
        /*0008*/ 	.word	0x00000080


	//----- nvinfo : EIATTR_FRAME_SIZE
	.align		4
.L_34:
        /*000c*/ 	.byte	0x04, 0x11
        /*000e*/ 	.short	(.L_36 - .L_35)
	.align		4
.L_35:
        /*0010*/ 	.word	index@($__internal_3_$__cuda_sm3x_div_rn_noftz_f32_slowpath)
        /*0014*/ 	.word	0x000000d0


	//----- nvinfo : EIATTR_FRAME_SIZE
	.align		4
.L_36:
        /*0018*/ 	.byte	0x04, 0x11
        /*001a*/ 	.short	(.L_38 - .L_37)
	.align		4
.L_37:
        /*001c*/ 	.word	index@($__internal_2_$__cuda_sm10x_tcgen05_guardrail_trap_unallocated_columns_being_dealloced)
        /*0020*/ 	.word	0x000000d0


	//----- nvinfo : EIATTR_FRAME_SIZE
	.align		4
.L_38:
        /*0024*/ 	.byte	0x04, 0x11
        /*0026*/ 	.short	(.L_40 - .L_39)
	.align		4
.L_39:
        /*0028*/ 	.word	index@($__internal_1_$__cuda_sm10x_tcgen05_guardrail_trap_phase_invalid_during_alloc)
        /*002c*/ 	.word	0x000000d0


	//----- nvinfo : EIATTR_FRAME_SIZE
	.align		4
.L_40:
        /*0030*/ 	.byte	0x04, 0x11
        /*0032*/ 	.short	(.L_42 - .L_41)
	.align		4
.L_41:
        /*0034*/ 	.word	index@($__internal_0_$__cuda_sm10x_tcgen05_guardrail_trap_col_being_dealloced_not_returned_by_alloc)
        /*0038*/ 	.word	0x000000d0


	//----- nvinfo : EIATTR_FRAME_SIZE
	.align		4
.L_42:
        /*003c*/ 	.byte	0x04, 0x11
        /*003e*/ 	.short	(.L_44 - .L_43)
	.align		4
.L_43:
        /*0040*/ 	.word	index@(_ZN7cutlass13device_kernelINS_4fmha6kernel36Sm100FmhaFwdKernelTmaWarpspecializedIN4cute5tupleIJiiiNS5_IJNS5_IJiiEEEiEEEEEENS1_10collective38Sm100FmhaFwdMainloopTmaWarpspecializedINS_6half_tEffNS5_IJNS4_1CILi256EEENSC_ILi128EEESD_EEENS5_IJiNSC_ILi1EEES7_EEENS5_IJiSG_NS5_IJNS5_IJNSC_ILi0EEEiEEEiEEEEEESL_NS9_10CausalMaskILb1EEENS5_IJNSC_ILi2EEESG_SG_EEENSC_ILb0EEEEENS9_38Sm100FmhaFwdEpilogueTmaWarpspecializedISB_fNS5_IJSE_SD_SE_EEESH_NS5_IJSG_S7_EEESQ_EENS2_23IndividualTileSchedulerENS2_41Sm100FmhaCtxKernelWarpspecializedScheduleEEEEEvNT_6ParamsE)
        /*0044*/ 	.word	0x000000d0


	//----- nvinfo : EIATTR_MIN_STACK_SIZE
	.align		4
.L_44:
        /*0048*/ 	.byte	0x04, 0x12
        /*004a*/ 	.short	(.L_46 - .L_45)
	.align		4
.L_45:
        /*004c*/ 	.word	index@(_ZN7cutlass13device_kernelINS_4fmha6kernel36Sm100FmhaFwdKernelTmaWarpspecializedIN4cute5tupleIJiiiNS5_IJNS5_IJiiEEEiEEEEEENS1_10collective38Sm100FmhaFwdMainloopTmaWarpspecializedINS_6half_tEffNS5_IJNS4_1CILi256EEENSC_ILi128EEESD_EEENS5_IJiNSC_ILi1EEES7_EEENS5_IJiSG_NS5_IJNS5_IJNSC_ILi0EEEiEEEiEEEEEESL_NS9_10CausalMaskILb1EEENS5_IJNSC_ILi2EEESG_SG_EEENSC_ILb0EEEEENS9_38Sm100FmhaFwdEpilogueTmaWarpspecializedISB_fNS5_IJSE_SD_SE_EEESH_NS5_IJSG_S7_EEESQ_EENS2_23IndividualTileSchedulerENS2_41Sm100FmhaCtxKernelWarpspecializedScheduleEEEEEvNT_6ParamsE)
        /*0050*/ 	.word	0x000000d0
.L_46:


//--------------------- .nv.compat                --------------------------
	.section	.nv.compat,"",@"SHT_CUDA_COMPAT_INFO"
	.align	4
        /*0000*/ 	.byte	0x02, 0x09, 0x01, 0x00, 0x02, 0x02, 0x02, 0x00, 0x02, 0x05, 0x05, 0x00, 0x03, 0x07, 0x01, 0x01
        /*0010*/ 	.byte	0x02, 0x03, 0x01, 0x00, 0x02, 0x06, 0x01, 0x00, 0x04, 0x0b, 0x08, 0x00, 0x01, 0x00, 0x00, 0x00
        /*0020*/ 	.byte	0x00, 0x00, 0x00, 0x00


//--------------------- .nv.info._ZN7cutlass13device_kernelINS_4fmha6kernel36Sm100FmhaFwdKernelTmaWarpspecializedIN4cute5tupleIJiiiNS5_IJNS5_IJiiEEEiEEEEEENS1_10collective38Sm100FmhaFwdMainloopTmaWarpspecializedINS_6half_tEffNS5_IJNS4_1CILi256EEENSC_ILi128EEESD_EEENS5_IJiNSC_ILi1EEES7_EEENS5_IJiSG_NS5_IJNS5_IJNSC_ILi0EEEiEEEiEEEEEESL_NS9_10CausalMaskILb1EEENS5_IJNSC_ILi2EEESG_SG_EEENSC_ILb0EEEEENS9_38Sm100FmhaFwdEpilogueTmaWarpspecializedISB_fNS5_IJSE_SD_SE_EEESH_NS5_IJSG_S7_EEESQ_EENS2_23IndividualTileSchedulerENS2_41Sm100FmhaCtxKernelWarpspecializedScheduleEEEEEvNT_6ParamsE --------------------------
	.section	.nv.info._ZN7cutlass13device_kernelINS_4fmha6kernel36Sm100FmhaFwdKernelTmaWarpspecializedIN4cute5tupleIJiiiNS5_IJNS5_IJiiEEEiEEEEEENS1_10collective38Sm100FmhaFwdMainloopTmaWarpspecializedINS_6half_tEffNS5_IJNS4_1CILi256EEENSC_ILi128EEESD_EEENS5_IJiNSC_ILi1EEES7_EEENS5_IJiSG_NS5_IJNS5_IJNSC_ILi0EEEiEEEiEEEEEESL_NS9_10CausalMaskILb1EEENS5_IJNSC_ILi2EEESG_SG_EEENSC_ILb0EEEEENS9_38Sm100FmhaFwdEpilogueTmaWarpspecializedISB_fNS5_IJSE_SD_SE_EEESH_NS5_IJSG_S7_EEESQ_EENS2_23IndividualTileSchedulerENS2_41Sm100FmhaCtxKernelWarpspecializedScheduleEEEEEvNT_6ParamsE,"",@"SHT_CUDA_INFO"
	.sectionflags	@""
	.align	4


	//----- nvinfo : EIATTR_CUDA_API_VERSION
	.align		4
        /*0000*/ 	.byte	0x04, 0x37
        /*0002*/ 	.short	(.L_48 - .L_47)
.L_47:
        /*0004*/ 	.word	0x00000082


	//----- nvinfo : EIATTR_KPARAM_INFO
	.align		4
.L_48:
        /*0008*/ 	.byte	0x04, 0x17
        /*000a*/ 	.short	(.L_50 - .L_49)
.L_49:
        /*000c*/ 	.word	0x00000000
        /*0010*/ 	.short	0x0000
        /*0012*/ 	.short	0x0000
        /*0014*/ 	.byte	0x00, 0xf0, 0x01, 0x18


	//----- nvinfo : EIATTR_AT_ENTRY_FRAGMENTS
	.align		4
.L_50:
        /*0018*/ 	.byte	0x04, 0x4f
        /*001a*/ 	.short	(.L_52 - .L_51)


	//   ....[0]....
.L_51:
        /*001c*/ 	.word	0x00000006


	//----- nvinfo : EIATTR_RESERVED_SMEM_USED
	.align		4
.L_52:
        /*0020*/ 	.byte	0x01, 0x41
	.zero		2


	//----- nvinfo : EIATTR_SPARSE_MMA_MASK
	.align		4
        /*0024*/ 	.byte	0x03, 0x50
        /*0026*/ 	.short	0x0000


	//----- nvinfo : EIATTR_TCGEN05_1CTA_USED
	.align		4
        /*0028*/ 	.byte	0x01, 0x51
	.zero		2


	//----- nvinfo : EIATTR_MAXREG_COUNT
	.align		4
        /*002c*/ 	.byte	0x03, 0x1b
        /*002e*/ 	.short	0x0080


	//----- nvinfo : EIATTR_NUM_BARRIERS
	.align		4
        /*0030*/ 	.byte	0x02, 0x4c
        /*0032*/ 	.byte	0x01
	.zero		1


	//----- nvinfo : EIATTR_EXTERNS
	.align		4
        /*0034*/ 	.byte	0x04, 0x0f
        /*0036*/ 	.short	(.L_54 - .L_53)


	//   ....[0]....
	.align		4
.L_53:
        /*0038*/ 	.word	index@(vprintf)


	//   ....[1]....
	.align		4
        /*003c*/ 	.word	index@(__assertfail)


	//----- nvinfo : EIATTR_ANNOTATIONS
	.align		4
.L_54:
        /*0040*/ 	.byte	0x04, 0x55
        /*0042*/ 	.short	(.L_56 - .L_55)


	//   ....[0]....
.L_55:
        /*0044*/ 	.word	0x00000001
        /*0048*/ 	.byte	0xb0, 0xc1, 0x00, 0x00, 0x01, 0x00, 0x00, 0x00, 0x70, 0xc4, 0x00, 0x00, 0x01, 0x00, 0x00, 0x00
        /* <DEDUP_REMOVED lines=69> */
        /*04a8*/ 	.byte	0x00, 0xb2, 0x02, 0x00


	//----- nvinfo : EIATTR_MERCURY_ISA_VERSION
	.align		4
.L_56:
        /*04ac*/ 	.byte	0x03, 0x5f
        /*04ae*/ 	.short	0x0101


	//----- nvinfo : EIATTR_INT_WARP_WIDE_INSTR_OFFSETS
	.align		4
        /*04b0*/ 	.byte	0x04, 0x31
        /*04b2*/ 	.short	(.L_58 - .L_57)


	//   ....[0]....
.L_57:
        /*04b4*/ 	.word	0x0002c3b0


	//   ....[1]....
        /*04b8*/ 	.word	0x0002c3d0


	//   ....[2]....
        /*04bc*/ 	.word	0x0002c400


	//----- nvinfo : EIATTR_COOP_GROUP_MASK_REGIDS
	.align		4
.L_58:
        /*04c0*/ 	.byte	0x04, 0x29
        /*04c2*/ 	.short	(.L_60 - .L_59)


	//   ....[0]....
.L_59:
        /*04c4*/ 	.word	0xffffffff


	//   ....[1]....
        /*04c8*/ 	.word	0xffffffff


	//   ....[2]....
        /*04cc*/ 	.word	0xffffffff


	//   ....[3]....
        /*04d0*/ 	.word	0xffffffff


	//   ....[4]....
        /*04d4*/ 	.word	0xffffffff


	//   ....[5]....
        /*04d8*/ 	.word	0xffffffff


	//   ....[6]....
        /*04dc*/ 	.word	0xffffffff


	//   ....[7]....
        /*04e0*/ 	.word	0xffffffff


	//   ....[8]....
        /*04e4*/ 	.word	0xffffffff


	//   ....[9]....
        /*04e8*/ 	.word	0xffffffff


	//   ....[10]....
        /*04ec*/ 	.word	0xffffffff


	//   ....[11]....
        /*04f0*/ 	.word	0xffffffff


	//   ....[12]....
        /*04f4*/ 	.word	0xffffffff


	//   ....[13]....
        /*04f8*/ 	.word	0xffffffff


	//   ....[14]....
        /*04fc*/ 	.word	0xffffffff


	//   ....[15]....
        /*0500*/ 	.word	0xffffffff


	//   ....[16]....
        /*0504*/ 	.word	0xffffffff


	//   ....[17]....
        /*0508*/ 	.word	0xffffffff


	//   ....[18]....
        /*050c*/ 	.word	0xffffffff


	//----- nvinfo : EIATTR_COOP_GROUP_INSTR_OFFSETS
	.align		4
.L_60:
        /*0510*/ 	.byte	0x04, 0x28
        /*0512*/ 	.short	(.L_62 - .L_61)


	//   ....[0]....
.L_61:
        /*0514*/ 	.word	0x00000110


	//   ....[1]....
        /*0518*/ 	.word	0x000008d0


	//   ....[2]....
        /*051c*/ 	.word	0x00000b00


	//   ....[3]....
        /*0520*/ 	.word	0x00000c30


	//   ....[4]....
        /*0524*/ 	.word	0x00000d70


	//   ....[5]....
        /*0528*/ 	.word	0x00001030


	//   ....[6]....
        /*052c*/ 	.word	0x00001220


	//   ....[7]....
        /*0530*/ 	.word	0x00001330


	//   ....[8]....
        /*0534*/ 	.word	0x00001490


	//   ....[9]....
        /*0538*/ 	.word	0x000015f0


	//   ....[10]....
        /*053c*/ 	.word	0x000017f0


	//   ....[11]....
        /*0540*/ 	.word	0x00001a00


	//   ....[12]....
        /*0544*/ 	.word	0x00001a30


	//   ....[13]....
        /*0548*/ 	.word	0x0000de00


	//   ....[14]....
        /*054c*/ 	.word	0x00011050


	//   ....[15]....
        /*0550*/ 	.word	0x0001b790


	//   ....[16]....
        /*0554*/ 	.word	0x0001fe00


	//   ....[17]....
        /*0558*/ 	.word	0x0002c2b0


	//   ....[18]....
        /*055c*/ 	.word	0x0002c4d0


	//----- nvinfo : EIATTR_REG_RECONFIG
	.align		4
.L_62:
        /*0560*/ 	.byte	0x01, 0x54
	.zero		2


	//----- nvinfo : EIATTR_VRC_CTA_INIT_COUNT
	.align		4
        /*0564*/ 	.byte	0x02, 0x4a
        /*0566*/ 	.byte	0x80
	.zero		1


	//----- nvinfo : EIATTR_SYSCALL_OFFSETS
	.align		4
        /*0568*/ 	.byte	0x04, 0x46
        /*056a*/ 	.short	(.L_64 - .L_63)


	//   ....[0]....
.L_63:
        /*056c*/ 	.word	0x00005a60


	//   ....[1]....
        /*0570*/ 	.word	0x00005b20


	//   ....[2]....
        /*0574*/ 	.word	0x00005b90


	//   ....[3]....
        /*0578*/ 	.word	0x00005c00


	//   ....[4]....
        /*057c*/ 	.word	0x00005c70


	//   ....[5]....
        /*0580*/ 	.word	0x00005d10


	//   ....[6]....
        /*0584*/ 	.word	0x00005dd0


	//   ....[7]....
        /*0588*/ 	.word	0x00005e70


	//   ....[8]....
        /*058c*/ 	.word	0x00005f10


	//   ....[9]....
        /*0590*/ 	.word	0x00005fb0


	//   ....[10]....
        /*0594*/ 	.word	0x00006020


	//   ....[11]....
        /*0598*/ 	.word	0x000060c0


	//   ....[12]....
        /*059c*/ 	.word	0x00006160


	//   ....[13]....
        /*05a0*/ 	.word	0x000061d0


	//   ....[14]....
        /*05a4*/ 	.word	0x00006270


	//   ....[15]....
        /*05a8*/ 	.word	0x00006310


	//   ....[16]....
        /*05ac*/ 	.word	0x000063b0


	//   ....[17]....
        /*05b0*/ 	.word	0x00006450


	//   ....[18]....
        /*05b4*/ 	.word	0x000064c0


	//   ....[19]....
        /*05b8*/ 	.word	0x00006560


	//   ....[20]....
        /*05bc*/ 	.word	0x00006600


	//   ....[21]....
        /*05c0*/ 	.word	0x00006670


	//   ....[22]....
        /*05c4*/ 	.word	0x00006710


	//   ....[23]....
        /*05c8*/ 	.word	0x000067b0


	//   ....[24]....
        /*05cc*/ 	.word	0x00006850


	//   ....[25]....
        /*05d0*/ 	.word	0x000068f0


	//   ....[26]....
        /*05d4*/ 	.word	0x00006960


	//   ....[27]....
        /*05d8*/ 	.word	0x00006a00


	//   ....[28]....
        /*05dc*/ 	.word	0x00006aa0


	//   ....[29]....
        /*05e0*/ 	.word	0x00006b10


	//   ....[30]....
        /*05e4*/ 	.word	0x00006bb0


	//   ....[31]....
        /*05e8*/ 	.word	0x00006c50


	//   ....[32]....
        /*05ec*/ 	.word	0x00006cf0


	//   ....[33]....
        /*05f0*/ 	.word	0x00006d90


	//   ....[34]....
        /*05f4*/ 	.word	0x00006e30


	//   ....[35]....
        /*05f8*/ 	.word	0x00006ed0


	//   ....[36]....
        /*05fc*/ 	.word	0x00006f40


	//   ....[37]....
        /*0600*/ 	.word	0x00006fe0


	//   ....[38]....
        /*0604*/ 	.word	0x00007080


	//   ....[39]....
        /*0608*/ 	.word	0x000070f0


	//   ....[40]....
        /*060c*/ 	.word	0x00007190


	//   ....[41]....
        /*0610*/ 	.word	0x00007230


	//   ....[42]....
        /*0614*/ 	.word	0x000072d0


	//   ....[43]....
        /*0618*/ 	.word	0x00007370


	//   ....[44]....
        /*061c*/ 	.word	0x000073e0


	//   ....[45]....
        /*0620*/ 	.word	0x00007480


	//   ....[46]....
        /*0624*/ 	.word	0x00007520


	//   ....[47]....
        /*0628*/ 	.word	0x00007590


	//   ....[48]....
        /*062c*/ 	.word	0x00007630


	//   ....[49]....
        /*0630*/ 	.word	0x000076d0


	//   ....[50]....
        /*0634*/ 	.word	0x00007770


	//   ....[51]....
        /*0638*/ 	.word	0x00007810


	//   ....[52]....
        /*063c*/ 	.word	0x00007880


	//   ....[53]....
        /*0640*/ 	.word	0x00007910


	//   ....[54]....
        /*0644*/ 	.word	0x000079b0


	//   ....[55]....
        /*0648*/ 	.word	0x00007a20


	//   ....[56]....
        /*064c*/ 	.word	0x00007ac0


	//   ....[57]....
        /*0650*/ 	.word	0x00007b60


	//   ....[58]....
        /*0654*/ 	.word	0x00007c00


	//   ....[59]....
        /*0658*/ 	.word	0x00007ca0


	//   ....[60]....
        /*065c*/ 	.word	0x0000df40


	//   ....[61]....
        /*0660*/ 	.word	0x0000e0a0


	//   ....[62]....
        /*0664*/ 	.word	0x0000e280


	//   ....[63]....
        /*0668*/ 	.word	0x0000e3e0


	//   ....[64]....
        /*066c*/ 	.word	0x0000e5c0


	//   ....[65]....
        /*0670*/ 	.word	0x0000e720


	//   ....[66]....
        /*0674*/ 	.word	0x0000e900


	//   ....[67]....
        /*0678*/ 	.word	0x0000ea60


	//   ....[68]....
        /*067c*/ 	.word	0x0000ec40


	//   ....[69]....
        /*0680*/ 	.word	0x0000eda0


	//   ....[70]....
        /*0684*/ 	.word	0x0000ef80


	//   ....[71]....
        /*0688*/ 	.word	0x0000f0e0


	//   ....[72]....
        /*068c*/ 	.word	0x0000f2c0


	//   ....[73]....
        /*0690*/ 	.word	0x0000f420


	//   ....[74]....
        /*0694*/ 	.word	0x0000f600


	//   ....[75]....
        /*0698*/ 	.word	0x0000f750


	//   ....[76]....
        /*069c*/ 	.word	0x0000f910


	//   ....[77]....
        /*06a0*/ 	.word	0x0000fa60


	//   ....[78]....
        /*06a4*/ 	.word	0x0000fb90


	//   ....[79]....
        /*06a8*/ 	.word	0x0000fce0


	//   ....[80]....
        /*06ac*/ 	.word	0x0000fe10


	//   ....[81]....
        /*06b0*/ 	.word	0x0000ff60


	//   ....[82]....
        /*06b4*/ 	.word	0x00010090


	//   ....[83]....
        /*06b8*/ 	.word	0x000101e0


	//   ....[84]....
        /*06bc*/ 	.word	0x00010310


	//   ....[85]....
        /*06c0*/ 	.word	0x00010460


	//   ....[86]....
        /*06c4*/ 	.word	0x00010590


	//   ....[87]....
        /*06c8*/ 	.word	0x000106f0


	//   ....[88]....
        /*06cc*/ 	.word	0x00010820


	//   ....[89]....
        /*06d0*/ 	.word	0x00010980


	//   ....[90]....
        /*06d4*/ 	.word	0x00010ab0


	//   ....[91]....
        /*06d8*/ 	.word	0x00010c00


	//   ....[92]....
        /*06dc*/ 	.word	0x00010ed0


	//   ....[93]....
        /*06e0*/ 	.word	0x00011180


	//   ....[94]....
        /*06e4*/ 	.word	0x000112d0


	//   ....[95]....
        /*06e8*/ 	.word	0x000114b0


	//   ....[96]....
        /*06ec*/ 	.word	0x00011600


	//   ....[97]....
        /*06f0*/ 	.word	0x000117e0


	//   ....[98]....
        /*06f4*/ 	.word	0x00011930


	//   ....[99]....
        /*06f8*/ 	.word	0x00011b10


	//   ....[100]....
        /*06fc*/ 	.word	0x00011c60


	//   ....[101]....
        /*0700*/ 	.word	0x00011e40


	//   ....[102]....
        /*0704*/ 	.word	0x00011f90


	//   ....[103]....
        /*0708*/ 	.word	0x00012170


	//   ....[104]....
        /*070c*/ 	.word	0x000122d0


	//   ....[105]....
        /*0710*/ 	.word	0x000124b0


	//   ....[106]....
        /*0714*/ 	.word	0x00012610


	//   ....[107]....
        /*0718*/ 	.word	0x000127f0


	//   ....[108]....
        /*071c*/ 	.word	0x00012950


	//   ....[109]....
        /*0720*/ 	.word	0x00012b10


	//   ....[110]....
        /*0724*/ 	.word	0x00012c70


	//   ....[111]....
        /*0728*/ 	.word	0x00012da0


	//   ....[112]....
        /*072c*/ 	.word	0x00012f00


	//   ....[113]....
        /*0730*/ 	.word	0x00013030


	//   ....[114]....
        /*0734*/ 	.word	0x00013190


	//   ....[115]....
        /*0738*/ 	.word	0x000132c0


	//   ....[116]....
        /*073c*/ 	.word	0x00013420


	//   ....[117]....
        /*0740*/ 	.word	0x00013550


	//   ....[118]....
        /*0744*/ 	.word	0x000136b0


	//   ....[119]....
        /*0748*/ 	.word	0x000137e0


	//   ....[120]....
        /*074c*/ 	.word	0x00013940


	//   ....[121]....
        /*0750*/ 	.word	0x00013a70


	//   ....[122]....
        /*0754*/ 	.word	0x00013bd0


	//   ....[123]....
        /*0758*/ 	.word	0x00013d00


	//   ....[124]....
        /*075c*/ 	.word	0x00013e50


	//   ....[125]....
        /*0760*/ 	.word	0x00014480


	//   ....[126]....
        /*0764*/ 	.word	0x000147c0


	//   ....[127]....
        /*0768*/ 	.word	0x00014ad0


	//   ....[128]....
        /*076c*/ 	.word	0x00014de0


	//   ....[129]....
        /*0770*/ 	.word	0x000150f0


	//   ....[130]....
        /*0774*/ 	.word	0x00015400


	//   ....[131]....
        /*0778*/ 	.word	0x00015710


	//   ....[132]....
        /*077c*/ 	.word	0x00015a20


	//   ....[133]....
        /*0780*/ 	.word	0x00015d30


	//   ....[134]....
        /*0784*/ 	.word	0x00016040


	//   ....[135]....
        /*0788*/ 	.word	0x00016350


	//   ....[136]....
        /*078c*/ 	.word	0x00016660


	//   ....[137]....
        /*0790*/ 	.word	0x00016970


	//   ....[138]....
        /*0794*/ 	.word	0x00016c80


	//   ....[139]....
        /*0798*/ 	.word	0x00016f90


	//   ....[140]....
        /*079c*/ 	.word	0x000172a0


	//   ....[141]....
        /*07a0*/ 	.word	0x00017ba0


	//   ....[142]....
        /*07a4*/ 	.word	0x00017f00


	//   ....[143]....
        /*07a8*/ 	.word	0x000181f0


	//   ....[144]....
        /*07ac*/ 	.word	0x000184e0


	//   ....[145]....
        /*07b0*/ 	.word	0x000187d0


	//   ....[146]....
        /*07b4*/ 	.word	0x00018ac0


	//   ....[147]....
        /*07b8*/ 	.word	0x00018db0


	//   ....[148]....
        /*07bc*/ 	.word	0x000190a0


	//   ....[149]....
        /*07c0*/ 	.word	0x00019390


	//   ....[150]....
        /*07c4*/ 	.word	0x000196a0


	//   ....[151]....
        /*07c8*/ 	.word	0x000199b0


	//   ....[152]....
        /*07cc*/ 	.word	0x00019cc0


	//   ....[153]....
        /*07d0*/ 	.word	0x00019fd0


	//   ....[154]....
        /*07d4*/ 	.word	0x0001a2e0


	//   ....[155]....
        /*07d8*/ 	.word	0x0001a5f0


	//   ....[156]....
        /*07dc*/ 	.word	0x0001a900


	//   ....[157]....
        /*07e0*/ 	.word	0x0001ac10


	//   ....[158]....
        /*07e4*/ 	.word	0x0001b9d0


	//   ....[159]....
        /*07e8*/ 	.word	0x0001bb40


	//   ....[160]....
        /*07ec*/ 	.word	0x0001bcb0


	//   ....[161]....
        /*07f0*/ 	.word	0x0001be20


	//   ....[162]....
        /*07f4*/ 	.word	0x0001c3b0


	//   ....[163]....
        /*07f8*/ 	.word	0x0001eee0


	//   ....[164]....
        /*07fc*/ 	.word	0x0001f1e0


	//   ....[165]....
        /*0800*/ 	.word	0x0001fc10


	//   ....[166]....
        /*0804*/ 	.word	0x00020040


	//   ....[167]....
        /*0808*/ 	.word	0x000201b0


	//   ....[168]....
        /*080c*/ 	.word	0x00020320


	//   ....[169]....
        /*0810*/ 	.word	0x00020490


	//   ....[170]....
        /*0814*/ 	.word	0x00023260


	//   ....[171]....
        /*0818*/ 	.word	0x00025db0


	//   ....[172]....
        /*081c*/ 	.word	0x000260c0


	//   ....[173]....
        /*0820*/ 	.word	0x00026aa0


	//----- nvinfo : EIATTR_MBARRIER_INSTR_OFFSETS
	.align		4
.L_64:
        /*0824*/ 	.byte	0x04, 0x39
        /*0826*/ 	.short	(.L_66 - .L_65)


	//   ....[0]....
.L_65:
        /*0828*/ 	.word	0x000009b0
        /*082c*/ 	.word	0x000000ff
        /*0830*/ 	.word	0x00050000
        /*0834*/ 	.short	0x0100
        /*0836*/ 	.byte	0x04
	.zero		1


	//   ....[1]....
        /*0838*/ 	.word	0x000009c0
        /*083c*/ 	.word	0x000000ff
        /*0840*/ 	.word	0x00050010
        /*0844*/ 	.short	0x0100
        /*0846*/ 	.byte	0x04
	.zero		1


	//   ....[2]....
        /*0848*/ 	.word	0x000009d0
        /*084c*/ 	.word	0x000000ff
        /*0850*/ 	.word	0x00050008
        /*0854*/ 	.short	0x0100
        /*0856*/ 	.byte	0x04
	.zero		1


	//   ....[3]....
        /*0858*/ 	.word	0x000009e0
        /*085c*/ 	.word	0x000000ff
        /*0860*/ 	.word	0x00050018
        /*0864*/ 	.short	0x0100
        /*0866*/ 	.byte	0x04
	.zero		1


	//   ....[4]....
        /*0868*/ 	.word	0x00000bc0
        /*086c*/ 	.word	0x000000ff
        /*0870*/ 	.word	0x00050020
        /*0874*/ 	.short	0x0100
        /*0876*/ 	.byte	0x04
	.zero		1


	//   ....[5]....
        /*0878*/ 	.word	0x00000bd0
        /*087c*/ 	.word	0x000000ff
        /*0880*/ 	.word	0x00050038
        /*0884*/ 	.short	0x0100
        /*0886*/ 	.byte	0x04
	.zero		1


	//   ....[6]....
        /*0888*/ 	.word	0x00000be0
        /*088c*/ 	.word	0x000000ff
        /*0890*/ 	.word	0x00050028
        /*0894*/ 	.short	0x0100
        /*0896*/ 	.byte	0x04
	.zero		1


	//   ....[7]....
        /*0898*/ 	.word	0x00000bf0
        /*089c*/ 	.word	0x000000ff
        /*08a0*/ 	.word	0x00050040
        /*08a4*/ 	.short	0x0100
        /*08a6*/ 	.byte	0x04
	.zero		1


	//   ....[8]....
        /*08a8*/ 	.word	0x00000c00
        /*08ac*/ 	.word	0x000000ff
        /*08b0*/ 	.word	0x00050030
        /*08b4*/ 	.short	0x0100
        /*08b6*/ 	.byte	0x04
	.zero		1


	//   ....[9]....
        /*08b8*/ 	.word	0x00000c10
        /*08bc*/ 	.word	0x000000ff
        /*08c0*/ 	.word	0x00050048
        /*08c4*/ 	.short	0x0100
        /*08c6*/ 	.byte	0x04
	.zero		1


	//   ....[10]....
        /*08c8*/ 	.word	0x00000d40
        /*08cc*/ 	.word	0x000000ff
        /*08d0*/ 	.word	0x00050050
        /*08d4*/ 	.short	0x0100
        /*08d6*/ 	.byte	0x04
	.zero		1


	//   ....[11]....
        /*08d8*/ 	.word	0x00000d50
        /*08dc*/ 	.word	0x000000ff
        /*08e0*/ 	.word	0x00050058
        /*08e4*/ 	.short	0x0100
        /*08e6*/ 	.byte	0x04
	.zero		1


	//   ....[12]....
        /*08e8*/ 	.word	0x00000f00
        /*08ec*/ 	.word	0x000000ff
        /*08f0*/ 	.word	0x00050060
        /*08f4*/ 	.short	0x0100
        /*08f6*/ 	.byte	0x04
	.zero		1


	//   ....[13]....
        /*08f8*/ 	.word	0x00000f10
        /*08fc*/ 	.word	0x000000ff
        /*0900*/ 	.word	0x00050068
        /*0904*/ 	.short	0x0100
        /*0906*/ 	.byte	0x04
	.zero		1


	//   ....[14]....
        /*0908*/ 	.word	0x000010f0
        /*090c*/ 	.word	0x000000ff
        /*0910*/ 	.word	0x00050070
        /*0914*/ 	.short	0x0100
        /*0916*/ 	.byte	0x04
	.zero		1


	//   ....[15]....
        /*0918*/ 	.word	0x00001100
        /*091c*/ 	.word	0x000000ff
        /*0920*/ 	.word	0x00050078
        /*0924*/ 	.short	0x0100
        /*0926*/ 	.byte	0x04
	.zero		1


	//   ....[16]....
        /*0928*/ 	.word	0x00001300
        /*092c*/ 	.word	0x000000ff
        /*0930*/ 	.word	0x00050080
        /*0934*/ 	.short	0x0100
        /*0936*/ 	.byte	0x04
	.zero		1


	//   ....[17]....
        /*0938*/ 	.word	0x00001310
        /*093c*/ 	.word	0x000000ff
        /*0940*/ 	.word	0x00050088
        /*0944*/ 	.short	0x0100
        /*0946*/ 	.byte	0x04
	.zero		1


	//   ....[18]....
        /*0948*/ 	.word	0x00001440
        /*094c*/ 	.word	0x000000ff
        /*0950*/ 	.word	0x00050090
        /*0954*/ 	.short	0x0100
        /*0956*/ 	.byte	0x04
	.zero		1


	//   ....[19]....
        /*0958*/ 	.word	0x00001450
        /*095c*/ 	.word	0x000000ff
        /*0960*/ 	.word	0x000500a0
        /*0964*/ 	.short	0x0100
        /*0966*/ 	.byte	0x04
	.zero		1


	//   ....[20]....
        /*0968*/ 	.word	0x00001460
        /*096c*/ 	.word	0x000000ff
        /*0970*/ 	.word	0x00050098
        /*0974*/ 	.short	0x0100
        /*0976*/ 	.byte	0x04
	.zero		1


	//   ....[21]....
        /*0978*/ 	.word	0x00001470
        /*097c*/ 	.word	0x000000ff
        /*0980*/ 	.word	0x000500a8
        /*0984*/ 	.short	0x0100
        /*0986*/ 	.byte	0x04
	.zero		1


	//   ....[22]....
        /*0988*/ 	.word	0x000015a0
        /*098c*/ 	.word	0x000000ff
        /*0990*/ 	.word	0x000500b0
        /*0994*/ 	.short	0x0100
        /*0996*/ 	.byte	0x04
	.zero		1


	//   ....[23]....
        /*0998*/ 	.word	0x000015b0
        /*099c*/ 	.word	0x000000ff
        /*09a0*/ 	.word	0x000500c0
        /*09a4*/ 	.short	0x0100
        /*09a6*/ 	.byte	0x04
	.zero		1


	//   ....[24]....
        /*09a8*/ 	.word	0x000015c0
        /*09ac*/ 	.word	0x000000ff
        /*09b0*/ 	.word	0x000500b8
        /*09b4*/ 	.short	0x0100
        /*09b6*/ 	.byte	0x04
	.zero		1


	//   ....[25]....
        /*09b8*/ 	.word	0x000015d0
        /*09bc*/ 	.word	0x000000ff
        /*09c0*/ 	.word	0x000500c8
        /*09c4*/ 	.short	0x0100
        /*09c6*/ 	.byte	0x04
	.zero		1


	//   ....[26]....
        /*09c8*/ 	.word	0x000016c0
        /*09cc*/ 	.word	0x000000ff
        /*09d0*/ 	.word	0x000500d0
        /*09d4*/ 	.short	0x0100
        /*09d6*/ 	.byte	0x04
	.zero		1


	//   ....[27]....
        /*09d8*/ 	.word	0x000016d0
        /*09dc*/ 	.word	0x000000ff
        /*09e0*/ 	.word	0x000500d8
        /*09e4*/ 	.short	0x0100
        /*09e6*/ 	.byte	0x04
	.zero		1


	//   ....[28]....
        /*09e8*/ 	.word	0x00001bc0
        /*09ec*/ 	.word	0x000000ff
        /*09f0*/ 	.word	0x00050000
        /*09f4*/ 	.short	0x010a
        /*09f6*/ 	.byte	0x18
	.zero		1


	//   ....[29]....
        /*09f8*/ 	.word	0x00001c00
        /*09fc*/ 	.word	0x000000ff
        /*0a00*/ 	.word	0x00050020
        /*0a04*/ 	.short	0x010a
        /*0a06*/ 	.byte	0x18
	.zero		1


	//   ....[30]....
        /*0a08*/ 	.word	0x00001cc0
        /*0a0c*/ 	.word	0x000000ff
        /*0a10*/ 	.word	0x00050058
        /*0a14*/ 	.short	0x010a
        /*0a16*/ 	.byte	0x18
	.zero		1


	//   ....[31]....
        /*0a18*/ 	.word	0x00002420
        /*0a1c*/ 	.word	0x000000ff
        /*0a20*/ 	.word	0x00050008
        /*0a24*/ 	.short	0x010a
        /*0a26*/ 	.byte	0x18
	.zero		1


	//   ....[32]....
        /*0a28*/ 	.word	0x000024a0
        /*0a2c*/ 	.word	0x000000ff
        /*0a30*/ 	.word	0x00050068
        /*0a34*/ 	.short	0x010a
        /*0a36*/ 	.byte	0x18
	.zero		1


	//   ....[33]....
        /*0a38*/ 	.word	0x00002be0
        /*0a3c*/ 	.word	0x000000ff
        /*0a40*/ 	.word	0x00050028
        /*0a44*/ 	.short	0x010a
        /*0a46*/ 	.byte	0x18
	.zero		1


	//   ....[34]....
        /*0a48*/ 	.word	0x00002c20
        /*0a4c*/ 	.word	0x000000ff
        /*0a50*/ 	.word	0x000500a0
        /*0a54*/ 	.short	0x010a
        /*0a56*/ 	.byte	0x18
	.zero		1


	//   ....[35]....
        /*0a58*/ 	.word	0x00002c60
        /*0a5c*/ 	.word	0x000000ff
        /*0a60*/ 	.word	0x00050058
        /*0a64*/ 	.short	0x010a
        /*0a66*/ 	.byte	0x18
	.zero		1


	//   ....[36]....
        /*0a68*/ 	.word	0x000032a0
        /*0a6c*/ 	.word	0x000000ff
        /*0a70*/ 	.word	0x00050020
        /*0a74*/ 	.short	0x010a
        /*0a76*/ 	.byte	0x05
	.zero		1


	//   ....[37]....
        /*0a78*/ 	.word	0x00003b70
        /*0a7c*/ 	.word	0x000000ff
        /*0a80*/ 	.word	0x000500a8
        /*0a84*/ 	.short	0x010a
        /*0a86*/ 	.byte	0x26
	.zero		1


	//   ....[38]....
        /*0a88*/ 	.word	0x00003bf0
        /*0a8c*/ 	.word	0x000000ff
        /*0a90*/ 	.word	0x00050068
        /*0a94*/ 	.short	0x010a
        /*0a96*/ 	.byte	0x26
	.zero		1


	//   ....[39]....
        /*0a98*/ 	.word	0x000049a0
        /*0a9c*/ 	.word	0x000000ff
        /*0aa0*/ 	.word	0x00050020
        /*0aa4*/ 	.short	0x010a
        /*0aa6*/ 	.byte	0x04
	.zero		1


	//   ....[40]....
        /*0aa8*/ 	.word	0x000049f0
        /*0aac*/ 	.word	0x000000ff
        /*0ab0*/ 	.word	0x000500a0
        /*0ab4*/ 	.short	0x010a
        /*0ab6*/ 	.byte	0x26
	.zero		1


	//   ....[41]....
        /*0ab8*/ 	.word	0x00004a60
        /*0abc*/ 	.word	0x000000ff
        /*0ac0*/ 	.word	0x00050058
        /*0ac4*/ 	.short	0x010a
        /*0ac6*/ 	.byte	0x26
	.zero		1


	//   ....[42]....
        /*0ac8*/ 	.word	0x00005160
        /*0acc*/ 	.word	0x000000ff
        /*0ad0*/ 	.word	0x000500a8
        /*0ad4*/ 	.short	0x010a
        /*0ad6*/ 	.byte	0x15
	.zero		1


	//   ....[43]....
        /*0ad8*/ 	.word	0x000051d0
        /*0adc*/ 	.word	0x000000ff
        /*0ae0*/ 	.word	0x00050068
        /*0ae4*/ 	.short	0x010a
        /*0ae6*/ 	.byte	0x15
	.zero		1


	//   ....[44]....
        /*0ae8*/ 	.word	0x000058c0
        /*0aec*/ 	.word	0x00000011
        /*0af0*/ 	.word	0x000500c0
        /*0af4*/ 	.short	0x010a
        /*0af6*/ 	.byte	0xff
	.zero		1


	//   ....[45]....
        /*0af8*/ 	.word	0x0000a7f0
        /*0afc*/ 	.word	0x00000011
        /*0b00*/ 	.word	0x000500b0
        /*0b04*/ 	.short	0x0101
        /*0b06*/ 	.byte	0xff
	.zero		1


	//   ....[46]....
        /*0b08*/ 	.word	0x0000d450
        /*0b0c*/ 	.word	0x00000011
        /*0b10*/ 	.word	0x000500c8
        /*0b14*/ 	.short	0x010a
        /*0b16*/ 	.byte	0xff
	.zero		1


	//   ....[47]....
        /*0b18*/ 	.word	0x0000d760
        /*0b1c*/ 	.word	0x00000011
        /*0b20*/ 	.word	0x000500b8
        /*0b24*/ 	.short	0x0101
        /*0b26*/ 	.byte	0xff
	.zero		1


	//   ....[48]....
        /*0b28*/ 	.word	0x0000d8a0
        /*0b2c*/ 	.word	0x000000ff
        /*0b30*/ 	.word	0x00050070
        /*0b34*/ 	.short	0x010a
        /*0b36*/ 	.byte	0x24
	.zero		1


	//   ....[49]....
        /*0b38*/ 	.word	0x0000d920
        /*0b3c*/ 	.word	0x000000ff
        /*0b40*/ 	.word	0x00000000
        /*0b44*/ 	.short	0x0101
        /*0b46*/ 	.byte	0x05
	.zero		1


	//   ....[50]....
        /*0b48*/ 	.word	0x0000d950
        /*0b4c*/ 	.word	0x000000ff
        /*0b50*/ 	.word	0x00050080
        /*0b54*/ 	.short	0x010a
        /*0b56*/ 	.byte	0x24
	.zero		1


	//   ....[51]....
        /*0b58*/ 	.word	0x0000dc80
        /*0b5c*/ 	.word	0x000000ff
        /*0b60*/ 	.word	0x00050070
        /*0b64*/ 	.short	0x010a
        /*0b66*/ 	.byte	0x24
	.zero		1


	//   ....[52]....
        /*0b68*/ 	.word	0x0000dde0
        /*0b6c*/ 	.word	0x000000ff
        /*0b70*/ 	.word	0x00050090
        /*0b74*/ 	.short	0x010a
        /*0b76*/ 	.byte	0x24
	.zero		1


	//   ....[53]....
        /*0b78*/ 	.word	0x00010cb0
        /*0b7c*/ 	.word	0x000000ff
        /*0b80*/ 	.word	0x00000000
        /*0b84*/ 	.short	0x0101
        /*0b86*/ 	.byte	0x04
	.zero		1


	//   ....[54]....
        /*0b88*/ 	.word	0x00010d30
        /*0b8c*/ 	.word	0x000000ff
        /*0b90*/ 	.word	0x00000000
        /*0b94*/ 	.short	0x0101
        /*0b96*/ 	.byte	0x04
	.zero		1


	//   ....[55]....
        /*0b98*/ 	.word	0x00010da0
        /*0b9c*/ 	.word	0x000000ff
        /*0ba0*/ 	.word	0x00050080
        /*0ba4*/ 	.short	0x010a
        /*0ba6*/ 	.byte	0x24
	.zero		1


	//   ....[56]....
        /*0ba8*/ 	.word	0x00011030
        /*0bac*/ 	.word	0x000000ff
        /*0bb0*/ 	.word	0x00050098
        /*0bb4*/ 	.short	0x010a
        /*0bb6*/ 	.byte	0x24
	.zero		1


	//   ....[57]....
        /*0bb8*/ 	.word	0x00013ee0
        /*0bbc*/ 	.word	0x000000ff
        /*0bc0*/ 	.word	0x00000000
        /*0bc4*/ 	.short	0x0101
        /*0bc6*/ 	.byte	0x05
	.zero		1


	//   ....[58]....
        /*0bc8*/ 	.word	0x00013f80
        /*0bcc*/ 	.word	0x000000ff
        /*0bd0*/ 	.word	0x00000000
        /*0bd4*/ 	.short	0x0101
        /*0bd6*/ 	.byte	0x04
	.zero		1


	//   ....[59]....
        /*0bd8*/ 	.word	0x00014030
        /*0bdc*/ 	.word	0x00000000
        /*0be0*/ 	.word	0x00000000
        /*0be4*/ 	.short	0x0101
        /*0be6*/ 	.byte	0xff
	.zero		1


	//   ....[60]....
        /*0be8*/ 	.word	0x00014080
        /*0bec*/ 	.word	0x00000017
        /*0bf0*/ 	.word	0x00050070
        /*0bf4*/ 	.short	0x010a
        /*0bf6*/ 	.byte	0xff
	.zero		1


	//   ....[61]....
        /*0bf8*/ 	.word	0x000140f0
        /*0bfc*/ 	.word	0x000000ff
        /*0c00*/ 	.word	0x00000000
        /*0c04*/ 	.short	0x0101
        /*0c06*/ 	.byte	0x05
	.zero		1


	//   ....[62]....
        /*0c08*/ 	.word	0x00014150
        /*0c0c*/ 	.word	0x00000017
        /*0c10*/ 	.word	0x00050090
        /*0c14*/ 	.short	0x010a
        /*0c16*/ 	.byte	0xff
	.zero		1


	//   ....[63]....
        /*0c18*/ 	.word	0x000141d0
        /*0c1c*/ 	.word	0x00000017
        /*0c20*/ 	.word	0x000500c0
        /*0c24*/ 	.short	0x010a
        /*0c26*/ 	.byte	0xff
	.zero		1


	//   ....[64]....
        /*0c28*/ 	.word	0x000179c0
        /*0c2c*/ 	.word	0x00000000
        /*0c30*/ 	.word	0x00000000
        /*0c34*/ 	.short	0x0101
        /*0c36*/ 	.byte	0xff
	.zero		1


	//   ....[65]....
        /*0c38*/ 	.word	0x000179f0
        /*0c3c*/ 	.word	0x00000017
        /*0c40*/ 	.word	0x000500b0
        /*0c44*/ 	.short	0x0101
        /*0c46*/ 	.byte	0xff
	.zero		1


	//   ....[66]....
        /*0c48*/ 	.word	0x00017a70
        /*0c4c*/ 	.word	0x00000017
        /*0c50*/ 	.word	0x00050080
        /*0c54*/ 	.short	0x010a
        /*0c56*/ 	.byte	0xff
	.zero		1


	//   ....[67]....
        /*0c58*/ 	.word	0x00017c30
        /*0c5c*/ 	.word	0x00000025
        /*0c60*/ 	.word	0x00000000
        /*0c64*/ 	.short	0x0101
        /*0c66*/ 	.byte	0xff
	.zero		1


	//   ....[68]....
        /*0c68*/ 	.word	0x00017c80
        /*0c6c*/ 	.word	0x00000017
        /*0c70*/ 	.word	0x00050098
        /*0c74*/ 	.short	0x010a
        /*0c76*/ 	.byte	0xff
	.zero		1


	//   ....[69]....
        /*0c78*/ 	.word	0x00017d00
        /*0c7c*/ 	.word	0x00000017
        /*0c80*/ 	.word	0x000500c8
        /*0c84*/ 	.short	0x010a
        /*0c86*/ 	.byte	0xff
	.zero		1


	//   ....[70]....
        /*0c88*/ 	.word	0x0001b310
        /*0c8c*/ 	.word	0x00000003
        /*0c90*/ 	.word	0x00000000
        /*0c94*/ 	.short	0x0101
        /*0c96*/ 	.byte	0xff
	.zero		1


	//   ....[71]....
        /*0c98*/ 	.word	0x0001b340
        /*0c9c*/ 	.word	0x00000017
        /*0ca0*/ 	.word	0x000500b8
        /*0ca4*/ 	.short	0x0101
        /*0ca6*/ 	.byte	0xff
	.zero		1


	//   ....[72]....
        /*0ca8*/ 	.word	0x0001b5c0
        /*0cac*/ 	.word	0x000000ff
        /*0cb0*/ 	.word	0x00000000
        /*0cb4*/ 	.short	0x010a
        /*0cb6*/ 	.byte	0x04
	.zero		1


	//   ....[73]....
        /*0cb8*/ 	.word	0x0001b8b0
        /*0cbc*/ 	.word	0x000000ff
        /*0cc0*/ 	.word	0x00000000
        /*0cc4*/ 	.short	0x010a
        /*0cc6*/ 	.byte	0x04
	.zero		1


	//   ....[74]....
        /*0cc8*/ 	.word	0x0001c4b0
        /*0ccc*/ 	.word	0x000000ff
        /*0cd0*/ 	.word	0x00000000
        /*0cd4*/ 	.short	0x0101
        /*0cd6*/ 	.byte	0x04
	.zero		1


	//   ....[75]....
        /*0cd8*/ 	.word	0x0001c520
        /*0cdc*/ 	.word	0x00000004
        /*0ce0*/ 	.word	0x000500d0
        /*0ce4*/ 	.short	0x010a
        /*0ce6*/ 	.byte	0x35
	.zero		1


	//   ....[76]....
        /*0ce8*/ 	.word	0x0001d840
        /*0cec*/ 	.word	0x00000000
        /*0cf0*/ 	.word	0x000500d0
        /*0cf4*/ 	.short	0x0101
        /*0cf6*/ 	.byte	0x26
	.zero		1


	//   ....[77]....
        /*0cf8*/ 	.word	0x0001f300
        /*0cfc*/ 	.word	0x000000ff
        /*0d00*/ 	.word	0x00000000
        /*0d04*/ 	.short	0x0101
        /*0d06*/ 	.byte	0x04
	.zero		1


	//   ....[78]....
        /*0d08*/ 	.word	0x0001f480
        /*0d0c*/ 	.word	0x000000ff
        /*0d10*/ 	.word	0x00000000
        /*0d14*/ 	.short	0x010a
        /*0d16*/ 	.byte	0x04
	.zero		1


	//   ....[79]....
        /*0d18*/ 	.word	0x0001faf0
        /*0d1c*/ 	.word	0x000000ff
        /*0d20*/ 	.word	0x00000000
        /*0d24*/ 	.short	0x010a
        /*0d26*/ 	.byte	0x04
	.zero		1


	//   ....[80]....
        /*0d28*/ 	.word	0x0001ff10
        /*0d2c*/ 	.word	0x000000ff
        /*0d30*/ 	.word	0x00000000
        /*0d34*/ 	.short	0x010a
        /*0d36*/ 	.byte	0x04
	.zero		1


	//   ....[81]....
        /*0d38*/ 	.word	0x00023370
        /*0d3c*/ 	.word	0x000000ff
        /*0d40*/ 	.word	0x00000000
        /*0d44*/ 	.short	0x0101
        /*0d46*/ 	.byte	0x04
	.zero		1


	//   ....[82]....
        /*0d48*/ 	.word	0x000233e0
        /*0d4c*/ 	.word	0x00000004
        /*0d50*/ 	.word	0x000500d0
        /*0d54*/ 	.short	0x010a
        /*0d56*/ 	.byte	0x35
	.zero		1


	//   ....[83]....
        /*0d58*/ 	.word	0x00025a60
        /*0d5c*/ 	.word	0x00000000
        /*0d60*/ 	.word	0x000500d0
        /*0d64*/ 	.short	0x0101
        /*0d66*/ 	.byte	0x32
	.zero		1


	//   ....[84]....
        /*0d68*/ 	.word	0x000261e0
        /*0d6c*/ 	.word	0x000000ff
        /*0d70*/ 	.word	0x00000000
        /*0d74*/ 	.short	0x0101
        /*0d76*/ 	.byte	0x04
	.zero		1


	//   ....[85]....
        /*0d78*/ 	.word	0x00026340
        /*0d7c*/ 	.word	0x000000ff
        /*0d80*/ 	.word	0x00000000
        /*0d84*/ 	.short	0x010a
        /*0d86*/ 	.byte	0x04
	.zero		1


	//   ....[86]....
        /*0d88*/ 	.word	0x00026980
        /*0d8c*/ 	.word	0x000000ff
        /*0d90*/ 	.word	0x00000000
        /*0d94*/ 	.short	0x010a
        /*0d96*/ 	.byte	0x04
	.zero		1


	//   ....[87]....
        /*0d98*/ 	.word	0x00026c40
        /*0d9c*/ 	.word	0x000000ff
        /*0da0*/ 	.word	0x00000000
        /*0da4*/ 	.short	0x0101
        /*0da6*/ 	.byte	0x04
	.zero		1


	//   ....[88]....
        /*0da8*/ 	.word	0x00026ce0
        /*0dac*/ 	.word	0x000000ff
        /*0db0*/ 	.word	0x00000000
        /*0db4*/ 	.short	0x010a
        /*0db6*/ 	.byte	0x04
	.zero		1


	//   ....[89]....
        /*0db8*/ 	.word	0x00026da0
        /*0dbc*/ 	.word	0x000000ff
        /*0dc0*/ 	.word	0x00000000
        /*0dc4*/ 	.short	0x0101
        /*0dc6*/ 	.byte	0x04
	.zero		1


	//   ....[90]....
        /*0dc8*/ 	.word	0x00027190
        /*0dcc*/ 	.word	0x000000ff
        /*0dd0*/ 	.word	0x00050010
        /*0dd4*/ 	.short	0x010a
        /*0dd6*/ 	.byte	0x08
	.zero		1


	//   ....[91]....
        /*0dd8*/ 	.word	0x000274b0
        /*0ddc*/ 	.word	0x000000ff
        /*0de0*/ 	.word	0x00050038
        /*0de4*/ 	.short	0x010a
        /*0de6*/ 	.byte	0x08
	.zero		1


	//   ....[92]....
        /*0de8*/ 	.word	0x000277b0
        /*0dec*/ 	.word	0x000000ff
        /*0df0*/ 	.word	0x00050018
        /*0df4*/ 	.short	0x010a
        /*0df6*/ 	.byte	0x08
	.zero		1


	//   ....[93]....
        /*0df8*/ 	.word	0x00027af0
        /*0dfc*/ 	.word	0x000000ff
        /*0e00*/ 	.word	0x00050040
        /*0e04*/ 	.short	0x010a
        /*0e06*/ 	.byte	0x08
	.zero		1


	//   ....[94]....
        /*0e08*/ 	.word	0x00027f00
        /*0e0c*/ 	.word	0x000000ff
        /*0e10*/ 	.word	0x00050038
        /*0e14*/ 	.short	0x010a
        /*0e16*/ 	.byte	0x31
	.zero		1


	//   ....[95]....
        /*0e18*/ 	.word	0x00028230
        /*0e1c*/ 	.word	0x000000ff
        /*0e20*/ 	.word	0x00050038
        /*0e24*/ 	.short	0x010a
        /*0e26*/ 	.byte	0x31
	.zero		1


	//   ....[96]....
        /*0e28*/ 	.word	0x00028560
        /*0e2c*/ 	.word	0x000000ff
        /*0e30*/ 	.word	0x00050038
        /*0e34*/ 	.short	0x010a
        /*0e36*/ 	.byte	0x29
	.zero		1


	//   ....[97]....
        /*0e38*/ 	.word	0x000288a0
        /*0e3c*/ 	.word	0x000000ff
        /*0e40*/ 	.word	0x00050038
        /*0e44*/ 	.short	0x010a
        /*0e46*/ 	.byte	0x29
	.zero		1


	//   ....[98]....
        /*0e48*/ 	.word	0x00028c60
        /*0e4c*/ 	.word	0x000000ff
        /*0e50*/ 	.word	0x00050038
        /*0e54*/ 	.short	0x010a
        /*0e56*/ 	.byte	0x29
	.zero		1


	//   ....[99]....
        /*0e58*/ 	.word	0x00028fa0
        /*0e5c*/ 	.word	0x000000ff
        /*0e60*/ 	.word	0x00050038
        /*0e64*/ 	.short	0x010a
        /*0e66*/ 	.byte	0x21
	.zero		1


	//   ....[100]....
        /*0e68*/ 	.word	0x000294f0
        /*0e6c*/ 	.word	0x000000ff
        /*0e70*/ 	.word	0x000500b0
        /*0e74*/ 	.short	0x010a
        /*0e76*/ 	.byte	0x28
	.zero		1


	//   ....[101]....
        /*0e78*/ 	.word	0x0002a7d0
        /*0e7c*/ 	.word	0x000000ff
        /*0e80*/ 	.word	0x000500b8
        /*0e84*/ 	.short	0x010a
        /*0e86*/ 	.byte	0x28
	.zero		1


	//   ....[102]....
        /*0e88*/ 	.word	0x0002c1f0
        /*0e8c*/ 	.word	0x000000ff
        /*0e90*/ 	.word	0x00000000
        /*0e94*/ 	.short	0x0101
        /*0e96*/ 	.byte	0x04
	.zero		1


	//   ....[103]....
        /*0e98*/ 	.word	0x0002c270
        /*0e9c*/ 	.word	0x000000ff
        /*0ea0*/ 	.word	0x00000000
        /*0ea4*/ 	.short	0x0101
        /*0ea6*/ 	.byte	0x04
	.zero		1


	//   ....[104]....
        /*0ea8*/ 	.word	0x0002c500
        /*0eac*/ 	.word	0x00000003
        /*0eb0*/ 	.word	0x00050000
        /*0eb4*/ 	.short	0x010a
        /*0eb6*/ 	.byte	0xff
	.zero		1


	//   ....[105]....
        /*0eb8*/ 	.word	0x0002c560
        /*0ebc*/ 	.word	0x00000003
        /*0ec0*/ 	.word	0x00050020
        /*0ec4*/ 	.short	0x010a
        /*0ec6*/ 	.byte	0xff
	.zero		1


	//   ....[106]....
        /*0ec8*/ 	.word	0x0002c5c0
        /*0ecc*/ 	.word	0x00000004
        /*0ed0*/ 	.word	0x00050058
        /*0ed4*/ 	.short	0x010a
        /*0ed6*/ 	.byte	0xff
	.zero		1


	//   ....[107]....
        /*0ed8*/ 	.word	0x0002c620
        /*0edc*/ 	.word	0x00000003
        /*0ee0*/ 	.word	0x00050008
        /*0ee4*/ 	.short	0x010a
        /*0ee6*/ 	.byte	0xff
	.zero		1


	//   ....[108]....
        /*0ee8*/ 	.word	0x0002c680
        /*0eec*/ 	.word	0x00000004
        /*0ef0*/ 	.word	0x00050068
        /*0ef4*/ 	.short	0x010a
        /*0ef6*/ 	.byte	0xff
	.zero		1


	//   ....[109]....
        /*0ef8*/ 	.word	0x0002c6e0
        /*0efc*/ 	.word	0x00000003
        /*0f00*/ 	.word	0x00050028
        /*0f04*/ 	.short	0x010a
        /*0f06*/ 	.byte	0xff
	.zero		1


	//   ....[110]....
        /*0f08*/ 	.word	0x0002c740
        /*0f0c*/ 	.word	0x00000000
        /*0f10*/ 	.word	0x000500a0
        /*0f14*/ 	.short	0x010a
        /*0f16*/ 	.byte	0xff
	.zero		1


	//   ....[111]....
        /*0f18*/ 	.word	0x0002c7a0
        /*0f1c*/ 	.word	0x00000003
        /*0f20*/ 	.word	0x00050058
        /*0f24*/ 	.short	0x010a
        /*0f26*/ 	.byte	0xff
	.zero		1


	//   ....[112]....
        /*0f28*/ 	.word	0x0002c800
        /*0f2c*/ 	.word	0x00000004
        /*0f30*/ 	.word	0x00050020
        /*0f34*/ 	.short	0x010a
        /*0f36*/ 	.byte	0xff
	.zero		1


	//   ....[113]....
        /*0f38*/ 	.word	0x0002c860
        /*0f3c*/ 	.word	0x00000002
        /*0f40*/ 	.word	0x000500a8
        /*0f44*/ 	.short	0x010a
        /*0f46*/ 	.byte	0xff
	.zero		1


	//   ....[114]....
        /*0f48*/ 	.word	0x0002c8c0
        /*0f4c*/ 	.word	0x00000003
        /*0f50*/ 	.word	0x00050068
        /*0f54*/ 	.short	0x010a
        /*0f56*/ 	.byte	0xff
	.zero		1


	//   ....[115]....
        /*0f58*/ 	.word	0x0002c920
        /*0f5c*/ 	.word	0x00000002
        /*0f60*/ 	.word	0x00050020
        /*0f64*/ 	.short	0x010a
        /*0f66*/ 	.byte	0xff
	.zero		1


	//   ....[116]....
        /*0f68*/ 	.word	0x0002c980
        /*0f6c*/ 	.word	0x00000002
        /*0f70*/ 	.word	0x000500a0
        /*0f74*/ 	.short	0x010a
        /*0f76*/ 	.byte	0xff
	.zero		1


	//   ....[117]....
        /*0f78*/ 	.word	0x0002c9e0
        /*0f7c*/ 	.word	0x00000003
        /*0f80*/ 	.word	0x00050058
        /*0f84*/ 	.short	0x010a
        /*0f86*/ 	.byte	0xff
	.zero		1


	//   ....[118]....
        /*0f88*/ 	.word	0x0002ca40
        /*0f8c*/ 	.word	0x00000002
        /*0f90*/ 	.word	0x000500a8
        /*0f94*/ 	.short	0x010a
        /*0f96*/ 	.byte	0xff
	.zero		1


	//   ....[119]....
        /*0f98*/ 	.word	0x0002caa0
        /*0f9c*/ 	.word	0x00000002
        /*0fa0*/ 	.word	0x00050068
        /*0fa4*/ 	.short	0x010a
        /*0fa6*/ 	.byte	0xff
	.zero		1


	//   ....[120]....
        /*0fa8*/ 	.word	0x0002caf0
        /*0fac*/ 	.word	0x00000011
        /*0fb0*/ 	.word	0x000500c0
        /*0fb4*/ 	.short	0x010a
        /*0fb6*/ 	.byte	0xff
	.zero		1


	//   ....[121]....
        /*0fb8*/ 	.word	0x0002cb40
        /*0fbc*/ 	.word	0x00000011
        /*0fc0*/ 	.word	0x000500c8
        /*0fc4*/ 	.short	0x010a
        /*0fc6*/ 	.byte	0xff
	.zero		1


	//   ....[122]....
        /*0fc8*/ 	.word	0x0002cba0
        /*0fcc*/ 	.word	0x00000000
        /*0fd0*/ 	.word	0x00050070
        /*0fd4*/ 	.short	0x010a
        /*0fd6*/ 	.byte	0xff
	.zero		1


	//   ....[123]....
        /*0fd8*/ 	.word	0x0002cc00
        /*0fdc*/ 	.word	0x00000000
        /*0fe0*/ 	.word	0x00050080
        /*0fe4*/ 	.short	0x010a
        /*0fe6*/ 	.byte	0xff
	.zero		1


	//   ....[124]....
        /*0fe8*/ 	.word	0x0002cc60
        /*0fec*/ 	.word	0x00000000
        /*0ff0*/ 	.word	0x00050070
        /*0ff4*/ 	.short	0x010a
        /*0ff6*/ 	.byte	0xff
	.zero		1


	//   ....[125]....
        /*0ff8*/ 	.word	0x0002ccc0
        /*0ffc*/ 	.word	0x00000000
        /*1000*/ 	.word	0x00050090
        /*1004*/ 	.short	0x010a
        /*1006*/ 	.byte	0xff
	.zero		1


	//   ....[126]....
        /*1008*/ 	.word	0x0002cd20
        /*100c*/ 	.word	0x00000000
        /*1010*/ 	.word	0x00050080
        /*1014*/ 	.short	0x010a
        /*1016*/ 	.byte	0xff
	.zero		1


	//   ....[127]....
        /*1018*/ 	.word	0x0002cd80
        /*101c*/ 	.word	0x00000000
        /*1020*/ 	.word	0x00050098
        /*1024*/ 	.short	0x010a
        /*1026*/ 	.byte	0xff
	.zero		1


	//   ....[128]....
        /*1028*/ 	.word	0x0002cdd0
        /*102c*/ 	.word	0x00000017
        /*1030*/ 	.word	0x00050070
        /*1034*/ 	.short	0x010a
        /*1036*/ 	.byte	0xff
	.zero		1


	//   ....[129]....
        /*1038*/ 	.word	0x0002ce20
        /*103c*/ 	.word	0x00000017
        /*1040*/ 	.word	0x00050090
        /*1044*/ 	.short	0x010a
        /*1046*/ 	.byte	0xff
	.zero		1


	//   ....[130]....
        /*1048*/ 	.word	0x0002ce70
        /*104c*/ 	.word	0x00000017
        /*1050*/ 	.word	0x000500c0
        /*1054*/ 	.short	0x010a
        /*1056*/ 	.byte	0xff
	.zero		1


	//   ....[131]....
        /*1058*/ 	.word	0x0002cec0
        /*105c*/ 	.word	0x00000017
        /*1060*/ 	.word	0x00050080
        /*1064*/ 	.short	0x010a
        /*1066*/ 	.byte	0xff
	.zero		1


	//   ....[132]....
        /*1068*/ 	.word	0x0002cf10
        /*106c*/ 	.word	0x00000017
        /*1070*/ 	.word	0x00050098
        /*1074*/ 	.short	0x010a
        /*1076*/ 	.byte	0xff
	.zero		1


	//   ....[133]....
        /*1078*/ 	.word	0x0002cf60
        /*107c*/ 	.word	0x00000017
        /*1080*/ 	.word	0x000500c8
        /*1084*/ 	.short	0x010a
        /*1086*/ 	.byte	0xff
	.zero		1


	//   ....[134]....
        /*1088*/ 	.word	0x0002cfc0
        /*108c*/ 	.word	0x00000000
        /*1090*/ 	.word	0x00000000
        /*1094*/ 	.short	0x010a
        /*1096*/ 	.byte	0xff
	.zero		1


	//   ....[135]....
        /*1098*/ 	.word	0x0002d020
        /*109c*/ 	.word	0x00000000
        /*10a0*/ 	.word	0x00000000
        /*10a4*/ 	.short	0x010a
        /*10a6*/ 	.byte	0xff
	.zero		1


	//   ....[136]....
        /*10a8*/ 	.word	0x0002d080
        /*10ac*/ 	.word	0x00000004
        /*10b0*/ 	.word	0x000500d0
        /*10b4*/ 	.short	0x010a
        /*10b6*/ 	.byte	0xff
	.zero		1


	//   ....[137]....
        /*10b8*/ 	.word	0x0002d0e0
        /*10bc*/ 	.word	0x00000005
        /*10c0*/ 	.word	0x00000000
        /*10c4*/ 	.short	0x010a
        /*10c6*/ 	.byte	0xff
	.zero		1


	//   ....[138]....
        /*10c8*/ 	.word	0x0002d140
        /*10cc*/ 	.word	0x00000003
        /*10d0*/ 	.word	0x00000000
        /*10d4*/ 	.short	0x010a
        /*10d6*/ 	.byte	0xff
	.zero		1


	//   ....[139]....
        /*10d8*/ 	.word	0x0002d1a0
        /*10dc*/ 	.word	0x00000000
        /*10e0*/ 	.word	0x00000000
        /*10e4*/ 	.short	0x010a
        /*10e6*/ 	.byte	0xff
	.zero		1


	//   ....[140]....
        /*10e8*/ 	.word	0x0002d200
        /*10ec*/ 	.word	0x00000004
        /*10f0*/ 	.word	0x000500d0
        /*10f4*/ 	.short	0x010a
        /*10f6*/ 	.byte	0xff
	.zero		1


	//   ....[141]....
        /*10f8*/ 	.word	0x0002d260
        /*10fc*/ 	.word	0x00000003
        /*1100*/ 	.word	0x00000000
        /*1104*/ 	.short	0x010a
        /*1106*/ 	.byte	0xff
	.zero		1


	//   ....[142]....
        /*1108*/ 	.word	0x0002d2c0
        /*110c*/ 	.word	0x00000003
        /*1110*/ 	.word	0x00000000
        /*1114*/ 	.short	0x010a
        /*1116*/ 	.byte	0xff
	.zero		1


	//   ....[143]....
        /*1118*/ 	.word	0x0002d320
        /*111c*/ 	.word	0x00000000
        /*1120*/ 	.word	0x00000000
        /*1124*/ 	.short	0x010a
        /*1126*/ 	.byte	0xff
	.zero		1


	//   ....[144]....
        /*1128*/ 	.word	0x0002d380
        /*112c*/ 	.word	0x00000000
        /*1130*/ 	.word	0x00050010
        /*1134*/ 	.short	0x010a
        /*1136*/ 	.byte	0xff
	.zero		1


	//   ....[145]....
        /*1138*/ 	.word	0x0002d3e0
        /*113c*/ 	.word	0x00000000
        /*1140*/ 	.word	0x00050038
        /*1144*/ 	.short	0x010a
        /*1146*/ 	.byte	0xff
	.zero		1


	//   ....[146]....
        /*1148*/ 	.word	0x0002d440
        /*114c*/ 	.word	0x00000000
        /*1150*/ 	.word	0x00050018
        /*1154*/ 	.short	0x010a
        /*1156*/ 	.byte	0xff
	.zero		1


	//   ....[147]....
        /*1158*/ 	.word	0x0002d4a0
        /*115c*/ 	.word	0x00000000
        /*1160*/ 	.word	0x00050040
        /*1164*/ 	.short	0x010a
        /*1166*/ 	.byte	0xff
	.zero		1


	//   ....[148]....
        /*1168*/ 	.word	0x0002d500
        /*116c*/ 	.word	0x00000000
        /*1170*/ 	.word	0x00050038
        /*1174*/ 	.short	0x010a
        /*1176*/ 	.byte	0xff
	.zero		1


	//   ....[149]....
        /*1178*/ 	.word	0x0002d560
        /*117c*/ 	.word	0x00000000
        /*1180*/ 	.word	0x00050038
        /*1184*/ 	.short	0x010a
        /*1186*/ 	.byte	0xff
	.zero		1


	//   ....[150]....
        /*1188*/ 	.word	0x0002d5c0
        /*118c*/ 	.word	0x00000000
        /*1190*/ 	.word	0x00050038
        /*1194*/ 	.short	0x010a
        /*1196*/ 	.byte	0xff
	.zero		1


	//   ....[151]....
        /*1198*/ 	.word	0x0002d620
        /*119c*/ 	.word	0x00000000
        /*11a0*/ 	.word	0x00050038
        /*11a4*/ 	.short	0x010a
        /*11a6*/ 	.byte	0xff
	.zero		1


	//   ....[152]....
        /*11a8*/ 	.word	0x0002d680
        /*11ac*/ 	.word	0x00000000
        /*11b0*/ 	.word	0x00050038
        /*11b4*/ 	.short	0x010a
        /*11b6*/ 	.byte	0xff
	.zero		1


	//   ....[153]....
        /*11b8*/ 	.word	0x0002d6e0
        /*11bc*/ 	.word	0x00000000
        /*11c0*/ 	.word	0x00050038
        /*11c4*/ 	.short	0x010a
        /*11c6*/ 	.byte	0xff
	.zero		1


	//   ....[154]....
        /*11c8*/ 	.word	0x0002d740
        /*11cc*/ 	.word	0x00000003
        /*11d0*/ 	.word	0x000500b0
        /*11d4*/ 	.short	0x010a
        /*11d6*/ 	.byte	0xff
	.zero		1


	//   ....[155]....
        /*11d8*/ 	.word	0x0002d7a0
        /*11dc*/ 	.word	0x00000003
        /*11e0*/ 	.word	0x000500b8
        /*11e4*/ 	.short	0x010a
        /*11e6*/ 	.byte	0xff
	.zero		1


	//----- nvinfo : EIATTR_NUM_MBARRIERS
	.align		4
.L_66:
        /*11e8*/ 	.byte	0x03, 0x38
        /*11ea*/ 	.short	0x001c


	//----- nvinfo : EIATTR_EXIT_INSTR_OFFSETS
	.align		4
        /*11ec*/ 	.byte	0x04, 0x1c
        /*11ee*/ 	.short	(.L_68 - .L_67)


	//   ....[0]....
.L_67:
        /*11f0*/ 	.word	0x000017c0


	//   ....[1]....
        /*11f4*/ 	.word	0x00001a40


	//   ....[2]....
        /*11f8*/ 	.word	0x00005720


	//   ....[3]....
        /*11fc*/ 	.word	0x00005760


	//   ....[4]....
        /*1200*/ 	.word	0x000057e0


	//   ....[5]....
        /*1204*/ 	.word	0x0000d770


	//   ....[6]....
        /*1208*/ 	.word	0x0001b350


	//   ....[7]....
        /*120c*/ 	.word	0x0001b3f0


	//   ....[8]....
        /*1210*/ 	.word	0x00026db0


	//   ....[9]....
        /*1214*/ 	.word	0x00026e40


	//   ....[10]....
        /*1218*/ 	.word	0x00026ed0


	//   ....[11]....
        /*121c*/ 	.word	0x00027da0


	//   ....[12]....
        /*1220*/ 	.word	0x00028bf0


	//   ....[13]....
        /*1224*/ 	.word	0x00029030


	//   ....[14]....
        /*1228*/ 	.word	0x00029260


	//   ....[15]....
        /*122c*/ 	.word	0x000292d0


	//   ....[16]....
        /*1230*/ 	.word	0x0002c4e0


	//----- nvinfo : EIATTR_INDIRECT_BRANCH_TARGETS
	.align		4
.L_68:
        /*1234*/ 	.byte	0x04, 0x34
        /*1236*/ 	.short	(.L_70 - .L_69)


	//   ....[0]....
.L_69:
        /*1238*/ 	.word	.L_x_524@srel
        /*123c*/ 	.short	0x0
        /*123e*/ 	.short	0x0
        /*1240*/ 	.word	0x3
        /*1244*/ 	.word	.L_x_525@srel
        /*1248*/ 	.word	.L_x_526@srel
        /*124c*/ 	.word	.L_x_527@srel


	//----- nvinfo : EIATTR_MAX_THREADS
	.align		4
.L_70:
        /*1250*/ 	.byte	0x04, 0x05
        /*1252*/ 	.short	(.L_72 - .L_71)
.L_71:
        /*1254*/ 	.word	0x00000200
        /*1258*/ 	.word	0x00000001
        /*125c*/ 	.word	0x00000001


	//----- nvinfo : EIATTR_CRS_STACK_SIZE
	.align		4
.L_72:
        /*1260*/ 	.byte	0x04, 0x1e
        /*1262*/ 	.short	(.L_74 - .L_73)
.L_73:
        /*1264*/ 	.word	0x00000000


	//----- nvinfo : EIATTR_CBANK_PARAM_SIZE
	.align		4
.L_74:
        /*1268*/ 	.byte	0x03, 0x19
        /*126a*/ 	.short	0x0600


	//----- nvinfo : EIATTR_PARAM_CBANK
	.align		4
        /*126c*/ 	.byte	0x04, 0x0a
        /*126e*/ 	.short	(.L_76 - .L_75)
	.align		4
.L_75:
        /*1270*/ 	.word	index@(.nv.constant0._ZN7cutlass13device_kernelINS_4fmha6kernel36Sm100FmhaFwdKernelTmaWarpspecializedIN4cute5tupleIJiiiNS5_IJNS5_IJiiEEEiEEEEEENS1_10collective38Sm100FmhaFwdMainloopTmaWarpspecializedINS_6half_tEffNS5_IJNS4_1CILi256EEENSC_ILi128EEESD_EEENS5_IJiNSC_ILi1EEES7_EEENS5_IJiSG_NS5_IJNS5_IJNSC_ILi0EEEiEEEiEEEEEESL_NS9_10CausalMaskILb1EEENS5_IJNSC_ILi2EEESG_SG_EEENSC_ILb0EEEEENS9_38Sm100FmhaFwdEpilogueTmaWarpspecializedISB_fNS5_IJSE_SD_SE_EEESH_NS5_IJSG_S7_EEESQ_EENS2_23IndividualTileSchedulerENS2_41Sm100FmhaCtxKernelWarpspecializedScheduleEEEEEvNT_6ParamsE)
        /*1274*/ 	.short	0x0380
        /*1276*/ 	.short	0x0600


	//----- nvinfo : EIATTR_SW_WAR
	.align		4
.L_76:
        /*1278*/ 	.byte	0x04, 0x36
        /*127a*/ 	.short	(.L_78 - .L_77)
.L_77:
        /*127c*/ 	.word	0x00000008
.L_78:


//--------------------- .nv.callgraph             --------------------------
	.section	.nv.callgraph,"",@"SHT_CUDA_CALLGRAPH"
	.align	4
	.sectionentsize	8
	.align		4
        /*0000*/ 	.word	0x00000000
	.align		4
        /*0004*/ 	.word	0xffffffff
	.align		4
        /*0008*/ 	.word	index@(_ZN7cutlass13device_kernelINS_4fmha6kernel36Sm100FmhaFwdKernelTmaWarpspecializedIN4cute5tupleIJiiiNS5_IJNS5_IJiiEEEiEEEEEENS1_10collective38Sm100FmhaFwdMainloopTmaWarpspecializedINS_6half_tEffNS5_IJNS4_1CILi256EEENSC_ILi128EEESD_EEENS5_IJiNSC_ILi1EEES7_EEENS5_IJiSG_NS5_IJNS5_IJNSC_ILi0EEEiEEEiEEEEEESL_NS9_10CausalMaskILb1EEENS5_IJNSC_ILi2EEESG_SG_EEENSC_ILb0EEEEENS9_38Sm100FmhaFwdEpilogueTmaWarpspecializedISB_fNS5_IJSE_SD_SE_EEESH_NS5_IJSG_S7_EEESQ_EENS2_23IndividualTileSchedulerENS2_41Sm100FmhaCtxKernelWarpspecializedScheduleEEEEEvNT_6ParamsE)
	.align		4
        /*000c*/ 	.word	index@(__assertfail)
	.align		4
        /*0010*/ 	.word	index@(_ZN7cutlass13device_kernelINS_4fmha6kernel36Sm100FmhaFwdKernelTmaWarpspecializedIN4cute5tupleIJiiiNS5_IJNS5_IJiiEEEiEEEEEENS1_10collective38Sm100FmhaFwdMainloopTmaWarpspecializedINS_6half_tEffNS5_IJNS4_1CILi256EEENSC_ILi128EEESD_EEENS5_IJiNSC_ILi1EEES7_EEENS5_IJiSG_NS5_IJNS5_IJNSC_ILi0EEEiEEEiEEEEEESL_NS9_10CausalMaskILb1EEENS5_IJNSC_ILi2EEESG_SG_EEENSC_ILb0EEEEENS9_38Sm100FmhaFwdEpilogueTmaWarpspecializedISB_fNS5_IJSE_SD_SE_EEESH_NS5_IJSG_S7_EEESQ_EENS2_23IndividualTileSchedulerENS2_41Sm100FmhaCtxKernelWarpspecializedScheduleEEEEEvNT_6ParamsE)
	.align		4
        /*0014*/ 	.word	index@(vprintf)
	.align		4
        /*0018*/ 	.word	0x00000000
	.align		4
        /*001c*/ 	.word	0xfffffffe
	.align		4
        /*0020*/ 	.word	0x00000000
	.align		4
        /*0024*/ 	.word	0xfffffffd
	.align		4
        /*0028*/ 	.word	0x00000000
	.align		4
        /*002c*/ 	.word	0xfffffffc


//--------------------- .nv.constant4             --------------------------
	.section	.nv.constant4,"a",@progbits
	.align	8
	.align		8
.nv.constant4:
        /*0000*/ 	.dword	vprintf
	.align		8
        /*0008*/ 	.dword	__assertfail
	.align		8
        /*0010*/ 	.dword	__unnamed_1
	.align		8
        /*0018*/ 	.dword	__unnamed_2
	.align		8
        /*0020*/ 	.dword	__unnamed_3
	.align		8
        /*0028*/ 	.dword	__unnamed_4
	.align		8
        /*0030*/ 	.dword	__unnamed_5
	.align		8
        /*0038*/ 	.dword	__unnamed_6
	.align		8
        /*0040*/ 	.dword	__unnamed_7
	.align		8
        /*0048*/ 	.dword	_ZN39_INTERNAL_9524fc5c_4_k_cu_21a6d7e3_33114cuda3std3__45__cpo5beginE
	.align		8
        /*0050*/ 	.dword	_ZN39_INTERNAL_9524fc5c_4_k_cu_21a6d7e3_33114cuda3std3__45__cpo3endE
	.align		8
        /*0058*/ 	.dword	_ZN39_INTERNAL_9524fc5c_4_k_cu_21a6d7e3_33114cuda3std3__45__cpo6cbeginE
	.align		8
        /*0060*/ 	.dword	_ZN39_INTERNAL_9524fc5c_4_k_cu_21a6d7e3_33114cuda3std3__45__cpo4cendE
	.align		8
        /*0068*/ 	.dword	_ZN39_INTERNAL_9524fc5c_4_k_cu_21a6d7e3_33114cuda3std3__441_GLOBAL__N__9524fc5c_4_k_cu_21a6d7e3_33116ignoreE
	.align		8
        /*0070*/ 	.dword	_ZN39_INTERNAL_9524fc5c_4_k_cu_21a6d7e3_33114cuda3std3__419piecewise_constructE
	.align		8
        /*0078*/ 	.dword	_ZN39_INTERNAL_9524fc5c_4_k_cu_21a6d7e3_33114cuda3std3__48in_placeE
	.align		8
        /*0080*/ 	.dword	_ZN39_INTERNAL_9524fc5c_4_k_cu_21a6d7e3_33114cuda3std6ranges3__45__cpo4swapE
	.align		8
        /*0088*/ 	.dword	_ZN39_INTERNAL_9524fc5c_4_k_cu_21a6d7e3_33114cuda3std6ranges3__45__cpo9iter_moveE
	.align		8
        /*0090*/ 	.dword	_ZN39_INTERNAL_9524fc5c_4_k_cu_21a6d7e3_33114cute7productE
	.align		8
        /*0098*/ 	.dword	_ZN39_INTERNAL_9524fc5c_4_k_cu_21a6d7e3_33114cute1_E
	.align		8
        /*00a0*/ 	.dword	$str$22
	.align		8
        /*00a8*/ 	.dword	$str$23
	.align		8
        /*00b0*/ 	.dword	$str$26
	.align		8
        /*00b8*/ 	.dword	$str$27
	.align		8
        /*00c0*/ 	.dword	$str$28
	.align		8
        /*00c8*/ 	.dword	$str$29
	.align		8
        /*00d0*/ 	.dword	$str$30
	.align		8
        /*00d8*/ 	.dword	$str$31
	.align		8
        /*00e0*/ 	.dword	$str$32
	.align		8
        /*00e8*/ 	.dword	$str$33
	.align		8
        /*00f0*/ 	.dword	$str$34
	.align		8
        /*00f8*/ 	.dword	$str$35
	.align		8
        /*0100*/ 	.dword	$str$36
	.align		8
        /*0108*/ 	.dword	$str$37


//--------------------- .nv.constant2._ZN7cutlass13device_kernelINS_4fmha6kernel36Sm100FmhaFwdKernelTmaWarpspecializedIN4cute5tupleIJiiiNS5_IJNS5_IJiiEEEiEEEEEENS1_10collective38Sm100FmhaFwdMainloopTmaWarpspecializedINS_6half_tEffNS5_IJNS4_1CILi256EEENSC_ILi128EEESD_EEENS5_IJiNSC_ILi1EEES7_EEENS5_IJiSG_NS5_IJNS5_IJNSC_ILi0EEEiEEEiEEEEEESL_NS9_10CausalMaskILb1EEENS5_IJNSC_ILi2EEESG_SG_EEENSC_ILb0EEEEENS9_38Sm100FmhaFwdEpilogueTmaWarpspecializedISB_fNS5_IJSE_SD_SE_EEESH_NS5_IJSG_S7_EEESQ_EENS2_23IndividualTileSchedulerENS2_41Sm100FmhaCtxKernelWarpspecializedScheduleEEEEEvNT_6ParamsE --------------------------
	.section	.nv.constant2._ZN7cutlass13device_kernelINS_4fmha6kernel36Sm100FmhaFwdKernelTmaWarpspecializedIN4cute5tupleIJiiiNS5_IJNS5_IJiiEEEiEEEEEENS1_10collective38Sm100FmhaFwdMainloopTmaWarpspecializedINS_6half_tEffNS5_IJNS4_1CILi256EEENSC_ILi128EEESD_EEENS5_IJiNSC_ILi1EEES7_EEENS5_IJiSG_NS5_IJNS5_IJNSC_ILi0EEEiEEEiEEEEEESL_NS9_10CausalMaskILb1EEENS5_IJNSC_ILi2EEESG_SG_EEENSC_ILb0EEEEENS9_38Sm100FmhaFwdEpilogueTmaWarpspecializedISB_fNS5_IJSE_SD_SE_EEESH_NS5_IJSG_S7_EEESQ_EENS2_23IndividualTileSchedulerENS2_41Sm100FmhaCtxKernelWarpspecializedScheduleEEEEEvNT_6ParamsE,"a",@progbits
	.sectionflags	@""
	.align	4
.nv.constant2._ZN7cutlass13device_kernelINS_4fmha6kernel36Sm100FmhaFwdKernelTmaWarpspecializedIN4cute5tupleIJiiiNS5_IJNS5_IJiiEEEiEEEEEENS1_10collective38Sm100FmhaFwdMainloopTmaWarpspecializedINS_6half_tEffNS5_IJNS4_1CILi256EEENSC_ILi128EEESD_EEENS5_IJiNSC_ILi1EEES7_EEENS5_IJiSG_NS5_IJNS5_IJNSC_ILi0EEEiEEEiEEEEEESL_NS9_10CausalMaskILb1EEENS5_IJNSC_ILi2EEESG_SG_EEENSC_ILb0EEEEENS9_38Sm100FmhaFwdEpilogueTmaWarpspecializedISB_fNS5_IJSE_SD_SE_EEESH_NS5_IJSG_S7_EEESQ_EENS2_23IndividualTileSchedulerENS2_41Sm100FmhaCtxKernelWarpspecializedScheduleEEEEEvNT_6ParamsE:
        /*0000*/ 	.byte	0x50, 0x6e, 0x02, 0x00, 0x70, 0x92, 0x02, 0x00, 0x20, 0x6e, 0x02, 0x00


//--------------------- .text._ZN7cutlass13device_kernelINS_4fmha6kernel36Sm100FmhaFwdKernelTmaWarpspecializedIN4cute5tupleIJiiiNS5_IJNS5_IJiiEEEiEEEEEENS1_10collective38Sm100FmhaFwdMainloopTmaWarpspecializedINS_6half_tEffNS5_IJNS4_1CILi256EEENSC_ILi128EEESD_EEENS5_IJiNSC_ILi1EEES7_EEENS5_IJiSG_NS5_IJNS5_IJNSC_ILi0EEEiEEEiEEEEEESL_NS9_10CausalMaskILb1EEENS5_IJNSC_ILi2EEESG_SG_EEENSC_ILb0EEEEENS9_38Sm100FmhaFwdEpilogueTmaWarpspecializedISB_fNS5_IJSE_SD_SE_EEESH_NS5_IJSG_S7_EEESQ_EENS2_23IndividualTileSchedulerENS2_41Sm100FmhaCtxKernelWarpspecializedScheduleEEEEEvNT_6ParamsE --------------------------
	.section	.text._ZN7cutlass13device_kernelINS_4fmha6kernel36Sm100FmhaFwdKernelTmaWarpspecializedIN4cute5tupleIJiiiNS5_IJNS5_IJiiEEEiEEEEEENS1_10collective38Sm100FmhaFwdMainloopTmaWarpspecializedINS_6half_tEffNS5_IJNS4_1CILi256EEENSC_ILi128EEESD_EEENS5_IJiNSC_ILi1EEES7_EEENS5_IJiSG_NS5_IJNS5_IJNSC_ILi0EEEiEEEiEEEEEESL_NS9_10CausalMaskILb1EEENS5_IJNSC_ILi2EEESG_SG_EEENSC_ILb0EEEEENS9_38Sm100FmhaFwdEpilogueTmaWarpspecializedISB_fNS5_IJSE_SD_SE_EEESH_NS5_IJSG_S7_EEESQ_EENS2_23IndividualTileSchedulerENS2_41Sm100FmhaCtxKernelWarpspecializedScheduleEEEEEvNT_6ParamsE,"ax",@progbits
	.align	128
.text._ZN7cutlass13device_kernelINS_4fmha6kernel36Sm100FmhaFwdKernelTmaWarpspecializedIN4cute5tupleIJiiiNS5_IJNS5_IJiiEEEiEEEEEENS1_10collective38Sm100FmhaFwdMainloopTmaWarpspecializedINS_6half_tEffNS5_IJNS4_1CILi256EEENSC_ILi128EEESD_EEENS5_IJiNSC_ILi1EEES7_EEENS5_IJiSG_NS5_IJNS5_IJNSC_ILi0EEEiEEEiEEEEEESL_NS9_10CausalMaskILb1EEENS5_IJNSC_ILi2EEESG_SG_EEENSC_ILb0EEEEENS9_38Sm100FmhaFwdEpilogueTmaWarpspecializedISB_fNS5_IJSE_SD_SE_EEESH_NS5_IJSG_S7_EEESQ_EENS2_23IndividualTileSchedulerENS2_41Sm100FmhaCtxKernelWarpspecializedScheduleEEEEEvNT_6ParamsE:
        .type           _ZN7cutlass13device_kernelINS_4fmha6kernel36Sm100FmhaFwdKernelTmaWarpspecializedIN4cute5tupleIJiiiNS5_IJNS5_IJiiEEEiEEEEEENS1_10collective38Sm100FmhaFwdMainloopTmaWarpspecializedINS_6half_tEffNS5_IJNS4_1CILi256EEENSC_ILi128EEESD_EEENS5_IJiNSC_ILi1EEES7_EEENS5_IJiSG_NS5_IJNS5_IJNSC_ILi0EEEiEEEiEEEEEESL_NS9_10CausalMaskILb1EEENS5_IJNSC_ILi2EEESG_SG_EEENSC_ILb0EEEEENS9_38Sm100FmhaFwdEpilogueTmaWarpspecializedISB_fNS5_IJSE_SD_SE_EEESH_NS5_IJSG_S7_EEESQ_EENS2_23IndividualTileSchedulerENS2_41Sm100FmhaCtxKernelWarpspecializedScheduleEEEEEvNT_6ParamsE,@function
        .size           _ZN7cutlass13device_kernelINS_4fmha6kernel36Sm100FmhaFwdKernelTmaWarpspecializedIN4cute5tupleIJiiiNS5_IJNS5_IJiiEEEiEEEEEENS1_10collective38Sm100FmhaFwdMainloopTmaWarpspecializedINS_6half_tEffNS5_IJNS4_1CILi256EEENSC_ILi128EEESD_EEENS5_IJiNSC_ILi1EEES7_EEENS5_IJiSG_NS5_IJNS5_IJNSC_ILi0EEEiEEEiEEEEEESL_NS9_10CausalMaskILb1EEENS5_IJNSC_ILi2EEESG_SG_EEENSC_ILb0EEEEENS9_38Sm100FmhaFwdEpilogueTmaWarpspecializedISB_fNS5_IJSE_SD_SE_EEESH_NS5_IJSG_S7_EEESQ_EENS2_23IndividualTileSchedulerENS2_41Sm100FmhaCtxKernelWarpspecializedScheduleEEEEEvNT_6ParamsE,(.L_x_528 - _ZN7cutlass13device_kernelINS_4fmha6kernel36Sm100FmhaFwdKernelTmaWarpspecializedIN4cute5tupleIJiiiNS5_IJNS5_IJiiEEEiEEEEEENS1_10collective38Sm100FmhaFwdMainloopTmaWarpspecializedINS_6half_tEffNS5_IJNS4_1CILi256EEENSC_ILi128EEESD_EEENS5_IJiNSC_ILi1EEES7_EEENS5_IJiSG_NS5_IJNS5_IJNSC_ILi0EEEiEEEiEEEEEESL_NS9_10CausalMaskILb1EEENS5_IJNSC_ILi2EEESG_SG_EEENSC_ILb0EEEEENS9_38Sm100FmhaFwdEpilogueTmaWarpspecializedISB_fNS5_IJSE_SD_SE_EEESH_NS5_IJSG_S7_EEESQ_EENS2_23IndividualTileSchedulerENS2_41Sm100FmhaCtxKernelWarpspecializedScheduleEEEEEvNT_6ParamsE)
        .other          _ZN7cutlass13device_kernelINS_4fmha6kernel36Sm100FmhaFwdKernelTmaWarpspecializedIN4cute5tupleIJiiiNS5_IJNS5_IJiiEEEiEEEEEENS1_10collective38Sm100FmhaFwdMainloopTmaWarpspecializedINS_6half_tEffNS5_IJNS4_1CILi256EEENSC_ILi128EEESD_EEENS5_IJiNSC_ILi1EEES7_EEENS5_IJiSG_NS5_IJNS5_IJNSC_ILi0EEEiEEEiEEEEEESL_NS9_10CausalMaskILb1EEENS5_IJNSC_ILi2EEESG_SG_EEENSC_ILb0EEEEENS9_38Sm100FmhaFwdEpilogueTmaWarpspecializedISB_fNS5_IJSE_SD_SE_EEESH_NS5_IJSG_S7_EEESQ_EENS2_23IndividualTileSchedulerENS2_41Sm100FmhaCtxKernelWarpspecializedScheduleEEEEEvNT_6ParamsE,@"STO_CUDA_ENTRY STV_DEFAULT"
_ZN7cutlass13device_kernelINS_4fmha6kernel36Sm100FmhaFwdKernelTmaWarpspecializedIN4cute5tupleIJiiiNS5_IJNS5_IJiiEEEiEEEEEENS1_10collective38Sm100FmhaFwdMainloopTmaWarpspecializedINS_6half_tEffNS5_IJNS4_1CILi256EEENSC_ILi128EEESD_EEENS5_IJiNSC_ILi1EEES7_EEENS5_IJiSG_NS5_IJNS5_IJNSC_ILi0EEEiEEEiEEEEEESL_NS9_10CausalMaskILb1EEENS5_IJNSC_ILi2EEESG_SG_EEENSC_ILb0EEEEENS9_38Sm100FmhaFwdEpilogueTmaWarpspecializedISB_fNS5_IJSE_SD_SE_EEESH_NS5_IJSG_S7_EEESQ_EENS2_23IndividualTileSchedulerENS2_41Sm100FmhaCtxKernelWarpspecializedScheduleEEEEEvNT_6ParamsE:
[----:B------:R-:W1:Y:S02]  /*0000*/  LDC R1, c[0x0][0x37c] ;  /* 0x0000df00ff017b82 */ /* 0x000e640000000800 */
[----:B-1----:R-:W-:Y:S01]  /*0010*/  IADD3 R1, PT, PT, R1, -0xd0, RZ ;  /* 0xffffff3001017810 */ /* 0x002fe20007ffe0ff */
[----:B------:R-:W1:Y:S01]  /*0020*/  S2R R16, SR_TID.X ;  /* 0x0000000000107919 */ /* 0x000e620000002100 */
[----:B------:R-:W2:Y:S01]  /*0030*/  LDCU UR5, c[0x0][0x2f8] ;  /* 0x00005f00ff0577ac */ /* 0x000ea20008000800 */
[----:B------:R-:W3:Y:S01]  /*0040*/  LDCU UR4, c[0x0][0x2fc] ;  /* 0x00005f80ff0477ac */ /* 0x000ee20008000800 */
[----:B------:R-:W-:Y:S02]  /*0050*/  UPLOP3.LUT UP2, UPT, UPT, UPT, UPT, 0x40, 0x4 ;  /* 0x000000000004789c */ /* 0x000fe40003f4e870 */
[----:B------:R-:W-:Y:S02]  /*0060*/  UPLOP3.LUT UP1, UPT, UPT, UPT, UPT, 0x80, 0x8 ;  /* 0x000000000008789c */ /* 0x000fe40003f2f070 */
[----:B------:R-:W-:-:S02]  /*0070*/  UP2UR UR41, UPR, URZ, 0x4 ;  /* 0x00000004ff297883 */ /* 0x000fc40008000000 */
[----:B------:R-:W-:Y:S02]  /*0080*/  UPLOP3.LUT UP2, UPT, UPT, UPT, UPT, 0x80, 0x8 ;  /* 0x000000000008789c */ /* 0x000fe40003f4f070 */
[----:B------:R-:W-:Y:S01]  /*0090*/  UPLOP3.LUT UP0, UPT, UPT, UPT, UPT, 0x40, 0x4 ;  /* 0x000000000004789c */ /* 0x000fe20003f0e870 */
[----:B--2---:R-:W-:Y:S01]  /*00a0*/  IADD3 R22, P0, PT, R1, UR5, RZ ;  /* 0x0000000501167c10 */ /* 0x004fe2000ff1e0ff */
[----:B------:R-:W-:Y:S02]  /*00b0*/  UPLOP3.LUT UP6, UPT, UPT, UPT, UPT, 0x40, 0x4 ;  /* 0x000000000004789c */ /* 0x000fe40003fce870 */
[----:B------:R-:W-:Y:S02]  /*00c0*/  UPLOP3.LUT UP5, UPT, UPT, UPT, UPT, 0x40, 0x4 ;  /* 0x000000000004789c */ /* 0x000fe40003fae870 */
[----:B------:R-:W-:Y:S01]  /*00d0*/  UPLOP3.LUT UP4, UPT, UPT, UPT, UPT, 0x40, 0x4 ;  /* 0x000000000004789c */ /* 0x000fe20003f8e870 */
[----:B---3--:R-:W-:Y:S01]  /*00e0*/  IMAD.X R19, RZ, RZ, UR4, P0 ;  /* 0x00000004ff137e24 */ /* 0x008fe200080e06ff */
[----:B------:R-:W-:Y:S01]  /*00f0*/  UP2UR UR39, UPR, URZ, 0x4 ;  /* 0x00000004ff277883 */ /* 0x000fe20008000000 */
[----:B-1----:R-:W-:-:S05]  /*0100*/  SHF.R.U32.HI R17, RZ, 0x5, R16 ;  /* 0x00000005ff117819 */ /* 0x002fca0000011610 */
[----:B------:R-:W1:Y:S02]  /*0110*/  SHFL.IDX PT, R0, R17, RZ, 0x1f ;  /* 0x00001fff11007589 */ /* 0x000e6400000e0000 */
[----:B-1----:R-:W-:-:S04]  /*0120*/  SHF.R.S32.HI R3, RZ, 0x1f, R0 ;  /* 0x0000001fff037819 */ /* 0x002fc80000011400 */
[----:B------:R-:W-:-:S04]  /*0130*/  LEA.HI R2, R3, R0, RZ, 0x2 ;  /* 0x0000000003027211 */ /* 0x000fc800078f10ff */
[----:B------:R-:W-:-:S04]  /*0140*/  SHF.R.S32.HI R2, RZ, 0x2, R2 ;  /* 0x00000002ff027819 */ /* 0x000fc80000011402 */
[----:B------:R-:W-:-:S13]  /*0150*/  ISETP.NE.AND P1, PT, R2, RZ, PT ;  /* 0x000000ff0200720c */ /* 0x000fda0003f25270 */
[----:B------:R-:W-:Y:S05]  /*0160*/  @!P1 BRA `(.L_x_0) ;  /* 0x0000000400249947 */ /* 0x000fea0003800000 */
[----:B------:R-:W-:-:S13]  /*0170*/  ISETP.NE.AND P0, PT, R2, 0x2, PT ;  /* 0x000000020200780c */ /* 0x000fda0003f05270 */
[----:B------:R-:W-:Y:S05]  /*0180*/  @!P0 BRA `(.L_x_1) ;  /* 0x0000000000f48947 */ /* 0x000fea0003800000 */
[----:B------:R-:W-:-:S13]  /*0190*/  ISETP.NE.AND P0, PT, R2, 0x1, PT ;  /* 0x000000010200780c */ /* 0x000fda0003f05270 */
[----:B------:R-:W-:Y:S05]  /*01a0*/  @P0 BRA `(.L_x_2) ;  /* 0x00000000002c0947 */ /* 0x000fea0003800000 */
[----:B------:R-:W-:Y:S01]  /*01b0*/  HFMA2 R2, -RZ, RZ, 0, 5.9604644775390625e-08 ;  /* 0x00000001ff027431 */ /* 0x000fe200000001ff */
[----:B------:R-:W-:Y:S02]  /*01c0*/  UPLOP3.LUT UP3, UPT, UPT, UPT, UPT, 0x40, 0x4 ;  /* 0x000000000004789c */ /* 0x000fe40003f6e870 */
[----:B------:R-:W-:Y:S02]  /*01d0*/  UPLOP3.LUT UP2, UPT, UPT, UPT, UPT, 0x40, 0x4 ;  /* 0x000000000004789c */ /* 0x000fe40003f4e870 */
[----:B------:R-:W-:Y:S02]  /*01e0*/  UPLOP3.LUT UP1, UPT, UPT, UPT, UPT, 0x80, 0x8 ;  /* 0x000000000008789c */ /* 0x000fe40003f2f070 */
[----:B------:R-:W-:Y:S02]  /*01f0*/  UPLOP3.LUT UP0, UPT, UPT, UPT, UPT, 0x40, 0x4 ;  /* 0x000000000004789c */ /* 0x000fe40003f0e870 */
[----:B------:R-:W-:Y:S02]  /*0200*/  UPLOP3.LUT UP6, UPT, UPT, UPT, UPT, 0x40, 0x4 ;  /* 0x000000000004789c */ /* 0x000fe40003fce870 */
[----:B------:R-:W-:-:S02]  /*0210*/  UPLOP3.LUT UP5, UPT, UPT, UPT, UPT, 0x40, 0x4 ;  /* 0x000000000004789c */ /* 0x000fc40003fae870 */
[----:B------:R-:W-:Y:S02]  /*0220*/  UPLOP3.LUT UP4, UPT, UPT, UPT, UPT, 0x80, 0x8 ;  /* 0x000000000008789c */ /* 0x000fe40003f8f070 */
[----:B------:R-:W-:Y:S02]  /*0230*/  UP2UR UR41, UPR, URZ, 0x8 ;  /* 0x00000008ff297883 */ /* 0x000fe40008000000 */
[----:B------:R-:W-:Y:S01]  /*0240*/  UP2UR UR39, UPR, URZ, 0x4 ;  /* 0x00000004ff277883 */ /* 0x000fe20008000000 */
[----:B------:R-:W-:Y:S11]  /*0250*/  BRA `(.L_x_0) ;  /* 0x0000000000e87947 */ /* 0x000ff60003800000 */
.L_x_2:
[----:B------:R-:W-:Y:S01]  /*0260*/  ISETP.NE.AND P0, PT, R0, 0xc, PT ;  /* 0x0000000c0000780c */ /* 0x000fe20003f05270 */
[----:B------:R-:W-:Y:S01]  /*0270*/  UPLOP3.LUT UP2, UPT, UPT, UPT, UPT, 0x40, 0x4 ;  /* 0x000000000004789c */ /* 0x000fe20003f4e870 */
[----:B------:R-:W-:Y:S01]  /*0280*/  HFMA2 R2, -RZ, RZ, 0, 1.78813934326171875e-07 ;  /* 0x00000003ff027431 */ /* 0x000fe200000001ff */
[----:B------:R-:W-:Y:S02]  /*0290*/  UPLOP3.LUT UP1, UPT, UPT, UPT, UPT, 0x80, 0x8 ;  /* 0x000000000008789c */ /* 0x000fe40003f2f070 */
[----:B------:R-:W-:Y:S02]  /*02a0*/  UP2UR UR41, UPR, URZ, 0x4 ;  /* 0x00000004ff297883 */ /* 0x000fe40008000000 */
[----:B------:R-:W-:Y:S02]  /*02b0*/  UPLOP3.LUT UP2, UPT, UPT, UPT, UPT, 0x40, 0x4 ;  /* 0x000000000004789c */ /* 0x000fe40003f4e870 */
[----:B------:R-:W-:Y:S02]  /*02c0*/  UPLOP3.LUT UP0, UPT, UPT, UPT, UPT, 0x40, 0x4 ;  /* 0x000000000004789c */ /* 0x000fe40003f0e870 */
[----:B------:R-:W-:-:S02]  /*02d0*/  UPLOP3.LUT UP6, UPT, UPT, UPT, UPT, 0x40, 0x4 ;  /* 0x000000000004789c */ /* 0x000fc40003fce870 */
[----:B------:R-:W-:Y:S02]  /*02e0*/  UPLOP3.LUT UP5, UPT, UPT, UPT, UPT, 0x80, 0x8 ;  /* 0x000000000008789c */ /* 0x000fe40003faf070 */
[----:B------:R-:W-:Y:S02]  /*02f0*/  UPLOP3.LUT UP4, UPT, UPT, UPT, UPT, 0x40, 0x4 ;  /* 0x000000000004789c */ /* 0x000fe40003f8e870 */
[----:B------:R-:W-:Y:S01]  /*0300*/  UP2UR UR39, UPR, URZ, 0x4 ;  /* 0x00000004ff277883 */ /* 0x000fe20008000000 */
[----:B------:R-:W-:Y:S11]  /*0310*/  @!P0 BRA `(.L_x_0) ;  /* 0x0000000000b88947 */ /* 0x000ff60003800000 */
[----:B------:R-:W-:-:S13]  /*0320*/  ISETP.NE.AND P0, PT, R0, 0xe, PT ;  /* 0x0000000e0000780c */ /* 0x000fda0003f05270 */
[----:B------:R-:W-:Y:S05]  /*0330*/  @!P0 BRA `(.L_x_3) ;  /* 0x00000000005c8947 */ /* 0x000fea0003800000 */
[----:B------:R-:W-:-:S13]  /*0340*/  ISETP.NE.AND P0, PT, R0, 0xd, PT ;  /* 0x0000000d0000780c */ /* 0x000fda0003f05270 */
[----:B------:R-:W-:Y:S05]  /*0350*/  @P0 BRA `(.L_x_4) ;  /* 0x00000000002c0947 */ /* 0x000fea0003800000 */
[----:B------:R-:W-:Y:S01]  /*0360*/  HFMA2 R2, -RZ, RZ, 0, 2.384185791015625e-07 ;  /* 0x00000004ff027431 */ /* 0x000fe200000001ff */
        /* <DEDUP_REMOVED lines=10> */
.L_x_4:
[----:B------:R-:W-:Y:S01]  /*0410*/  HFMA2 R2, -RZ, RZ, 0, 3.5762786865234375e-07 ;  /* 0x00000006ff027431 */ /* 0x000fe200000001ff */
[----:B------:R-:W-:Y:S02]  /*0420*/  UPLOP3.LUT UP3, UPT, UPT, UPT, UPT, 0x40, 0x4 ;  /* 0x000000000004789c */ /* 0x000fe40003f6e870 */
[----:B------:R-:W-:Y:S02]  /*0430*/  UPLOP3.LUT UP2, UPT, UPT, UPT, UPT, 0x40, 0x4 ;  /* 0x000000000004789c */ /* 0x000fe40003f4e870 */
[----:B------:R-:W-:Y:S02]  /*0440*/  UPLOP3.LUT UP0, UPT, UPT, UPT, UPT, 0x40, 0x4 ;  /* 0x000000000004789c */ /* 0x000fe40003f0e870 */
[----:B------:R-:W-:Y:S02]  /*0450*/  UPLOP3.LUT UP6, UPT, UPT, UPT, UPT, 0x40, 0x4 ;  /* 0x000000000004789c */ /* 0x000fe40003fce870 */
[----:B------:R-:W-:Y:S02]  /*0460*/  UPLOP3.LUT UP5, UPT, UPT, UPT, UPT, 0x40, 0x4 ;  /* 0x000000000004789c */ /* 0x000fe40003fae870 */
[----:B------:R-:W-:-:S02]  /*0470*/  UPLOP3.LUT UP4, UPT, UPT, UPT, UPT, 0x40, 0x4 ;  /* 0x000000000004789c */ /* 0x000fc40003f8e870 */
[----:B------:R-:W-:Y:S02]  /*0480*/  UP2UR UR41, UPR, URZ, 0x8 ;  /* 0x00000008ff297883 */ /* 0x000fe40008000000 */
[----:B------:R-:W-:Y:S01]  /*0490*/  UP2UR UR39, UPR, URZ, 0x4 ;  /* 0x00000004ff277883 */ /* 0x000fe20008000000 */
[----:B------:R-:W-:Y:S11]  /*04a0*/  BRA `(.L_x_0) ;  /* 0x0000000000547947 */ /* 0x000ff60003800000 */
.L_x_3:
[----:B------:R-:W-:Y:S01]  /*04b0*/  HFMA2 R2, -RZ, RZ, 0, 2.98023223876953125e-07 ;  /* 0x00000005ff027431 */ /* 0x000fe200000001ff */
        /* <DEDUP_REMOVED lines=10> */
.L_x_1:
[----:B------:R-:W-:Y:S01]  /*0560*/  HFMA2 R2, -RZ, RZ, 0, 1.1920928955078125e-07 ;  /* 0x00000002ff027431 */ /* 0x000fe200000001ff */
        /* <DEDUP_REMOVED lines=8> */
[----:B------:R-:W-:-:S12]  /*05f0*/  UP2UR UR39, UPR, URZ, 0x4 ;  /* 0x00000004ff277883 */ /* 0x000fd80008000000 */
.L_x_0:
[----:B------:R-:W-:Y:S01]  /*0600*/  ELECT P0, URZ, PT ;  /* 0x0000000000ff782f */ /* 0x000fe20003800000 */
[----:B------:R-:W-:Y:S03]  /*0610*/  BSSY.RECONVERGENT B0, `(.L_x_5) ;  /* 0x000000f000007945 */ /* 0x000fe60003800200 */
[----:B------:R-:W-:Y:S02]  /*0620*/  PLOP3.LUT P2, PT, P0, PT, UP0, 0x5d, 0xd5 ;  /* 0x0000000000d5781c */ /* 0x000fe4000074eb0d */
[----:B------:R-:W-:-:S11]  /*0630*/  PLOP3.LUT P1, PT, P0, PT, UP6, 0x5d, 0xd5 ;  /* 0x0000000000d5781c */ /* 0x000fd6000072eb6d */
[----:B------:R-:W-:Y:S05]  /*0640*/  @P2 BRA `(.L_x_6) ;  /* 0x00000000002c2947 */ /* 0x000fea0003800000 */
[----:B------:R-:W1:Y:S02]  /*0650*/  LDCU.64 UR4, c[0x0][0x348] ;  /* 0x00006900ff0477ac */ /* 0x000e640008000a00 */
[----:B-1----:R-:W-:-:S04]  /*0660*/  UIADD3 UR8, UP0, UPT, UR4, 0x80, URZ ;  /* 0x0000008004087890 */ /* 0x002fc8000ff1e0ff */
[----:B------:R-:W-:Y:S02]  /*0670*/  UIADD3.X UR9, UPT, UPT, URZ, UR5, URZ, UP0, !UPT ;  /* 0x00000005ff097290 */ /* 0x000fe400087fe4ff */
[----:B------:R-:W-:-:S04]  /*0680*/  UIADD3 UR6, UP0, UPT, UR4, 0x180, URZ ;  /* 0x0000018004067890 */ /* 0x000fc8000ff1e0ff */
[----:B------:R-:W-:Y:S02]  /*0690*/  UIADD3.X UR7, UPT, UPT, URZ, UR5, URZ, UP0, !UPT ;  /* 0x00000005ff077290 */ /* 0x000fe400087fe4ff */
[----:B------:R-:W-:Y:S01]  /*06a0*/  UIADD3 UR4, UP0, UPT, UR4, 0x280, URZ ;  /* 0x0000028004047890 */ /* 0x000fe2000ff1e0ff */
[----:B------:R1:W-:Y:S03]  /*06b0*/  UTMACCTL.PF [UR8] ;  /* 0x00000000080079b9 */ /* 0x0003e60008040000 */
[----:B------:R-:W-:-:S03]  /*06c0*/  UIADD3.X UR5, UPT, UPT, URZ, UR5, URZ, UP0, !UPT ;  /* 0x00000005ff057290 */ /* 0x000fc600087fe4ff */
[----:B------:R1:W-:Y:S06]  /*06d0*/  UTMACCTL.PF [UR6] ;  /* 0x00000000060079b9 */ /* 0x0003ec0008040000 */
[----:B------:R1:W-:Y:S02]  /*06e0*/  UTMACCTL.PF [UR4] ;  /* 0x00000000040079b9 */ /* 0x0003e40008040000 */
[----:B-1----:R-:W-:Y:S01]  /*06f0*/  NOP ;  /* 0x0000000000007918 */ /* 0x002fe20000000000 */
.L_x_6:
[----:B------:R-:W-:Y:S05]  /*0700*/  BSYNC.RECONVERGENT B0 ;  /* 0x0000000000007941 */ /* 0x000fea0003800200 */
.L_x_5:
[----:B------:R-:W-:Y:S04]  /*0710*/  BSSY.RECONVERGENT B0, `(.L_x_7) ;  /* 0x000001b000007945 */ /* 0x000fe80003800200 */
[----:B------:R-:W-:Y:S05]  /*0720*/  @P1 BRA `(.L_x_8) ;  /* 0x0000000000241947 */ /* 0x000fea0003800000 */
[----:B------:R-:W1:Y:S01]  /*0730*/  LDCU.64 UR4, c[0x0][0x348] ;  /* 0x00006900ff0477ac */ /* 0x000e620008000a00 */
[----:B------:R-:W-:Y:S02]  /*0740*/  PLOP3.LUT P6, PT, PT, PT, PT, 0x80, 0x8 ;  /* 0x000000000008781c */ /* 0x000fe40003fcf070 */
[----:B------:R-:W-:Y:S02]  /*0750*/  PLOP3.LUT P5, PT, PT, PT, PT, 0x8, 0x80 ;  /* 0x000000000080781c */ /* 0x000fe40003fae170 */
[----:B------:R-:W-:Y:S02]  /*0760*/  PLOP3.LUT P4, PT, PT, PT, PT, 0x80, 0x8 ;  /* 0x000000000008781c */ /* 0x000fe40003f8f070 */
[----:B------:R-:W-:Y:S01]  /*0770*/  PLOP3.LUT P3, PT, PT, PT, PT, 0x80, 0x8 ;  /* 0x000000000008781c */ /* 0x000fe20003f6f070 */
[----:B-1----:R-:W-:-:S04]  /*0780*/  UIADD3 UR4, UP0, UPT, UR4, 0x400, URZ ;  /* 0x0000040004047890 */ /* 0x002fc8000ff1e0ff */
[----:B------:R-:W-:-:S09]  /*0790*/  UIADD3.X UR5, UPT, UPT, URZ, UR5, URZ, UP0, !UPT ;  /* 0x00000005ff057290 */ /* 0x000fd200087fe4ff */
[----:B------:R1:W-:Y:S02]  /*07a0*/  UTMACCTL.PF [UR4] ;  /* 0x00000000040079b9 */ /* 0x0003e40008040000 */
[----:B-1----:R-:W-:Y:S05]  /*07b0*/  BRA `(.L_x_9) ;  /* 0x0000000000407947 */ /* 0x002fea0003800000 */
.L_x_8:
[----:B------:R-:W-:-:S13]  /*07c0*/  ISETP.NE.AND P1, PT, R2, 0x3, PT ;  /* 0x000000030200780c */ /* 0x000fda0003f25270 */
[----:B------:R-:W-:Y:S05]  /*07d0*/  @!P1 BRA `(.L_x_10) ;  /* 0x0000000000289947 */ /* 0x000fea0003800000 */
[----:B------:R-:W-:Y:S02]  /*07e0*/  ISETP.NE.AND P1, PT, R2, 0x4, PT ;  /* 0x000000040200780c */ /* 0x000fe40003f25270 */
[----:B------:R-:W-:Y:S02]  /*07f0*/  PLOP3.LUT P4, PT, PT, PT, PT, 0x80, 0x8 ;  /* 0x000000000008781c */ /* 0x000fe40003f8f070 */
[----:B------:R-:W-:Y:S02]  /*0800*/  PLOP3.LUT P5, PT, PT, PT, PT, 0x8, 0x80 ;  /* 0x000000000080781c */ /* 0x000fe40003fae170 */
[----:B------:R-:W-:Y:S02]  /*0810*/  PLOP3.LUT P6, PT, PT, PT, PT, 0x80, 0x8 ;  /* 0x000000000008781c */ /* 0x000fe40003fcf070 */
[----:B------:R-:W-:-:S05]  /*0820*/  PLOP3.LUT P3, PT, PT, PT, PT, 0x80, 0x8 ;  /* 0x000000000008781c */ /* 0x000fca0003f6f070 */
[----:B------:R-:W-:Y:S08]  /*0830*/  @P1 BRA `(.L_x_9) ;  /* 0x0000000000201947 */ /* 0x000ff00003800000 */
[----:B------:R-:W-:Y:S02]  /*0840*/  PLOP3.LUT P5, PT, PT, PT, PT, 0x8, 0x80 ;  /* 0x000000000080781c */ /* 0x000fe40003fae170 */
[----:B------:R-:W-:Y:S02]  /*0850*/  PLOP3.LUT P6, PT, PT, PT, PT, 0x8, 0x80 ;  /* 0x000000000080781c */ /* 0x000fe40003fce170 */
[----:B------:R-:W-:Y:S01]  /*0860*/  PLOP3.LUT P3, PT, PT, PT, PT, 0x8, 0x80 ;  /* 0x000000000080781c */ /* 0x000fe20003f6e170 */
[----:B------:R-:W-:-:S12]  /*0870*/  BRA `(.L_x_9) ;  /* 0x0000000000107947 */ /* 0x000fd80003800000 */
.L_x_10:
[----:B------:R-:W-:Y:S02]  /*0880*/  PLOP3.LUT P6, PT, PT, PT, PT, 0x8, 0x80 ;  /* 0x000000000080781c */ /* 0x000fe40003fce170 */
[----:B------:R-:W-:Y:S02]  /*0890*/  PLOP3.LUT P5, PT, PT, PT, PT, 0x80, 0x8 ;  /* 0x000000000008781c */ /* 0x000fe40003faf070 */
[----:B------:R-:W-:Y:S02]  /*08a0*/  PLOP3.LUT P4, PT, PT, PT, PT, 0x8, 0x80 ;  /* 0x000000000080781c */ /* 0x000fe40003f8e170 */
[----:B------:R-:W-:-:S13]  /*08b0*/  PLOP3.LUT P3, PT, PT, PT, PT, 0x80, 0x8 ;  /* 0x000000000008781c */ /* 0x000fda0003f6f070 */
.L_x_9:
[----:B------:R-:W-:Y:S05]  /*08c0*/  BSYNC.RECONVERGENT B0 ;  /* 0x0000000000007941 */ /* 0x000fea0003800200 */
.L_x_7:
[----:B------:R-:W1:Y:S01]  /*08d0*/  SHFL.IDX PT, R0, R17, RZ, 0x1f ;  /* 0x00001fff11007589 */ /* 0x000e6200000e0000 */
[----:B------:R-:W-:Y:S02]  /*08e0*/  ISETP.NE.AND P1, PT, R2, 0x3, PT ;  /* 0x000000030200780c */ /* 0x000fe40003f25270 */
[----:B------:R-:W-:Y:S02]  /*08f0*/  PLOP3.LUT P0, PT, P0, PT, UP1, 0xae, 0xea ;  /* 0x0000000000ea781c */ /* 0x000fe4000070f51e */
[----:B-1----:R-:W-:-:S13]  /*0900*/  ISETP.NE.AND P2, PT, R0, RZ, PT ;  /* 0x000000ff0000720c */ /* 0x002fda0003f45270 */
[----:B------:R-:W-:Y:S05]  /*0910*/  @P2 BRA `(.L_x_11) ;  /* 0x0000000000382947 */ /* 0x000fea0003800000 */
[----:B------:R-:W1:Y:S01]  /*0920*/  S2UR UR4, SR_CgaCtaId ;  /* 0x00000000000479c3 */ /* 0x000e620000008800 */
[----:B------:R-:W-:Y:S01]  /*0930*/  UMOV UR5, 0x400 ;  /* 0x0000040000057882 */ /* 0x000fe20000000000 */
[----:B------:R-:W-:Y:S01]  /*0940*/  UMOV UR6, 0x1 ;  /* 0x0000000100067882 */ /* 0x000fe20000000000 */
[----:B------:R-:W-:Y:S01]  /*0950*/  ELECT P2, URZ, PT ;  /* 0x0000000000ff782f */ /* 0x000fe20003840000 */
[----:B------:R-:W-:-:S04]  /*0960*/  UIADD3 UR6, UPT, UPT, -UR6, 0x100000, URZ ;  /* 0x0010000006067890 */ /* 0x000fc8000fffe1ff */
[----:B------:R-:W-:Y:S02]  /*0970*/  USHF.L.U32 UR7, UR6, 0xb, URZ ;  /* 0x0000000b06077899 */ /* 0x000fe400080006ff */
[----:B------:R-:W-:Y:S02]  /*0980*/  USHF.L.U32 UR6, UR6, 0x1, URZ ;  /* 0x0000000106067899 */ /* 0x000fe400080006ff */
[----:B-1----:R-:W-:Y:S01]  /*0990*/  ULEA UR4, UR4, UR5, 0x18 ;  /* 0x0000000504047291 */ /* 0x002fe2000f8ec0ff */
[----:B------:R-:W1:Y:S11]  /*09a0*/  FENCE.VIEW.ASYNC.S ;  /* 0x00000000000073c6 */ /* 0x000e760000000000 */
[----:B-1----:R1:W2:Y:S01]  /*09b0*/  SYNCS.EXCH.64 URZ, [UR4+0x50000], UR6 ;  /* 0x0500000604ff75b2 */ /* 0x0022a20008000100 */
[----:B------:R1:W3:Y:S01]  /*09c0*/  SYNCS.EXCH.64 URZ, [UR4+0x50010], UR6 ;  /* 0x0500100604ff75b2 */ /* 0x0002e20008000100 */
[----:B------:R1:W4:Y:S01]  /*09d0*/  SYNCS.EXCH.64 URZ, [UR4+0x50008], UR6 ;  /* 0x0500080604ff75b2 */ /* 0x0003220008000100 */
[----:B------:R1:W1:Y:S01]  /*09e0*/  SYNCS.EXCH.64 URZ, [UR4+0x50018], UR6 ;  /* 0x0500180604ff75b2 */ /* 0x0002620008000100 */
[----:B------:R-:W-:Y:S01]  /*09f0*/  NOP ;  /* 0x0000000000007918 */ /* 0x000fe20000000000 */
.L_x_11:
[----:B------:R-:W-:Y:S01]  /*0a00*/  NOP ;  /* 0x0000000000007918 */ /* 0x000fe20000000000 */
[----:B------:R-:W-:Y:S05]  /*0a10*/  @!P1 BRA `(.L_x_12) ;  /* 0x0000000000289947 */ /* 0x000fea0003800000 */
[----:B------:R-:W-:Y:S01]  /*0a20*/  ISETP.NE.AND P1, PT, R2, 0x4, PT ;  /* 0x000000040200780c */ /* 0x000fe20003f25270 */
[----:B------:R-:W-:Y:S02]  /*0a30*/  UPLOP3.LUT UP3, UPT, UPT, UPT, UPT, 0x80, 0x8 ;  /* 0x000000000008789c */ /* 0x000fe40003f6f070 */
[----:B------:R-:W-:Y:S02]  /*0a40*/  UPLOP3.LUT UP2, UPT, UPT, UPT, UPT, 0x40, 0x4 ;  /* 0x000000000004789c */ /* 0x000fe40003f4e870 */
[----:B------:R-:W-:Y:S02]  /*0a50*/  UPLOP3.LUT UP1, UPT, UPT, UPT, UPT, 0x80, 0x8 ;  /* 0x000000000008789c */ /* 0x000fe40003f2f070 */
[----:B------:R-:W-:-:S06]  /*0a60*/  UPLOP3.LUT UP0, UPT, UPT, UPT, UPT, 0x80, 0x8 ;  /* 0x000000000008789c */ /* 0x000fcc0003f0f070 */
[----:B------:R-:W-:Y:S05]  /*0a70*/  @P1 BRA `(.L_x_13) ;  /* 0x0000000000201947 */ /* 0x000fea0003800000 */
[----:B------:R-:W-:Y:S02]  /*0a80*/  UPLOP3.LUT UP2, UPT, UPT, UPT, UPT, 0x40, 0x4 ;  /* 0x000000000004789c */ /* 0x000fe40003f4e870 */
[----:B------:R-:W-:Y:S02]  /*0a90*/  UPLOP3.LUT UP3, UPT, UPT, UPT, UPT, 0x40, 0x4 ;  /* 0x000000000004789c */ /* 0x000fe40003f6e870 */
[----:B------:R-:W-:Y:S01]  /*0aa0*/  UPLOP3.LUT UP0, UPT, UPT, UPT, UPT, 0x40, 0x4 ;  /* 0x000000000004789c */ /* 0x000fe20003f0e870 */
[----:B------:R-:W-:Y:S05]  /*0ab0*/  BRA `(.L_x_13) ;  /* 0x0000000000107947 */ /* 0x000fea0003800000 */
.L_x_12:
[----:B------:R-:W-:Y:S02]  /*0ac0*/  UPLOP3.LUT UP3, UPT, UPT, UPT, UPT, 0x40, 0x4 ;  /* 0x000000000004789c */ /* 0x000fe40003f6e870 */
[----:B------:R-:W-:Y:S02]  /*0ad0*/  UPLOP3.LUT UP2, UPT, UPT, UPT, UPT, 0x80, 0x8 ;  /* 0x000000000008789c */ /* 0x000fe40003f4f070 */
[----:B------:R-:W-:Y:S02]  /*0ae0*/  UPLOP3.LUT UP1, UPT, UPT, UPT, UPT, 0x40, 0x4 ;  /* 0x000000000004789c */ /* 0x000fe40003f2e870 */
[----:B------:R-:W-:Y:S02]  /*0af0*/  UPLOP3.LUT UP0, UPT, UPT, UPT, UPT, 0x80, 0x8 ;  /* 0x000000000008789c */ /* 0x000fe40003f0f070 */
.L_x_13:
[----:B------:R-:W5:Y:S02]  /*0b00*/  SHFL.IDX PT, R0, R17, RZ, 0x1f ;  /* 0x00001fff11007589 */ /* 0x000f6400000e0000 */
[----:B-----5:R-:W-:-:S13]  /*0b10*/  ISETP.NE.AND P1, PT, R0, RZ, PT ;  /* 0x000000ff0000720c */ /* 0x020fda0003f25270 */
[----:B------:R-:W-:Y:S05]  /*0b20*/  @P1 BRA `(.L_x_14) ;  /* 0x0000000000401947 */ /* 0x000fea0003800000 */
[----:B-1----:R-:W1:Y:S01]  /*0b30*/  S2UR UR4, SR_CgaCtaId ;  /* 0x00000000000479c3 */ /* 0x002e620000008800 */
        /* <DEDUP_REMOVED lines=8> */
[----:B-1----:R1:W1:Y:S01]  /*0bc0*/  SYNCS.EXCH.64 URZ, [UR4+0x50020], UR6 ;  /* 0x0500200604ff75b2 */ /* 0x0022620008000100 */
[----:B------:R1:W1:Y:S01]  /*0bd0*/  SYNCS.EXCH.64 URZ, [UR4+0x50038], UR6 ;  /* 0x0500380604ff75b2 */ /* 0x0002620008000100 */
[----:B------:R1:W1:Y:S01]  /*0be0*/  SYNCS.EXCH.64 URZ, [UR4+0x50028], UR6 ;  /* 0x0500280604ff75b2 */ /* 0x0002620008000100 */
[----:B------:R1:W1:Y:S01]  /*0bf0*/  SYNCS.EXCH.64 URZ, [UR4+0x50040], UR6 ;  /* 0x0500400604ff75b2 */ /* 0x0002620008000100 */
[----:B------:R1:W1:Y:S01]  /*0c00*/  SYNCS.EXCH.64 URZ, [UR4+0x50030], UR6 ;  /* 0x0500300604ff75b2 */ /* 0x0002620008000100 */
[----:B------:R1:W1:Y:S01]  /*0c10*/  SYNCS.EXCH.64 URZ, [UR4+0x50048], UR6 ;  /* 0x0500480604ff75b2 */ /* 0x0002620008000100 */
[----:B------:R-:W-:Y:S01]  /*0c20*/  NOP ;  /* 0x0000000000007918 */ /* 0x000fe20000000000 */
.L_x_14:
[----:B------:R-:W5:Y:S01]  /*0c30*/  SHFL.IDX PT, R0, R17, RZ, 0x1f ;  /* 0x00001fff11007589 */ /* 0x000f6200000e0000 */
[----:B------:R-:W-:Y:S01]  /*0c40*/  NOP ;  /* 0x0000000000007918 */ /* 0x000fe20000000000 */
[----:B-----5:R-:W-:-:S13]  /*0c50*/  ISETP.NE.AND P1, PT, R0, RZ, PT ;  /* 0x000000ff0000720c */ /* 0x020fda0003f25270 */
[----:B------:R-:W-:Y:S05]  /*0c60*/  @P1 BRA `(.L_x_15) ;  /* 0x0000000000401947 */ /* 0x000fea0003800000 */
[----:B-1----:R-:W1:Y:S01]  /*0c70*/  S2UR UR4, SR_CgaCtaId ;  /* 0x00000000000479c3 */ /* 0x002e620000008800 */
[----:B------:R-:W-:Y:S01]  /*0c80*/  UMOV UR5, 0x400 ;  /* 0x0000040000057882 */ /* 0x000fe20000000000 */
[----:B------:R-:W-:Y:S01]  /*0c90*/  UMOV UR6, 0x1 ;  /* 0x0000000100067882 */ /* 0x000fe20000000000 */
[----:B------:R-:W-:Y:S01]  /*0ca0*/  UMOV UR8, 0x80 ;  /* 0x0000008000087882 */ /* 0x000fe20000000000 */
[----:B------:R-:W-:-:S04]  /*0cb0*/  UIADD3 UR6, UPT, UPT, -UR6, 0x100000, URZ ;  /* 0x0010000006067890 */ /* 0x000fc8000fffe1ff */
[----:B------:R-:W-:Y:S02]  /*0cc0*/  USHF.L.U32 UR7, UR6, 0xb, URZ ;  /* 0x0000000b06077899 */ /* 0x000fe400080006ff */
[----:B------:R-:W-:Y:S02]  /*0cd0*/  USHF.L.U32 UR6, UR6, 0x1, URZ ;  /* 0x0000000106067899 */ /* 0x000fe400080006ff */
[----:B------:R-:W-:-:S04]  /*0ce0*/  UIADD3 UR8, UPT, UPT, -UR8, 0x100000, URZ ;  /* 0x0010000008087890 */ /* 0x000fc8000fffe1ff */
[----:B------:R-:W-:Y:S02]  /*0cf0*/  USHF.L.U32 UR9, UR8, 0xb, URZ ;  /* 0x0000000b08097899 */ /* 0x000fe400080006ff */
[----:B------:R-:W-:Y:S01]  /*0d00*/  USHF.L.U32 UR8, UR8, 0x1, URZ ;  /* 0x0000000108087899 */ /* 0x000fe200080006ff */
[----:B------:R-:W-:Y:S01]  /*0d10*/  ELECT P1, URZ, PT ;  /* 0x0000000000ff782f */ /* 0x000fe20003820000 */
[----:B-1----:R-:W-:Y:S01]  /*0d20*/  ULEA UR4, UR4, UR5, 0x18 ;  /* 0x0000000504047291 */ /* 0x002fe2000f8ec0ff */
[----:B------:R-:W1:Y:S11]  /*0d30*/  FENCE.VIEW.ASYNC.S ;  /* 0x00000000000073c6 */ /* 0x000e760000000000 */
[----:B-1----:R1:W1:Y:S01]  /*0d40*/  SYNCS.EXCH.64 URZ, [UR4+0x50050], UR6 ;  /* 0x0500500604ff75b2 */ /* 0x0022620008000100 */
[----:B------:R1:W1:Y:S01]  /*0d50*/  SYNCS.EXCH.64 URZ, [UR4+0x50058], UR8 ;  /* 0x0500580804ff75b2 */ /* 0x0002620008000100 */
[----:B------:R-:W-:Y:S01]  /*0d60*/  NOP ;  /* 0x0000000000007918 */ /* 0x000fe20000000000 */
.L_x_15:
[----:B------:R-:W5:Y:S01]  /*0d70*/  SHFL.IDX PT, R0, R17, RZ, 0x1f ;  /* 0x00001fff11007589 */ /* 0x000f6200000e0000 */
[----:B-1----:R-:W-:Y:S01]  /*0d80*/  UP2UR UR4, UPR, URZ, 0x1 ;  /* 0x00000001ff047883 */ /* 0x002fe20008000000 */
[----:B------:R-:W-:Y:S01]  /*0d90*/  ISETP.NE.AND P2, PT, R2, 0x2, PT ;  /* 0x000000020200780c */ /* 0x000fe20003f45270 */
[----:B------:R-:W-:Y:S01]  /*0da0*/  UISETP.NE.AND UP0, UPT, UR39, URZ, UPT ;  /* 0x000000ff2700728c */ /* 0x000fe2000bf05270 */
[----:B------:R-:W-:-:S03]  /*0db0*/  NOP ;  /* 0x0000000000007918 */ /* 0x000fc60000000000 */
[----:B------:R-:W-:Y:S02]  /*0dc0*/  USEL UR5, URZ, 0x2, !UP0 ;  /* 0x00000002ff057887 */ /* 0x000fe4000c000000 */
[----:B------:R-:W-:Y:S02]  /*0dd0*/  UISETP.NE.AND UP0, UPT, UR4, URZ, UPT ;  /* 0x000000ff0400728c */ /* 0x000fe4000bf05270 */
[----:B------:R-:W-:Y:S02]  /*0de0*/  USEL UR4, URZ, 0x2, !UP4 ;  /* 0x00000002ff047887 */ /* 0x000fe4000e000000 */
[----:B------:R-:W-:Y:S02]  /*0df0*/  USEL UR51, UR5, 0x1, !UP5 ;  /* 0x0000000105337887 */ /* 0x000fe4000e800000 */
[----:B------:R-:W-:Y:S01]  /*0e00*/  USEL UR52, UR4, 0x1, !UP5 ;  /* 0x0000000104347887 */ /* 0x000fe2000e800000 */
[----:B-----5:R-:W-:-:S13]  /*0e10*/  ISETP.NE.AND P1, PT, R0, RZ, PT ;  /* 0x000000ff0000720c */ /* 0x020fda0003f25270 */
[----:B------:R-:W-:Y:S05]  /*0e20*/  @P1 BRA `(.L_x_16) ;  /* 0x0000000000401947 */ /* 0x000fea0003800000 */
[----:B------:R-:W1:Y:S01]  /*0e30*/  S2UR UR4, SR_CgaCtaId ;  /* 0x00000000000479c3 */ /* 0x000e620000008800 */
        /* <DEDUP_REMOVED lines=15> */
.L_x_16:
[----:B------:R-:W-:Y:S01]  /*0f30*/  NOP ;  /* 0x0000000000007918 */ /* 0x000fe20000000000 */
[----:B------:R-:W-:Y:S05]  /*0f40*/  @!P2 BRA `(.L_x_17) ;  /* 0x000000000024a947 */ /* 0x000fea0003800000 */
[----:B------:R-:W-:Y:S01]  /*0f50*/  ISETP.NE.AND P1, PT, R2, RZ, PT ;  /* 0x000000ff0200720c */ /* 0x000fe20003f25270 */
[----:B-1----:R-:W-:Y:S02]  /*0f60*/  UP2UR UR4, UPR, URZ, 0x1 ;  /* 0x00000001ff047883 */ /* 0x002fe40008000000 */
[----:B------:R-:W-:Y:S01]  /*0f70*/  UPLOP3.LUT UP0, UPT, UPT, UPT, UPT, 0x80, 0x8 ;  /* 0x000000000008789c */ /* 0x000fe20003f0f070 */
[----:B------:R-:W-:-:S03]  /*0f80*/  UMOV UR11, URZ ;  /* 0x000000ff000b7c82 */ /* 0x000fc60008000000 */
[----:B------:R-:W-:Y:S02]  /*0f90*/  UP2UR UR42, UPR, URZ, 0x1 ;  /* 0x00000001ff2a7883 */ /* 0x000fe40008000000 */
[----:B------:R-:W-:-:S04]  /*0fa0*/  UISETP.NE.AND UP0, UPT, UR4, URZ, UPT ;  /* 0x000000ff0400728c */ /* 0x000fc8000bf05270 */
[----:B------:R-:W-:Y:S07]  /*0fb0*/  @P1 BRA `(.L_x_18) ;  /* 0x00000000001c1947 */ /* 0x000fee0003800000 */
[----:B------:R-:W-:Y:S01]  /*0fc0*/  UMOV UR11, 0x1 ;  /* 0x00000001000b7882 */ /* 0x000fe20000000000 */
[----:B------:R-:W-:Y:S05]  /*0fd0*/  BRA `(.L_x_18) ;  /* 0x0000000000147947 */ /* 0x000fea0003800000 */
.L_x_17:
[----:B-1----:R-:W-:Y:S02]  /*0fe0*/  UP2UR UR4, UPR, URZ, 0x1 ;  /* 0x00000001ff047883 */ /* 0x002fe40008000000 */
[----:B------:R-:W-:Y:S01]  /*0ff0*/  UPLOP3.LUT UP0, UPT, UPT, UPT, UPT, 0x40, 0x4 ;  /* 0x000000000004789c */ /* 0x000fe20003f0e870 */
[----:B------:R-:W-:-:S03]  /*1000*/  UMOV UR11, 0x2 ;  /* 0x00000002000b7882 */ /* 0x000fc60000000000 */
[----:B------:R-:W-:Y:S02]  /*1010*/  UP2UR UR42, UPR, URZ, 0x1 ;  /* 0x00000001ff2a7883 */ /* 0x000fe40008000000 */
[----:B------:R-:W-:Y:S02]  /*1020*/  UISETP.NE.AND UP0, UPT, UR4, URZ, UPT ;  /* 0x000000ff0400728c */ /* 0x000fe4000bf05270 */
.L_x_18:
[----:B------:R-:W1:Y:S02]  /*1030*/  SHFL.IDX PT, R0, R17, RZ, 0x1f ;  /* 0x00001fff11007589 */ /* 0x000e6400000e0000 */
        /* <DEDUP_REMOVED lines=13> */
[----:B------:R-:W-:Y:S01]  /*1110*/  NOP ;  /* 0x0000000000007918 */ /* 0x000fe20000000000 */
.L_x_19:
[----:B------:R-:W-:Y:S01]  /*1120*/  NOP ;  /* 0x0000000000007918 */ /* 0x000fe20000000000 */
[----:B------:R-:W-:Y:S05]  /*1130*/  @!P2 BRA `(.L_x_20) ;  /* 0x000000000024a947 */ /* 0x000fea0003800000 */
[----:B------:R-:W-:Y:S01]  /*1140*/  ISETP.NE.AND P1, PT, R2, 0x1, PT ;  /* 0x000000010200780c */ /* 0x000fe20003f25270 */
        /* <DEDUP_REMOVED lines=8> */
.L_x_20:
[----:B-1----:R-:W-:Y:S02]  /*11d0*/  UP2UR UR4, UPR, URZ, 0x1 ;  /* 0x00000001ff047883 */ /* 0x002fe40008000000 */
[----:B------:R-:W-:Y:S01]  /*11e0*/  UPLOP3.LUT UP0, UPT, UPT, UPT, UPT, 0x40, 0x4 ;  /* 0x000000000004789c */ /* 0x000fe20003f0e870 */
[----:B------:R-:W-:-:S03]  /*11f0*/  UMOV UR10, 0x2 ;  /* 0x00000002000a7882 */ /* 0x000fc60000000000 */
[----:B------:R-:W-:Y:S02]  /*1200*/  UP2UR UR45, UPR, URZ, 0x1 ;  /* 0x00000001ff2d7883 */ /* 0x000fe40008000000 */
[----:B------:R-:W-:Y:S02]  /*1210*/  UISETP.NE.AND UP0, UPT, UR4, URZ, UPT ;  /* 0x000000ff0400728c */ /* 0x000fe4000bf05270 */
.L_x_21:
[----:B------:R-:W1:Y:S01]  /*1220*/  SHFL.IDX PT, R0, R17, RZ, 0x1f ;  /* 0x00001fff11007589 */ /* 0x000e6200000e0000 */
[----:B------:R-:W-:Y:S02]  /*1230*/  USEL UR49, URZ, 0x1, !UP4 ;  /* 0x00000001ff317887 */ /* 0x000fe4000e000000 */
[----:B------:R-:W-:Y:S01]  /*1240*/  USEL UR44, URZ, 0x1, UP4 ;  /* 0x00000001ff2c7887 */ /* 0x000fe2000a000000 */
        /* <DEDUP_REMOVED lines=14> */
.L_x_22:
        /* <DEDUP_REMOVED lines=19> */
[----:B------:R1:W1:Y:S01]  /*1460*/  SYNCS.EXCH.64 URZ, [UR4+0x50098], UR8 ;  /* 0x0500980804ff75b2 */ /* 0x0002620008000100 */
[----:B------:R1:W1:Y:S01]  /*1470*/  SYNCS.EXCH.64 URZ, [UR4+0x500a8], UR6 ;  /* 0x0500a80604ff75b2 */ /* 0x0002620008000100 */
[----:B------:R-:W-:Y:S01]  /*1480*/  NOP ;  /* 0x0000000000007918 */ /* 0x000fe20000000000 */
.L_x_23:
        /* <DEDUP_REMOVED lines=22> */
.L_x_24:
[----:B------:R-:W5:Y:S01]  /*15f0*/  SHFL.IDX PT, R0, R17, RZ, 0x1f ;  /* 0x00001fff11007589 */ /* 0x000f6200000e0000 */
[----:B------:R-:W-:Y:S01]  /*1600*/  NOP ;  /* 0x0000000000007918 */ /* 0x000fe20000000000 */
        /* <DEDUP_REMOVED lines=14> */
.L_x_25:
[----:B------:R-:W-:Y:S01]  /*16f0*/  ISETP.GT.AND P1, PT, R2, 0x3, PT ;  /* 0x000000030200780c */ /* 0x000fe20003f24270 */
[----:B------:R-:W-:Y:S01]  /*1700*/  NOP ;  /* 0x0000000000007918 */ /* 0x000fe20000000000 */
[----:B-1234-:R-:W-:Y:S11]  /*1710*/  BAR.SYNC.DEFER_BLOCKING 0x0 ;  /* 0x0000000000007b1d */ /* 0x01eff60000010000 */
[----:B------:R-:W-:Y:S05]  /*1720*/  @P1 BRA `(.L_x_26) ;  /* 0x0000025400a41947 */ /* 0x000fea0003800000 */
[----:B------:R-:W-:-:S13]  /*1730*/  ISETP.GE.U32.AND P0, PT, R2, 0x2, PT ;  /* 0x000000020200780c */ /* 0x000fda0003f06070 */
[----:B------:R-:W-:Y:S05]  /*1740*/  @!P0 BRA `(.L_x_27) ;  /* 0x0000019c00048947 */ /* 0x000fea0003800000 */
[----:B------:R-:W-:Y:S05]  /*1750*/  @!P2 BRA `(.L_x_28) ;  /* 0x000000400004a947 */ /* 0x000fea0003800000 */
[----:B------:R-:W-:-:S08]  /*1760*/  NOP ;  /* 0x0000000000007918 */ /* 0x000fd00000000000 */
[----:B------:R-:W1:-:S00]  /*1770*/  USETMAXREG.DEALLOC.CTAPOOL 0x20 ;  /* 0x00000020000079c8 */ /* 0x000e4000080e0500 */
[----:B------:R-:W2:Y:S08]  /*1780*/  S2UR UR10, SR_CTAID.X ;  /* 0x00000000000a79c3 */ /* 0x000eb00000002500 */
[----:B-1----:R-:W1:Y:S01]  /*1790*/  LDC R0, c[0x0][0x380] ;  /* 0x0000e000ff007b82 */ /* 0x002e620000000800 */
[----:B--2---:R-:W-:-:S06]  /*17a0*/  USHF.L.U32 UR4, UR10, 0x8, URZ ;  /* 0x000000080a047899 */ /* 0x004fcc00080006ff */
[----:B-1----:R-:W-:-:S13]  /*17b0*/  ISETP.LE.U32.AND P0, PT, R0, UR4, PT ;  /* 0x0000000400007c0c */ /* 0x002fda000bf03070 */
[----:B------:R-:W-:Y:S05]  /*17c0*/  @P0 EXIT ;  /* 0x000000000000094d */ /* 0x000fea0003800000 */
[----:B------:R-:W1:Y:S01]  /*17d0*/  S2UR UR24, SR_CgaCtaId ;  /* 0x00000000001879c3 */ /* 0x000e620000008800 */
[----:B------:R-:W-:Y:S01]  /*17e0*/  UMOV UR4, 0x40 ;  /* 0x0000004000047882 */ /* 0x000fe20000000000 */
[----:B------:R-:W-:Y:S01]  /*17f0*/  NOP ;  /* 0x0000000000007918 */ /* 0x000fe20000000000 */
[----:B-1----:R-:W-:-:S03]  /*1800*/  ULEA UR5, UR24, UR4, 0x18 ;  /* 0x0000000418057291 */ /* 0x002fc6000f8ec0ff */
[----:B------:R-:W-:Y:S02]  /*1810*/  UMOV UR4, 0x400 ;  /* 0x0000040000047882 */ /* 0x000fe40000000000 */
[----:B------:R-:W-:-:S04]  /*1820*/  ULEA UR24, UR24, UR4, 0x18 ;  /* 0x0000000418187291 */ /* 0x000fc8000f8ec0ff */
[----:B------:R-:W1:Y:S02]  /*1830*/  LDS.U8 R0, [UR5+0x1c] ;  /* 0x00001c05ff007984 */ /* 0x000e640008000000 */
[----:B-1----:R-:W-:-:S13]  /*1840*/  ISETP.NE.AND P0, PT, R0, RZ, PT ;  /* 0x000000ff0000720c */ /* 0x002fda0003f05270 */
[----:B------:R-:W-:Y:S05]  /*1850*/  @P0 BRA `(.L_x_29) ;  /* 0x0000000000580947 */ /* 0x000fea0003800000 */
[----:B------:R-:W-:-:S13]  /*1860*/  ELECT P0, URZ, PT ;  /* 0x0000000000ff782f */ /* 0x000fda0003800000 */
[----:B------:R-:W-:Y:S05]  /*1870*/  @!P0 BRA `(.L_x_30) ;  /* 0x0000000000608947 */ /* 0x000fea0003800000 */
[----:B------:R-:W-:Y:S01]  /*1880*/  UMOV UR4, 0x10 ;  /* 0x0000001000047882 */ /* 0x000fe20000000000 */
[----:B------:R-:W-:Y:S01]  /*1890*/  HFMA2 R0, -RZ, RZ, 0, 5.9604644775390625e-08 ;  /* 0x00000001ff007431 */ /* 0x000fe200000001ff */
[----:B------:R-:W-:-:S03]  /*18a0*/  MOV R2, 0xffff ;  /* 0x0000ffff00027802 */ /* 0x000fc60000000f00 */
[----:B------:R-:W-:Y:S04]  /*18b0*/  DEPBAR.LE SB1, 0x36 ;  /* 0x00009d800000791a */ /* 0x000fe80000000000 */
[----:B------:R-:W1:Y:S02]  /*18c0*/  UTCATOMSWS.FIND_AND_SET.ALIGN UP0, UR4, UR4 ;  /* 0x00000004000475e3 */ /* 0x000e640008000800 */
[----:B-1----:R-:W-:Y:S01]  /*18d0*/  MOV R3, UR4 ;  /* 0x0000000400037c02 */ /* 0x002fe20008000f00 */
[----:B------:R-:W-:Y:S06]  /*18e0*/  BRA.U UP0, `(.L_x_31) ;  /* 0x0000000100187547 */ /* 0x000fec000b800000 */
.L_x_32:
[----:B------:R-:W-:Y:S05]  /*18f0*/  NANOSLEEP 0x64 ;  /* 0x000000640000795d */ /* 0x000fea0003800000 */
[----:B------:R-:W-:-:S05]  /*1900*/  UMOV UR4, 0x10 ;  /* 0x0000001000047882 */ /* 0x000fca0000000000 */
[----:B------:R-:W-:Y:S04]  /*1910*/  DEPBAR.LE SB1, 0x36 ;  /* 0x00009d800000791a */ /* 0x000fe80000000000 */
[----:B------:R-:W1:Y:S02]  /*1920*/  UTCATOMSWS.FIND_AND_SET.ALIGN UP0, UR4, UR4 ;  /* 0x00000004000475e3 */ /* 0x000e640008000800 */
[----:B-1----:R-:W-:Y:S01]  /*1930*/  MOV R3, UR4 ;  /* 0x0000000400037c02 */ /* 0x002fe20008000f00 */
[----:B------:R-:W-:Y:S05]  /*1940*/  BRA.U !UP0, `(.L_x_32) ;  /* 0xfffffffd08e87547 */ /* 0x000fea000b83ffff */
.L_x_31:
[-C--:B------:R-:W-:Y:S02]  /*1950*/  SHF.L.U32 R2, R2, R3.reuse, RZ ;  /* 0x0000000302027219 */ /* 0x080fe400000006ff */
[----:B------:R-:W-:Y:S01]  /*1960*/  SHF.L.U32 R0, R0, R3, RZ ;  /* 0x0000000300007219 */ /* 0x000fe200000006ff */
[----:B------:R-:W-:Y:S02]  /*1970*/  IMAD.SHL.U32 R3, R3, 0x20, RZ ;  /* 0x0000002003037824 */ /* 0x000fe400078e00ff */
[----:B------:R1:W-:Y:S04]  /*1980*/  ATOMS.OR RZ, [UR5+0x14], R2 ;  /* 0x00001402ffff798c */ /* 0x0003e8000b000005 */
[----:B------:R1:W-:Y:S04]  /*1990*/  ATOMS.OR RZ, [UR5+0x18], R0 ;  /* 0x00001800ffff798c */ /* 0x0003e8000b000005 */
[----:B------:R1:W-:Y:S01]  /*19a0*/  STS [UR24+0x500e0], R3 ;  /* 0x0500e003ff007988 */ /* 0x0003e20008000818 */
[----:B------:R-:W-:Y:S05]  /*19b0*/  BRA `(.L_x_30) ;  /* 0x0000000000107947 */ /* 0x000fea0003800000 */
.L_x_29:
[----:B------:R-:W-:Y:S02]  /*19c0*/  MOV R0, 0xffffffff ;  /* 0xffffffff00007802 */ /* 0x000fe40000000f00 */
[----:B------:R-:W-:-:S03]  /*19d0*/  MOV R2, 0x1a00 ;  /* 0x00001a0000027802 */ /* 0x000fc60000000f00 */
[----:B------:R1:W-:Y:S04]  /*19e0*/  STS [UR24+0x500e0], R0 ;  /* 0x0500e000ff007988 */ /* 0x0003e80008000818 */
[----:B-1----:R-:W-:Y:S05]  /*19f0*/  CALL.REL.NOINC `($__internal_1_$__cuda_sm10x_tcgen05_guardrail_trap_phase_invalid_during_alloc) ;  /* 0x000002bc00887944 */ /* 0x002fea0003c00000 */
.L_x_30:
[----:B------:R-:W-:Y:S05]  /*1a00*/  WARPSYNC.ALL ;  /* 0x0000000000007948 */ /* 0x000fea0003800000 */
[----:B------:R-:W2:Y:S02]  /*1a10*/  LDCU UR9, c[0x0][0x384] ;  /* 0x00007080ff0977ac */ /* 0x000ea40008000800 */
[----:B--2---:R-:W-:Y:S01]  /*1a20*/  ISETP.NE.AND P0, PT, RZ, UR9, PT ;  /* 0x00000009ff007c0c */ /* 0x004fe2000bf05270 */
[----:B------:R-:W-:-:S12]  /*1a30*/  NOP ;  /* 0x0000000000007918 */ /* 0x000fd80000000000 */
[----:B------:R-:W-:Y:S05]  /*1a40*/  @!P0 EXIT ;  /* 0x000000000000894d */ /* 0x000fea0003800000 */
[----:B------:R-:W-:Y:S01]  /*1a50*/  UIADD3 UR7, UPT, UPT, UR9, 0x7f, URZ ;  /* 0x0000007f09077890 */ /* 0x000fe2000fffe0ff */
[----:B------:R-:W-:Y:S01]  /*1a60*/  BSSY.RECONVERGENT B0, `(.L_x_33) ;  /* 0x0000014000007945 */ /* 0x000fe20003800200 */
[----:B------:R-:W-:Y:S02]  /*1a70*/  ULEA UR8, UR10, 0x2, 0x1 ;  /* 0x000000020a087891 */ /* 0x000fe4000f8e08ff */
[----:B------:R-:W-:Y:S02]  /*1a80*/  USHF.R.S32.HI UR5, URZ, 0x1f, UR7 ;  /* 0x0000001fff057899 */ /* 0x000fe40008011407 */
[----:B------:R-:W-:Y:S02]  /*1a90*/  UIADD3 UR4, UPT, UPT, UR24, 0x20000, URZ ;  /* 0x0002000018047890 */ /* 0x000fe4000fffe0ff */
[----:B------:R-:W-:Y:S02]  /*1aa0*/  ULEA.HI UR7, UR5, UR7, URZ, 0x7 ;  /* 0x0000000705077291 */ /* 0x000fe4000f8f38ff */
[----:B------:R-:W-:-:S02]  /*1ab0*/  ULOP3.LUT UR8, UR8, 0x1fffffe, URZ, 0xc0, !UPT ;  /* 0x01fffffe08087892 */ /* 0x000fc4000f8ec0ff */
[----:B------:R-:W-:Y:S02]  /*1ac0*/  USHF.R.S32.HI UR7, URZ, 0x7, UR7 ;  /* 0x00000007ff077899 */ /* 0x000fe40008011407 */
[----:B------:R-:W-:Y:S02]  /*1ad0*/  USHF.R.U32.HI UR4, URZ, 0x4, UR4 ;  /* 0x00000004ff047899 */ /* 0x000fe40008011604 */
[----:B------:R-:W-:Y:S02]  /*1ae0*/  UISETP.LT.AND UP0, UPT, UR7, UR8, UPT ;  /* 0x000000080700728c */ /* 0x000fe4000bf01270 */
[----:B------:R-:W-:Y:S02]  /*1af0*/  USHF.R.U32.HI UR6, URZ, 0x4, UR24 ;  /* 0x00000004ff067899 */ /* 0x000fe40008011618 */
[----:B------:R-:W-:Y:S02]  /*1b00*/  ULOP3.LUT UR5, UR4, 0x3fff, URZ, 0xc0, !UPT ;  /* 0x00003fff04057892 */ /* 0x000fe4000f8ec0ff */
[----:B------:R-:W-:-:S02]  /*1b10*/  USEL UR7, UR7, UR8, UP0 ;  /* 0x0000000807077287 */ /* 0x000fc40008000000 */
[----:B------:R-:W-:Y:S02]  /*1b20*/  ULOP3.LUT UR6, UR6, 0x3fff, URZ, 0xc0, !UPT ;  /* 0x00003fff06067892 */ /* 0x000fe4000f8ec0ff */
[----:B------:R-:W-:Y:S02]  /*1b30*/  ULOP3.LUT UR4, UR5, 0x10000, URZ, 0xfc, !UPT ;  /* 0x0001000005047892 */ /* 0x000fe4000f8efcff */
[----:B------:R-:W-:Y:S01]  /*1b40*/  ULOP3.LUT UR37, UR5, 0x4000000, URZ, 0xfc, !UPT ;  /* 0x0400000005257892 */ /* 0x000fe2000f8efcff */
[----:B------:R-:W-:Y:S01]  /*1b50*/  MOV R11, UR7 ;  /* 0x00000007000b7c02 */ /* 0x000fe20008000f00 */
[----:B------:R-:W-:Y:S01]  /*1b60*/  ULOP3.LUT UR6, UR6, 0x10000, URZ, 0xfc, !UPT ;  /* 0x0001000006067892 */ /* 0x000fe2000f8efcff */
[----:B------:R-:W-:Y:S01]  /*1b70*/  UMOV UR5, 0x40004040 ;  /* 0x4000404000057882 */ /* 0x000fe20000000000 */
[----:B------:R-:W-:Y:S06]  /*1b80*/  @!P4 BRA `(.L_x_34) ;  /* 0x000000000004c947 */ /* 0x000fec0003800000 */
[----:B------:R-:W-:Y:S05]  /*1b90*/  BPT.TRAP 0x1 ;  /* 0x000000040000795c */ /* 0x000fea0000300000 */
.L_x_34:
[----:B------:R-:W-:Y:S05]  /*1ba0*/  BSYNC.RECONVERGENT B0 ;  /* 0x0000000000007941 */ /* 0x000fea0003800200 */
.L_x_33:
[----:B------:R-:W-:-:S04]  /*1bb0*/  SHF.L.U32 R6, RZ, 0x1f, RZ ;  /* 0x0000001fff067819 */ /* 0x000fc800000006ff */
[----:B------:R-:W2:Y:S02]  /*1bc0*/  SYNCS.PHASECHK.TRANS64.TRYWAIT P0, [UR24+0x50000], R6 ;  /* 0x05000006ff0075a7 */ /* 0x000ea40008001118 */
[----:B--2---:R-:W-:Y:S05]  /*1bd0*/  @!P0 BRA `(.L_x_35) ;  /* 0x000002a800448947 */ /* 0x004fea0003800000 */
.L_x_425:
[----:B------:R-:W-:Y:S05]  /*1be0*/  BRA.U !UP1, `(.L_x_36) ;  /* 0x0000000109047547 */ /* 0x000fea000b800000 */
[----:B------:R-:W-:Y:S05]  /*1bf0*/  BPT.TRAP 0x1 ;  /* 0x000000040000795c */ /* 0x000fea0000300000 */
.L_x_36:
[----:B------:R-:W2:Y:S01]  /*1c00*/  SYNCS.PHASECHK.TRANS64.TRYWAIT P0, [UR24+0x50020], R6 ;  /* 0x05002006ff0075a7 */ /* 0x000ea20008001118 */
[----:B------:R-:W-:-:S06]  /*1c10*/  ULOP3.LUT UR7, UR51, 0x1, URZ, 0xc0, !UPT ;  /* 0x0000000133077892 */ /* 0x000fcc000f8ec0ff */
[----:B------:R-:W-:Y:S01]  /*1c20*/  MOV R10, UR7 ;  /* 0x00000007000a7c02 */ /* 0x000fe20008000f00 */
[----:B--2---:R-:W-:Y:S06]  /*1c30*/  @!P0 BRA `(.L_x_37) ;  /* 0x000002a800448947 */ /* 0x004fec0003800000 */
.L_x_427:
[----:B------:R-:W-:-:S13]  /*1c40*/  R2UR UR7, R10 ;  /* 0x000000000a0772ca */ /* 0x000fda00000e0000 */
[----:B------:R-:W-:-:S09]  /*1c50*/  UISETP.NE.U32.AND UP0, UPT, UR7, 0x1, UPT ;  /* 0x000000010700788c */ /* 0x000fd2000bf05070 */
[----:B------:R-:W-:Y:S05]  /*1c60*/  BRA.U !UP0, `(.L_x_38) ;  /* 0x0000000108047547 */ /* 0x000fea000b800000 */
[----:B------:R-:W-:Y:S05]  /*1c70*/  BPT.TRAP 0x1 ;  /* 0x000000040000795c */ /* 0x000fea0000300000 */
.L_x_38:
[----:B------:R-:W-:Y:S01]  /*1c80*/  IMAD.MOV.U32 R5, RZ, RZ, 0x1 ;  /* 0x00000001ff057424 */ /* 0x000fe200078e00ff */
[----:B-1----:R-:W-:Y:S01]  /*1c90*/  CS2R R2, SRZ ;  /* 0x0000000000027805 */ /* 0x002fe2000001ff00 */
[----:B------:R-:W-:-:S03]  /*1ca0*/  IMAD.MOV.U32 R0, RZ, RZ, RZ ;  /* 0x000000ffff007224 */ /* 0x000fc600078e00ff */
[----:B------:R-:W-:-:S04]  /*1cb0*/  SHF.L.U32 R5, R5, 0x1f, RZ ;  /* 0x0000001f05057819 */ /* 0x000fc800000006ff */
[----:B------:R-:W1:Y:S02]  /*1cc0*/  SYNCS.PHASECHK.TRANS64.TRYWAIT P0, [UR24+0x50058], R5 ;  /* 0x05005805ff0075a7 */ /* 0x000e640008001118 */
[----:B-1----:R-:W-:Y:S05]  /*1cd0*/  @!P0 BRA `(.L_x_39) ;  /* 0x000002a800348947 */ /* 0x002fea0003800000 */
.L_x_429:
[----:B------:R-:W-:Y:S01]  /*1ce0*/  R2UR UR9, R3 ;  /* 0x00000000030972ca */ /* 0x000fe200000e0000 */
[----:B------:R-:W-:Y:S01]  /*1cf0*/  IMAD.MOV.U32 R3, RZ, RZ, RZ ;  /* 0x000000ffff037224 */ /* 0x000fe200078e00ff */
[----:B------:R-:W-:Y:S01]  /*1d00*/  R2UR UR17, R0 ;  /* 0x00000000001172ca */ /* 0x000fe200000e0000 */
[----:B------:R-:W-:Y:S01]  /*1d10*/  IMAD.MOV.U32 R0, RZ, RZ, RZ ;  /* 0x000000ffff007224 */ /* 0x000fe200078e00ff */
[----:B------:R-:W-:Y:S01]  /*1d20*/  R2UR UR16, R2 ;  /* 0x00000000021072ca */ /* 0x000fe200000e0000 */
[----:B------:R-:W-:Y:S01]  /*1d30*/  IMAD.MOV.U32 R2, RZ, RZ, RZ ;  /* 0x000000ffff027224 */ /* 0x000fe200078e00ff */
[C---:B------:R-:W-:Y:S01]  /*1d40*/  R2UR UR23, R3.reuse ;  /* 0x00000000031772ca */ /* 0x040fe200000e0000 */
[----:B------:R-:W-:Y:S01]  /*1d50*/  UIADD3 UR42, UPT, UPT, UR4, 0x2, URZ ;  /* 0x00000002042a7890 */ /* 0x000fe2000fffe0ff */
[----:B------:R-:W-:Y:S01]  /*1d60*/  R2UR UR19, R0 ;  /* 0x00000000001372ca */ /* 0x000fe200000e0000 */
        /* <DEDUP_REMOVED lines=18> */
[----:B------:R-:W-:Y:S01]  /*1e90*/  UMOV UR26, 0x0 ;  /* 0x00000000001a7882 */ /* 0x000fe20000000000 */
[----:B------:R-:W-:Y:S01]  /*1ea0*/  UMOV UR27, 0x8200010 ;  /* 0x08200010001b7882 */ /* 0x000fe20000000000 */
[----:B------:R-:W-:Y:S01]  /*1eb0*/  UMOV UR7, 0x40004040 ;  /* 0x4000404000077882 */ /* 0x000fe20000000000 */
[----:B------:R-:W-:Y:S01]  /*1ec0*/  UIADD3 UR54, UPT, UPT, UR4, 0x404, URZ ;  /* 0x0000040404367890 */ /* 0x000fe2000fffe0ff */
[----:B------:R2:W-:Y:S01]  /*1ed0*/  UTCHMMA gdesc[UR6], gdesc[UR4], tmem[UR9], tmem[UR26], idesc[UR27], !UPT ;  /* 0x00ff1a04060075ea */ /* 0x0005e2000f800009 */
[----:B------:R-:W-:Y:S01]  /*1ee0*/  UMOV UR74, 0x0 ;  /* 0x00000000004a7882 */ /* 0x000fe20000000000 */
[----:B------:R-:W-:Y:S01]  /*1ef0*/  UMOV UR75, 0x8200010 ;  /* 0x08200010004b7882 */ /* 0x000fe20000000000 */
[----:B------:R-:W-:Y:S01]  /*1f00*/  UMOV UR43, 0x40004040 ;  /* 0x40004040002b7882 */ /* 0x000fe20000000000 */
[----:B------:R-:W-:Y:S01]  /*1f10*/  UIADD3 UR30, UPT, UPT, UR6, 0x404, URZ ;  /* 0x00000404061e7890 */ /* 0x000fe2000fffe0ff */
[----:B------:R-:W-:Y:S01]  /*1f20*/  R2UR UR40, R2 ;  /* 0x00000000022872ca */ /* 0x000fe200000e0000 */
[----:B------:R-:W-:Y:S01]  /*1f30*/  UMOV UR15, 0x40004040 ;  /* 0x40004040000f7882 */ /* 0x000fe20000000000 */
[----:B------:R-:W-:Y:S01]  /*1f40*/  UIADD3 UR56, UPT, UPT, UR4, 0x406, URZ ;  /* 0x0000040604387890 */ /* 0x000fe2000fffe0ff */
[----:B------:R3:W-:Y:S01]  /*1f50*/  UTCHMMA gdesc[UR14], gdesc[UR42], tmem[UR16], tmem[UR74], idesc[UR75], UPT ;  /* 0x00ff4a2a0e0075ea */ /* 0x0007e2000b800010 */
[----:B------:R-:W-:Y:S01]  /*1f60*/  UMOV UR76, 0x0 ;  /* 0x00000000004c7882 */ /* 0x000fe20000000000 */
[----:B------:R-:W-:Y:S01]  /*1f70*/  UMOV UR77, 0x8200010 ;  /* 0x08200010004d7882 */ /* 0x000fe20000000000 */
[----:B------:R-:W-:Y:S01]  /*1f80*/  UMOV UR45, 0x40004040 ;  /* 0x40004040002d7882 */ /* 0x000fe20000000000 */
[----:B------:R-:W-:Y:S01]  /*1f90*/  UIADD3 UR38, UPT, UPT, UR6, 0x406, URZ ;  /* 0x0000040606267890 */ /* 0x000fe2000fffe0ff */
[----:B------:R-:W-:Y:S01]  /*1fa0*/  R2UR UR36, R0 ;  /* 0x00000000002472ca */ /* 0x000fe200000e0000 */
[----:B------:R-:W-:Y:S01]  /*1fb0*/  UMOV UR13, 0x40004040 ;  /* 0x40004040000d7882 */ /* 0x000fe20000000000 */
[----:B------:R-:W-:Y:S01]  /*1fc0*/  UIADD3 UR58, UPT, UPT, UR4, 0x800, URZ ;  /* 0x00000800043a7890 */ /* 0x000fe2000fffe0ff */
[----:B------:R-:W-:Y:S01]  /*1fd0*/  UTCHMMA gdesc[UR12], gdesc[UR44], tmem[UR17], tmem[UR76], idesc[UR77], UPT ;  /* 0x00ff4c2c0c0075ea */ /* 0x000fe2000b800011 */
[----:B------:R-:W-:Y:S01]  /*1fe0*/  UMOV UR47, 0x40004040 ;  /* 0x40004040002f7882 */ /* 0x000fe20000000000 */
[----:B------:R-:W-:Y:S01]  /*1ff0*/  UIADD3 UR34, UPT, UPT, UR6, 0x800, URZ ;  /* 0x0000080006227890 */ /* 0x000fe2000fffe0ff */
[----:B------:R-:W-:Y:S01]  /*2000*/  UMOV UR11, 0x40004040 ;  /* 0x40004040000b7882 */ /* 0x000fe20000000000 */
[----:B------:R-:W-:Y:S01]  /*2010*/  UIADD3 UR60, UPT, UPT, UR4, 0x802, URZ ;  /* 0x00000802043c7890 */ /* 0x000fe2000fffe0ff */
[----:B------:R4:W-:Y:S01]  /*2020*/  UTCHMMA gdesc[UR10], gdesc[UR46], tmem[UR23], tmem[UR74], idesc[UR75], UPT ;  /* 0x00ff4a2e0a0075ea */ /* 0x0009e2000b800017 */
[----:B------:R-:W-:-:S02]  /*2030*/  UIADD3 UR32, UPT, UPT, UR6, 0x802, URZ ;  /* 0x0000080206207890 */ /* 0x000fc4000fffe0ff */
[----:B------:R-:W-:Y:S01]  /*2040*/  UIADD3 UR62, UPT, UPT, UR4, 0x804, URZ ;  /* 0x00000804043e7890 */ /* 0x000fe2000fffe0ff */
[----:B--2---:R-:W-:Y:S01]  /*2050*/  R2UR UR7, R10 ;  /* 0x000000000a0772ca */ /* 0x004fe200000e0000 */
[----:B------:R-:W-:Y:S01]  /*2060*/  UMOV UR49, 0x40004040 ;  /* 0x4000404000317882 */ /* 0x000fe20000000000 */
[----:B------:R-:W-:Y:S01]  /*2070*/  UIADD3 UR28, UPT, UPT, UR6, 0x804, URZ ;  /* 0x00000804061c7890 */ /* 0x000fe2000fffe0ff */
[----:B------:R-:W-:Y:S01]  /*2080*/  UMOV UR9, 0x40004040 ;  /* 0x4000404000097882 */ /* 0x000fe20000000000 */
[----:B------:R-:W-:Y:S01]  /*2090*/  UIADD3 UR64, UPT, UPT, UR4, 0x806, URZ ;  /* 0x0000080604407890 */ /* 0x000fe2000fffe0ff */
[----:B------:R2:W-:Y:S01]  /*20a0*/  UTCHMMA gdesc[UR8], gdesc[UR48], tmem[UR19], tmem[UR74], idesc[UR75], UPT ;  /* 0x00ff4a30080075ea */ /* 0x0005e2000b800013 */
[----:B------:R-:W-:Y:S01]  /*20b0*/  UMOV UR51, 0x40004040 ;  /* 0x4000404000337882 */ /* 0x000fe20000000000 */
[----:B------:R-:W-:Y:S02]  /*20c0*/  UIADD3 UR26, UPT, UPT, UR6, 0x806, URZ ;  /* 0x00000806061a7890 */ /* 0x000fe4000fffe0ff */
[----:B------:R-:W-:-:S02]  /*20d0*/  UIADD3 UR66, UPT, UPT, UR4, 0xc00, URZ ;  /* 0x00000c0004427890 */ /* 0x000fc4000fffe0ff */
[----:B------:R-:W-:Y:S01]  /*20e0*/  UIADD3 UR20, UPT, UPT, UR6, 0xc00, URZ ;  /* 0x00000c0006147890 */ /* 0x000fe2000fffe0ff */
[----:B------:R-:W-:Y:S01]  /*20f0*/  UMOV UR55, 0x40004040 ;  /* 0x4000404000377882 */ /* 0x000fe20000000000 */
[----:B------:R-:W-:Y:S02]  /*2100*/  UIADD3 UR18, UPT, UPT, UR4, 0xc02, URZ ;  /* 0x00000c0204127890 */ /* 0x000fe4000fffe0ff */
[----:B---3--:R-:W-:Y:S01]  /*2110*/  UIADD3 UR16, UPT, UPT, UR6, 0xc02, URZ ;  /* 0x00000c0206107890 */ /* 0x008fe2000fffe0ff */
[----:B------:R-:W-:Y:S01]  /*2120*/  UMOV UR31, 0x40004040 ;  /* 0x40004040001f7882 */ /* 0x000fe20000000000 */
[----:B------:R-:W-:Y:S01]  /*2130*/  UMOV UR57, 0x40004040 ;  /* 0x4000404000397882 */ /* 0x000fe20000000000 */
[----:B----4-:R-:W-:Y:S01]  /*2140*/  UMOV UR23, 0x40004040 ;  /* 0x4000404000177882 */ /* 0x010fe20000000000 */
[----:B------:R-:W-:Y:S01]  /*2150*/  UIADD3 UR14, UPT, UPT, UR4, 0xc04, URZ ;  /* 0x00000c04040e7890 */ /* 0x000fe2000fffe0ff */
[----:B------:R3:W-:Y:S01]  /*2160*/  UTCHMMA gdesc[UR22], gdesc[UR50], tmem[UR21], tmem[UR74], idesc[UR75], UPT ;  /* 0x00ff4a32160075ea */ /* 0x0007e2000b800015 */
[----:B------:R-:W-:Y:S01]  /*2170*/  UIADD3 UR12, UPT, UPT, UR6, 0xc04, URZ ;  /* 0x00000c04060c7890 */ /* 0x000fe2000fffe0ff */
[----:B------:R4:W-:Y:S01]  /*2180*/  UTCHMMA gdesc[UR30], gdesc[UR54], tmem[UR25], tmem[UR74], idesc[UR75], UPT ;  /* 0x00ff4a361e0075ea */ /* 0x0009e2000b800019 */
[----:B------:R-:W-:Y:S01]  /*2190*/  UMOV UR39, 0x40004040 ;  /* 0x4000404000277882 */ /* 0x000fe20000000000 */
[----:B------:R-:W-:Y:S01]  /*21a0*/  UMOV UR59, 0x40004040 ;  /* 0x40004040003b7882 */ /* 0x000fe20000000000 */
[----:B------:R-:W-:Y:S01]  /*21b0*/  UIADD3 UR10, UPT, UPT, UR4, 0xc06, URZ ;  /* 0x00000c06040a7890 */ /* 0x000fe2000fffe0ff */
[----:B------:R-:W-:Y:S01]  /*21c0*/  UMOV UR35, 0x40004040 ;  /* 0x4000404000237882 */ /* 0x000fe20000000000 */
[----:B--2---:R-:W-:Y:S01]  /*21d0*/  UIADD3 UR8, UPT, UPT, UR6, 0xc06, URZ ;  /* 0x00000c0606087890 */ /* 0x004fe2000fffe0ff */
[----:B------:R-:W-:Y:S01]  /*21e0*/  UMOV UR61, 0x40004040 ;  /* 0x40004040003d7882 */ /* 0x000fe20000000000 */
        /* <DEDUP_REMOVED lines=9> */
[----:B------:R-:W-:Y:S01]  /*2280*/  UISETP.NE.AND UP4, UPT, UR7, URZ, UPT ;  /* 0x000000ff0700728c */ /* 0x000fe2000bf85270 */
[----:B---3--:R-:W-:Y:S01]  /*2290*/  UMOV UR22, 0x0 ;  /* 0x0000000000167882 */ /* 0x008fe20000000000 */
[----:B------:R-:W-:Y:S01]  /*22a0*/  UMOV UR23, 0x8200010 ;  /* 0x0820001000177882 */ /* 0x000fe20000000000 */
[----:B------:R-:W-:Y:S01]  /*22b0*/  UMOV UR21, 0x40004040 ;  /* 0x4000404000157882 */ /* 0x000fe20000000000 */
[----:B------:R2:W-:Y:S01]  /*22c0*/  UTCHMMA gdesc[UR38], gdesc[UR56], tmem[UR72], tmem[UR22], idesc[UR23], UPT ;  /* 0x00ff1638260075ea */ /* 0x0005e2000b800048 */
[----:B------:R3:W-:Y:S01]  /*22d0*/  UTCHMMA gdesc[UR34], gdesc[UR58], tmem[UR71], tmem[UR22], idesc[UR23], UPT ;  /* 0x00ff163a220075ea */ /* 0x0007e2000b800047 */
[----:B------:R3:W-:Y:S01]  /*22e0*/  UTCHMMA gdesc[UR32], gdesc[UR60], tmem[UR70], tmem[UR22], idesc[UR23], UPT ;  /* 0x00ff163c200075ea */ /* 0x0007e2000b800046 */
[----:B----4-:R-:W-:Y:S01]  /*22f0*/  UMOV UR30, 0x0 ;  /* 0x00000000001e7882 */ /* 0x010fe20000000000 */
[----:B------:R-:W-:Y:S01]  /*2300*/  UMOV UR31, 0x8200010 ;  /* 0x08200010001f7882 */ /* 0x000fe20000000000 */
[----:B--2---:R-:W-:Y:S01]  /*2310*/  UMOV UR38, 0x0 ;  /* 0x0000000000267882 */ /* 0x004fe20000000000 */
[----:B------:R-:W-:Y:S01]  /*2320*/  UMOV UR39, 0x8200010 ;  /* 0x0820001000277882 */ /* 0x000fe20000000000 */
[----:B------:R-:W-:Y:S01]  /*2330*/  UMOV UR72, 0x0 ;  /* 0x0000000000487882 */ /* 0x000fe20000000000 */
[----:B------:R3:W-:Y:S01]  /*2340*/  UTCHMMA gdesc[UR28], gdesc[UR62], tmem[UR69], tmem[UR38], idesc[UR39], UPT ;  /* 0x00ff263e1c0075ea */ /* 0x0007e2000b800045 */
[----:B------:R3:W-:Y:S01]  /*2350*/  UTCHMMA gdesc[UR26], gdesc[UR64], tmem[UR68], tmem[UR72], idesc[UR73], UPT ;  /* 0x00ff48401a0075ea */ /* 0x0007e2000b800044 */
[----:B------:R3:W-:Y:S01]  /*2360*/  UTCHMMA gdesc[UR20], gdesc[UR66], tmem[UR53], tmem[UR30], idesc[UR31], UPT ;  /* 0x00ff1e42140075ea */ /* 0x0007e2000b800035 */
[----:B------:R3:W-:Y:S01]  /*2370*/  UTCHMMA gdesc[UR16], gdesc[UR18], tmem[UR41], tmem[UR22], idesc[UR23], UPT ;  /* 0x00ff1612100075ea */ /* 0x0007e2000b800029 */
[----:B------:R3:W-:Y:S01]  /*2380*/  UTCHMMA gdesc[UR12], gdesc[UR14], tmem[UR40], tmem[UR76], idesc[UR77], UPT ;  /* 0x00ff4c0e0c0075ea */ /* 0x0007e2000b800028 */
[----:B------:R3:W-:Y:S01]  /*2390*/  UTCHMMA gdesc[UR8], gdesc[UR10], tmem[UR36], tmem[UR74], idesc[UR75], UPT ;  /* 0x00ff4a0a080075ea */ /* 0x0007e2000b800024 */
[----:B------:R-:W-:Y:S05]  /*23a0*/  BRA.U UP4, `(.L_x_40) ;  /* 0x0000000104047547 */ /* 0x000fea000b800000 */
[----:B---3--:R-:W-:Y:S05]  /*23b0*/  BPT.TRAP 0x1 ;  /* 0x000000040000795c */ /* 0x008fea0000300000 */
.L_x_40:
[----:B------:R-:W-:Y:S01]  /*23c0*/  UIADD3 UR7, UPT, UPT, UR24, 0x50050, URZ ;  /* 0x0005005018077890 */ /* 0x000fe2000fffe0ff */
[----:B------:R-:W-:Y:S08]  /*23d0*/  BSSY.RECONVERGENT B0, `(.L_x_41) ;  /* 0x0000004000007945 */ /* 0x000ff00003800200 */
[----:B------:R2:W-:Y:S01]  /*23e0*/  UTCBAR [UR7], URZ ;  /* 0x000000ff070073e9 */ /* 0x0005e200080000ff */
[----:B------:R-:W-:Y:S05]  /*23f0*/  @!P4 BRA `(.L_x_42) ;  /* 0x000000000004c947 */ /* 0x000fea0003800000 */
[----:B--23--:R-:W-:Y:S05]  /*2400*/  BPT.TRAP 0x1 ;  /* 0x000000040000795c */ /* 0x00cfea0000300000 */
.L_x_42:
[----:B--23--:R-:W-:Y:S05]  /*2410*/  BSYNC.RECONVERGENT B0 ;  /* 0x0000000000007941 */ /* 0x00cfea0003800200 */
.L_x_41:
[----:B------:R-:W2:Y:S01]  /*2420*/  SYNCS.PHASECHK.TRANS64.TRYWAIT P0, [UR24+0x50008], R6 ;  /* 0x05000806ff0075a7 */ /* 0x000ea20008001118 */
[----:B------:R-:W-:-:S06]  /*2430*/  ULOP3.LUT UR7, UR52, 0x1, URZ, 0xc0, !UPT ;  /* 0x0000000134077892 */ /* 0x000fcc000f8ec0ff */
[----:B------:R-:W-:Y:S01]  /*2440*/  MOV R9, UR7 ;  /* 0x0000000700097c02 */ /* 0x000fe20008000f00 */
[----:B--2---:R-:W-:Y:S06]  /*2450*/  @!P0 BRA `(.L_x_43) ;  /* 0x000002a0006c8947 */ /* 0x004fec0003800000 */
.L_x_431:
[----:B------:R-:W-:-:S13]  /*2460*/  R2UR UR7, R9 ;  /* 0x00000000090772ca */ /* 0x000fda00000e0000 */
[----:B------:R-:W-:-:S09]  /*2470*/  UISETP.NE.U32.AND UP0, UPT, UR7, 0x1, UPT ;  /* 0x000000010700788c */ /* 0x000fd2000bf05070 */
[----:B------:R-:W-:Y:S05]  /*2480*/  BRA.U !UP0, `(.L_x_44) ;  /* 0x0000000108047547 */ /* 0x000fea000b800000 */
[----:B------:R-:W-:Y:S05]  /*2490*/  BPT.TRAP 0x1 ;  /* 0x000000040000795c */ /* 0x000fea0000300000 */
.L_x_44:
[----:B------:R-:W3:Y:S01]  /*24a0*/  SYNCS.PHASECHK.TRANS64.TRYWAIT P0, [UR24+0x50068], R5 ;  /* 0x05006805ff0075a7 */ /* 0x000ee20008001118 */
[----:B--2---:R-:W-:Y:S01]  /*24b0*/  HFMA2 R3, -RZ, RZ, 0, 7.62939453125e-06 ;  /* 0x00000080ff037431 */ /* 0x004fe200000001ff */
[----:B------:R-:W-:Y:S01]  /*24c0*/  MOV R2, 0x80 ;  /* 0x0000008000027802 */ /* 0x000fe20000000f00 */
[----:B------:R-:W-:Y:S01]  /*24d0*/  HFMA2 R0, -RZ, RZ, 0, 7.62939453125e-06 ;  /* 0x00000080ff007431 */ /* 0x000fe200000001ff */
[----:B---3--:R-:W-:Y:S06]  /*24e0*/  @!P0 BRA `(.L_x_45) ;  /* 0x000002a000608947 */ /* 0x008fec0003800000 */
.L_x_433:
[----:B------:R-:W-:Y:S01]  /*24f0*/  R2UR UR7, R3 ;  /* 0x00000000030772ca */ /* 0x000fe200000e0000 */
[----:B------:R-:W-:Y:S01]  /*2500*/  IMAD.MOV.U32 R3, RZ, RZ, 0x80 ;  /* 0x00000080ff037424 */ /* 0x000fe200078e00ff */
[----:B------:R-:W-:Y:S01]  /*2510*/  R2UR UR14, R2 ;  /* 0x00000000020e72ca */ /* 0x000fe200000e0000 */
[----:B------:R-:W-:Y:S01]  /*2520*/  IMAD.MOV.U32 R2, RZ, RZ, 0x80 ;  /* 0x00000080ff027424 */ /* 0x000fe200078e00ff */
[----:B------:R-:W-:Y:S01]  /*2530*/  R2UR UR19, R0 ;  /* 0x00000000001372ca */ /* 0x000fe200000e0000 */
[----:B------:R-:W-:Y:S01]  /*2540*/  IMAD.MOV.U32 R0, RZ, RZ, 0x80 ;  /* 0x00000080ff007424 */ /* 0x000fe200078e00ff */
[C---:B------:R-:W-:Y:S01]  /*2550*/  R2UR UR15, R3.reuse ;  /* 0x00000000030f72ca */ /* 0x040fe200000e0000 */
[----:B------:R-:W-:Y:S01]  /*2560*/  UIADD3 UR12, UPT, UPT, UR6, 0x1000, URZ ;  /* 0x00001000060c7890 */ /* 0x000fe2000fffe0ff */
[----:B------:R-:W-:Y:S01]  /*2570*/  R2UR UR74, R2 ;  /* 0x00000000024a72ca */ /* 0x000fe200000e0000 */
[----:B------:R-:W-:Y:S01]  /*2580*/  UIADD3 UR10, UPT, UPT, UR6, 0x1002, URZ ;  /* 0x00001002060a7890 */ /* 0x000fe2000fffe0ff */
[----:B------:R-:W-:Y:S01]  /*2590*/  R2UR UR73, R0 ;  /* 0x00000000004972ca */ /* 0x000fe200000e0000 */
[----:B------:R-:W-:Y:S01]  /*25a0*/  UIADD3 UR8, UPT, UPT, UR6, 0x1004, URZ ;  /* 0x0000100406087890 */ /* 0x000fe2000fffe0ff */
[C---:B------:R-:W-:Y:S01]  /*25b0*/  R2UR UR72, R3.reuse ;  /* 0x00000000034872ca */ /* 0x040fe200000e0000 */
[----:B------:R-:W-:Y:S01]  /*25c0*/  UIADD3 UR16, UPT, UPT, UR6, 0x1006, URZ ;  /* 0x0000100606107890 */ /* 0x000fe2000fffe0ff */
[----:B------:R-:W-:Y:S01]  /*25d0*/  R2UR UR71, R2 ;  /* 0x00000000024772ca */ /* 0x000fe200000e0000 */
[----:B------:R-:W-:Y:S01]  /*25e0*/  UIADD3 UR40, UPT, UPT, UR6, 0x1400, URZ ;  /* 0x0000140006287890 */ /* 0x000fe2000fffe0ff */
[----:B------:R-:W-:Y:S01]  /*25f0*/  R2UR UR70, R0 ;  /* 0x00000000004672ca */ /* 0x000fe200000e0000 */
[----:B------:R-:W-:Y:S01]  /*2600*/  UIADD3 UR38, UPT, UPT, UR6, 0x1402, URZ ;  /* 0x0000140206267890 */ /* 0x000fe2000fffe0ff */
[----:B------:R-:W-:Y:S01]  /*2610*/  R2UR UR69, R2 ;  /* 0x00000000024572ca */ /* 0x000fe200000e0000 */
[----:B------:R-:W-:Y:S01]  /*2620*/  UMOV UR76, 0x0 ;  /* 0x00000000004c7882 */ /* 0x000fe20000000000 */
[----:B------:R-:W-:Y:S01]  /*2630*/  R2UR UR68, R3 ;  /* 0x00000000034472ca */ /* 0x000fe200000e0000 */
[----:B------:R-:W-:Y:S01]  /*2640*/  UMOV UR77, 0x8200010 ;  /* 0x08200010004d7882 */ /* 0x000fe20000000000 */
[----:B------:R-:W-:Y:S01]  /*2650*/  UIADD3 UR34, UPT, UPT, UR6, 0x1404, URZ ;  /* 0x0000140406227890 */ /* 0x000fe2000fffe0ff */
[----:B------:R-:W-:Y:S01]  /*2660*/  R2UR UR67, R0 ;  /* 0x00000000004372ca */ /* 0x000fe200000e0000 */
[----:B------:R-:W-:Y:S01]  /*2670*/  UMOV UR13, 0x40004040 ;  /* 0x40004040000d7882 */ /* 0x000fe20000000000 */
[----:B------:R-:W-:Y:S01]  /*2680*/  UMOV UR20, 0x0 ;  /* 0x0000000000147882 */ /* 0x000fe20000000000 */
[----:B------:R-:W-:Y:S01]  /*2690*/  UMOV UR21, 0x8200010 ;  /* 0x0820001000157882 */ /* 0x000fe20000000000 */
[----:B------:R-:W-:Y:S01]  /*26a0*/  UMOV UR43, 0x40004040 ;  /* 0x40004040002b7882 */ /* 0x000fe20000000000 */
[----:B------:R-:W-:Y:S01]  /*26b0*/  UIADD3 UR32, UPT, UPT, UR6, 0x1406, URZ ;  /* 0x0000140606207890 */ /* 0x000fe2000fffe0ff */
[----:B------:R-:W-:Y:S01]  /*26c0*/  R2UR UR53, R2 ;  /* 0x00000000023572ca */ /* 0x000fe200000e0000 */
[----:B------:R-:W-:Y:S01]  /*26d0*/  UMOV UR11, 0x40004040 ;  /* 0x40004040000b7882 */ /* 0x000fe20000000000 */
[----:B------:R-:W-:Y:S01]  /*26e0*/  UMOV UR45, 0x40004040 ;  /* 0x40004040002d7882 */ /* 0x000fe20000000000 */
[----:B------:R-:W-:Y:S01]  /*26f0*/  UIADD3 UR30, UPT, UPT, UR6, 0x1800, URZ ;  /* 0x00001800061e7890 */ /* 0x000fe2000fffe0ff */
[----:B------:R2:W-:Y:S01]  /*2700*/  UTCHMMA gdesc[UR12], gdesc[UR4], tmem[UR7], tmem[UR76], idesc[UR77], !UPT ;  /* 0x00ff4c040c0075ea */ /* 0x0005e2000f800007 */
[----:B------:R-:W-:Y:S01]  /*2710*/  UMOV UR9, 0x40004040 ;  /* 0x4000404000097882 */ /* 0x000fe20000000000 */
[----:B------:R-:W-:Y:S01]  /*2720*/  R2UR UR52, R0 ;  /* 0x00000000003472ca */ /* 0x000fe200000e0000 */
[----:B------:R-:W-:Y:S01]  /*2730*/  UMOV UR47, 0x40004040 ;  /* 0x40004040002f7882 */ /* 0x000fe20000000000 */
[----:B------:R-:W-:Y:S01]  /*2740*/  UIADD3 UR28, UPT, UPT, UR6, 0x1802, URZ ;  /* 0x00001802061c7890 */ /* 0x000fe2000fffe0ff */
[----:B------:R3:W-:Y:S01]  /*2750*/  UTCHMMA gdesc[UR10], gdesc[UR42], tmem[UR14], tmem[UR20], idesc[UR21], UPT ;  /* 0x00ff142a0a0075ea */ /* 0x0007e2000b80000e */
[----:B------:R-:W-:Y:S01]  /*2760*/  UMOV UR17, 0x40004040 ;  /* 0x4000404000117882 */ /* 0x000fe20000000000 */
[----:B------:R-:W-:Y:S01]  /*2770*/  R2UR UR36, R2 ;  /* 0x00000000022472ca */ /* 0x000fe200000e0000 */
[----:B------:R-:W-:Y:S01]  /*2780*/  UMOV UR49, 0x40004040 ;  /* 0x4000404000317882 */ /* 0x000fe20000000000 */
[----:B------:R-:W-:Y:S01]  /*2790*/  UIADD3 UR26, UPT, UPT, UR6, 0x1804, URZ ;  /* 0x00001804061a7890 */ /* 0x000fe2000fffe0ff */
[----:B------:R-:W-:Y:S01]  /*27a0*/  UTCHMMA gdesc[UR8], gdesc[UR44], tmem[UR19], tmem[UR76], idesc[UR77], UPT ;  /* 0x00ff4c2c080075ea */ /* 0x000fe2000b800013 */
[----:B------:R-:W-:Y:S01]  /*27b0*/  UMOV UR41, 0x40004040 ;  /* 0x4000404000297882 */ /* 0x000fe20000000000 */
[----:B------:R-:W-:Y:S01]  /*27c0*/  R2UR UR25, R0 ;  /* 0x00000000001972ca */ /* 0x000fe200000e0000 */
[----:B------:R-:W-:Y:S01]  /*27d0*/  UIADD3 UR22, UPT, UPT, UR6, 0x1806, URZ ;  /* 0x0000180606167890 */ /* 0x000fe2000fffe0ff */
[----:B------:R4:W-:Y:S01]  /*27e0*/  UTCHMMA gdesc[UR16], gdesc[UR46], tmem[UR15], tmem[UR76], idesc[UR77], UPT ;  /* 0x00ff4c2e100075ea */ /* 0x0009e2000b80000f */
[----:B------:R-:W-:Y:S01]  /*27f0*/  UMOV UR51, 0x40004040 ;  /* 0x4000404000337882 */ /* 0x000fe20000000000 */
[----:B------:R-:W-:Y:S01]  /*2800*/  UMOV UR39, 0x40004040 ;  /* 0x4000404000277882 */ /* 0x000fe20000000000 */
[----:B------:R-:W-:Y:S01]  /*2810*/  UMOV UR55, 0x40004040 ;  /* 0x4000404000377882 */ /* 0x000fe20000000000 */
[----:B------:R-:W-:Y:S01]  /*2820*/  UIADD3 UR18, UPT, UPT, UR6, 0x1c02, URZ ;  /* 0x00001c0206127890 */ /* 0x000fe2000fffe0ff */
[----:B------:R-:W-:Y:S01]  /*2830*/  UMOV UR35, 0x40004040 ;  /* 0x4000404000237882 */ /* 0x000fe20000000000 */
[----:B------:R-:W-:Y:S01]  /*2840*/  UMOV UR57, 0x40004040 ;  /* 0x4000404000397882 */ /* 0x000fe20000000000 */
[----:B------:R-:W-:Y:S01]  /*2850*/  UMOV UR33, 0x40004040 ;  /* 0x4000404000217882 */ /* 0x000fe20000000000 */
[----:B------:R-:W-:Y:S01]  /*2860*/  UMOV UR75, 0x8200010 ;  /* 0x08200010004b7882 */ /* 0x000fe20000000000 */
[----:B------:R-:W-:Y:S01]  /*2870*/  UMOV UR59, 0x40004040 ;  /* 0x40004040003b7882 */ /* 0x000fe20000000000 */
[----:B--2---:R-:W-:Y:S01]  /*2880*/  UIADD3 UR12, UPT, UPT, UR4, 0xc02, URZ ;  /* 0x00000c02040c7890 */ /* 0x004fe2000fffe0ff */
[----:B------:R-:W-:Y:S01]  /*2890*/  UMOV UR31, 0x40004040 ;  /* 0x40004040001f7882 */ /* 0x000fe20000000000 */
[----:B------:R-:W-:Y:S01]  /*28a0*/  UMOV UR61, 0x40004040 ;  /* 0x40004040003d7882 */ /* 0x000fe20000000000 */
[----:B------:R-:W-:Y:S01]  /*28b0*/  UMOV UR29, 0x40004040 ;  /* 0x40004040001d7882 */ /* 0x000fe20000000000 */
[----:B---3--:R-:W-:Y:S01]  /*28c0*/  UMOV UR42, 0x0 ;  /* 0x00000000002a7882 */ /* 0x008fe20000000000 */
[----:B------:R-:W-:Y:S01]  /*28d0*/  UMOV UR43, 0x8200010 ;  /* 0x08200010002b7882 */ /* 0x000fe20000000000 */
[----:B------:R-:W-:Y:S01]  /*28e0*/  UIADD3 UR20, UPT, UPT, UR6, 0x1c00, URZ ;  /* 0x00001c0006147890 */ /* 0x000fe2000fffe0ff */
[----:B------:R2:W-:Y:S01]  /*28f0*/  UTCHMMA gdesc[UR40], gdesc[UR48], tmem[UR74], tmem[UR42], idesc[UR43], UPT ;  /* 0x00ff2a30280075ea */ /* 0x0005e2000b80004a */
[----:B------:R-:W-:-:S02]  /*2900*/  UIADD3 UR14, UPT, UPT, UR6, 0x1c04, URZ ;  /* 0x00001c04060e7890 */ /* 0x000fc4000fffe0ff */
[----:B------:R-:W-:Y:S02]  /*2910*/  UIADD3 UR10, UPT, UPT, UR4, 0xc04, URZ ;  /* 0x00000c04040a7890 */ /* 0x000fe4000fffe0ff */
[----:B------:R-:W-:Y:S01]  /*2920*/  UIADD3 UR6, UPT, UPT, UR6, 0x1c06, URZ ;  /* 0x00001c0606067890 */ /* 0x000fe2000fffe0ff */
[----:B----4-:R-:W-:Y:S01]  /*2930*/  R2UR UR16, R9 ;  /* 0x00000000091072ca */ /* 0x010fe200000e0000 */
[----:B------:R-:W-:Y:S01]  /*2940*/  UMOV UR46, 0x0 ;  /* 0x00000000002e7882 */ /* 0x000fe20000000000 */
[----:B------:R-:W-:Y:S01]  /*2950*/  UMOV UR47, 0x8200010 ;  /* 0x08200010002f7882 */ /* 0x000fe20000000000 */
[----:B------:R-:W-:Y:S01]  /*2960*/  UIADD3 UR4, UPT, UPT, UR4, 0xc06, URZ ;  /* 0x00000c0604047890 */ /* 0x000fe2000fffe0ff */
[----:B------:R3:W-:Y:S01]  /*2970*/  UTCHMMA gdesc[UR38], gdesc[UR50], tmem[UR73], tmem[UR46], idesc[UR47], UPT ;  /* 0x00ff2e32260075ea */ /* 0x0007e2000b800049 */
[----:B------:R-:W-:Y:S01]  /*2980*/  UMOV UR63, 0x40004040 ;  /* 0x40004040003f7882 */ /* 0x000fe20000000000 */
[----:B------:R-:W-:Y:S01]  /*2990*/  UMOV UR27, 0x40004040 ;  /* 0x40004040001b7882 */ /* 0x000fe20000000000 */
[----:B------:R-:W-:Y:S01]  /*29a0*/  UMOV UR65, 0x40004040 ;  /* 0x4000404000417882 */ /* 0x000fe20000000000 */
[----:B------:R-:W-:Y:S01]  /*29b0*/  UMOV UR23, 0x40004040 ;  /* 0x4000404000177882 */ /* 0x000fe20000000000 */
[----:B------:R-:W-:Y:S01]  /*29c0*/  UMOV UR8, UR66 ;  /* 0x0000004200087c82 */ /* 0x000fe20008000000 */
        /* <DEDUP_REMOVED lines=8> */
[----:B--2---:R-:W-:Y:S01]  /*2a50*/  UMOV UR48, 0x0 ;  /* 0x0000000000307882 */ /* 0x004fe20000000000 */
[----:B------:R-:W-:Y:S01]  /*2a60*/  UMOV UR49, 0x8200010 ;  /* 0x0820001000317882 */ /* 0x000fe20000000000 */
[----:B------:R-:W-:Y:S01]  /*2a70*/  UMOV UR74, 0x0 ;  /* 0x00000000004a7882 */ /* 0x000fe20000000000 */
[----:B------:R3:W-:Y:S01]  /*2a80*/  UTCHMMA gdesc[UR34], gdesc[UR54], tmem[UR72], tmem[UR48], idesc[UR49], UPT ;  /* 0x00ff3036220075ea */ /* 0x0007e2000b800048 */
[----:B------:R3:W-:Y:S01]  /*2a90*/  UTCHMMA gdesc[UR32], gdesc[UR56], tmem[UR71], tmem[UR74], idesc[UR75], UPT ;  /* 0x00ff4a38200075ea */ /* 0x0007e2000b800047 */
        /* <DEDUP_REMOVED lines=12> */
.L_x_46:
[----:B---3--:R-:W-:-:S09]  /*2b60*/  UIADD3 UR4, UPT, UPT, UR24, 0x50060, URZ ;  /* 0x0005006018047890 */ /* 0x008fd2000fffe0ff */
[----:B------:R2:W-:Y:S01]  /*2b70*/  UTCBAR [UR4], URZ ;  /* 0x000000ff040073e9 */ /* 0x0005e200080000ff */
[----:B------:R-:W-:Y:S05]  /*2b80*/  BRA.U !UP1, `(.L_x_47) ;  /* 0x0000000109047547 */ /* 0x000fea000b800000 */
[----:B--2---:R-:W-:Y:S05]  /*2b90*/  BPT.TRAP 0x1 ;  /* 0x000000040000795c */ /* 0x004fea0000300000 */
.L_x_47:
[----:B--2---:R-:W-:-:S09]  /*2ba0*/  UIADD3 UR4, UPT, UPT, UR24, 0x50038, URZ ;  /* 0x0005003818047890 */ /* 0x004fd2000fffe0ff */
[----:B------:R2:W-:Y:S01]  /*2bb0*/  UTCBAR [UR4], URZ ;  /* 0x000000ff040073e9 */ /* 0x0005e200080000ff */
[----:B------:R-:W-:Y:S05]  /*2bc0*/  BRA.U !UP1, `(.L_x_48) ;  /* 0x0000000109047547 */ /* 0x000fea000b800000 */
[----:B--2---:R-:W-:Y:S05]  /*2bd0*/  BPT.TRAP 0x1 ;  /* 0x000000040000795c */ /* 0x004fea0000300000 */
.L_x_48:
[----:B------:R-:W3:Y:S02]  /*2be0*/  SYNCS.PHASECHK.TRANS64.TRYWAIT P0, [UR24+0x50028], R6 ;  /* 0x05002806ff0075a7 */ /* 0x000ee40008001118 */
[----:B---3--:R-:W-:Y:S05]  /*2bf0*/  @!P0 BRA `(.L_x_49) ;  /* 0x0000029800b48947 */ /* 0x008fea0003800000 */
.L_x_435:
[----:B------:R-:W-:Y:S05]  /*2c00*/  BRA.U UP5, `(.L_x_50) ;  /* 0x0000000105047547 */ /* 0x000fea000b800000 */
[----:B--2---:R-:W-:Y:S05]  /*2c10*/  BPT.TRAP 0x1 ;  /* 0x000000040000795c */ /* 0x004fea0000300000 */
.L_x_50:
[----:B------:R-:W4:Y:S02]  /*2c20*/  SYNCS.PHASECHK.TRANS64.TRYWAIT P0, [UR24+0x500a0], R5 ;  /* 0x0500a005ff0075a7 */ /* 0x000f240008001118 */
[----:B----4-:R-:W-:Y:S05]  /*2c30*/  @!P0 BRA `(.L_x_51) ;  /* 0x0000029800bc8947 */ /* 0x010fea0003800000 */
.L_x_437:
[----:B------:R-:W-:Y:S05]  /*2c40*/  BRA.U UP4, `(.L_x_52) ;  /* 0x0000000104047547 */ /* 0x000fea000b800000 */
[----:B--2---:R-:W-:Y:S05]  /*2c50*/  BPT.TRAP 0x1 ;  /* 0x000000040000795c */ /* 0x004fea0000300000 */
.L_x_52:
[----:B------:R-:W5:Y:S01]  /*2c60*/  SYNCS.PHASECHK.TRANS64.TRYWAIT P0, [UR24+0x50058], R6 ;  /* 0x05005806ff0075a7 */ /* 0x000f620008001118 */
[----:B----4-:R-:W-:Y:S01]  /*2c70*/  HFMA2 R0, -RZ, RZ, 0, 1.52587890625e-05 ;  /* 0x00000100ff007431 */ /* 0x010fe200000001ff */
[----:B------:R-:W-:Y:S01]  /*2c80*/  MOV R2, 0x20 ;  /* 0x0000002000027802 */ /* 0x000fe20000000f00 */
[----:B-----5:R-:W-:Y:S06]  /*2c90*/  @!P0 BRA `(.L_x_53) ;  /* 0x0000029800bc8947 */ /* 0x020fec0003800000 */
.L_x_439:
[----:B------:R-:W-:Y:S01]  /*2ca0*/  R2UR UR35, R2 ;  /* 0x00000000022372ca */ /* 0x000fe200000e0000 */
[----:B------:R-:W-:Y:S01]  /*2cb0*/  IMAD.MOV.U32 R2, RZ, RZ, 0x38 ;  /* 0x00000038ff027424 */ /* 0x000fe200078e00ff */
[----:B------:R-:W-:Y:S01]  /*2cc0*/  R2UR UR36, R0 ;  /* 0x00000000002472ca */ /* 0x000fe200000e0000 */
[----:B-1----:R-:W-:Y:S01]  /*2cd0*/  IMAD.MOV.U32 R4, RZ, RZ, 0x28 ;  /* 0x00000028ff047424 */ /* 0x002fe200078e00ff */
[----:B------:R-:W-:Y:S01]  /*2ce0*/  UIADD3 UR18, UPT, UPT, UR37, 0x1000, URZ ;  /* 0x0000100025127890 */ /* 0x000fe2000fffe0ff */
[----:B---3--:R-:W-:Y:S01]  /*2cf0*/  IMAD.MOV.U32 R3, RZ, RZ, 0x100 ;  /* 0x00000100ff037424 */ /* 0x008fe200078e00ff */
[----:B------:R-:W-:Y:S01]  /*2d00*/  R2UR UR29, R2 ;  /* 0x00000000021d72ca */ /* 0x000fe200000e0000 */
[----:B------:R-:W-:Y:S01]  /*2d10*/  IMAD.MOV.U32 R2, RZ, RZ, 0x48 ;  /* 0x00000048ff027424 */ /* 0x000fe200078e00ff */
[----:B------:R-:W-:Y:S01]  /*2d20*/  R2UR UR33, R4 ;  /* 0x00000000042172ca */ /* 0x000fe200000e0000 */
[----:B------:R-:W-:Y:S01]  /*2d30*/  IMAD.MOV.U32 R4, RZ, RZ, 0x30 ;  /* 0x00000030ff047424 */ /* 0x000fe200078e00ff */
[C---:B------:R-:W-:Y:S01]  /*2d40*/  R2UR UR34, R3.reuse ;  /* 0x00000000032272ca */ /* 0x040fe200000e0000 */
        /* <DEDUP_REMOVED lines=8> */
[----:B------:R-:W-:Y:S01]  /*2dd0*/  IMAD.MOV.U32 R2, RZ, RZ, 0x58 ;  /* 0x00000058ff027424 */ /* 0x000fe200078e00ff */
[----:B------:R-:W-:Y:S01]  /*2de0*/  R2UR UR30, R0 ;  /* 0x00000000001e72ca */ /* 0x000fe200000e0000 */
        /* <DEDUP_REMOVED lines=10> */
[----:B------:R-:W-:Y:S01]  /*2e90*/  UMOV UR52, 0x0 ;  /* 0x0000000000347882 */ /* 0x000fe20000000000 */
[----:B------:R-:W-:Y:S01]  /*2ea0*/  R2UR UR21, R0 ;  /* 0x00000000001572ca */ /* 0x000fe200000e0000 */
        /* <DEDUP_REMOVED lines=9> */
[----:B------:R1:W-:Y:S01]  /*2f40*/  UTCHMMA tmem[UR35], gdesc[UR18], tmem[UR36], tmem[UR52], idesc[UR53], !UPT ;  /* 0x00ff3412230079ea */ /* 0x0003e2000f800024 */
[----:B------:R-:W-:Y:S01]  /*2f50*/  UMOV UR46, 0x0 ;  /* 0x00000000002e7882 */ /* 0x000fe20000000000 */
[----:B------:R-:W-:Y:S01]  /*2f60*/  UMOV UR47, 0x8410010 ;  /* 0x08410010002f7882 */ /* 0x000fe20000000000 */
[----:B------:R-:W-:Y:S01]  /*2f70*/  UMOV UR13, 0x40004040 ;  /* 0x40004040000d7882 */ /* 0x000fe20000000000 */
[----:B------:R1:W-:Y:S01]  /*2f80*/  UTCHMMA tmem[UR33], gdesc[UR16], tmem[UR34], tmem[UR50], idesc[UR51], UPT ;  /* 0x00ff3210210079ea */ /* 0x0003e2000b800022 */
        /* <DEDUP_REMOVED lines=16> */
[----:B------:R1:W-:Y:S01]  /*3090*/  UTCHMMA tmem[UR22], gdesc[UR6], tmem[UR23], tmem[UR40], idesc[UR41], UPT ;  /* 0x00ff2806160079ea */ /* 0x0003e2000b800017 */
[----:B------:R1:W-:Y:S01]  /*30a0*/  UTCHMMA tmem[UR20], gdesc[UR4], tmem[UR21], tmem[UR38], idesc[UR39], UPT ;  /* 0x00ff2604140079ea */ /* 0x0003e2000b800015 */
[----:B------:R-:W-:Y:S05]  /*30b0*/  BRA.U UP5, `(.L_x_54) ;  /* 0x0000000105047547 */ /* 0x000fea000b800000 */
[----:B-1----:R-:W-:Y:S05]  /*30c0*/  BPT.TRAP 0x1 ;  /* 0x000000040000795c */ /* 0x002fea0000300000 */
.L_x_54:
[----:B-1----:R-:W-:Y:S01]  /*30d0*/  R2UR UR5, R11 ;  /* 0x000000000b0572ca */ /* 0x002fe200000e0000 */
[----:B------:R-:W-:Y:S01]  /*30e0*/  UIADD3 UR4, UPT, UPT, UR24, 0x50090, URZ ;  /* 0x0005009018047890 */ /* 0x000fe2000fffe0ff */
[----:B------:R-:W-:Y:S02]  /*30f0*/  HFMA2 R7, -RZ, RZ, 0, 0 ;  /* 0x00000000ff077431 */ /* 0x000fe400000001ff */
[----:B------:R-:W-:Y:S01]  /*3100*/  IMAD.MOV.U32 R8, RZ, RZ, 0x1 ;  /* 0x00000001ff087424 */ /* 0x000fe200078e00ff */
[----:B------:R-:W-:Y:S01]  /*3110*/  UMOV UR71, URZ ;  /* 0x000000ff00477c82 */ /* 0x000fe20008000000 */
[----:B------:R-:W-:-:S04]  /*3120*/  UMOV UR20, 0x1000 ;  /* 0x0000100000147882 */ /* 0x000fc80000000000 */
[----:B------:R1:W-:Y:S03]  /*3130*/  UTCBAR [UR4], URZ ;  /* 0x000000ff040073e9 */ /* 0x0003e600080000ff */
[----:B------:R-:W-:Y:S01]  /*3140*/  UISETP.GE.AND UP0, UPT, UR5, 0x2, UPT ;  /* 0x000000020500788c */ /* 0x000fe2000bf06270 */
[----:B-1----:R-:W-:Y:S02]  /*3150*/  UMOV UR4, 0x1 ;  /* 0x0000000100047882 */ /* 0x002fe40000000000 */
[----:B------:R-:W-:-:S06]  /*3160*/  IMAD.U32 R0, RZ, RZ, UR4 ;  /* 0x00000004ff007e24 */ /* 0x000fcc000f8e00ff */
[----:B------:R-:W-:Y:S05]  /*3170*/  BRA.U !UP0, `(.L_x_55) ;  /* 0x0000001d08987547 */ /* 0x000fea000b800000 */
[----:B------:R-:W-:Y:S01]  /*3180*/  UMOV UR4, 0x1 ;  /* 0x0000000100047882 */ /* 0x000fe20000000000 */
[----:B------:R-:W-:Y:S01]  /*3190*/  CS2R R6, SRZ ;  /* 0x0000000000067805 */ /* 0x000fe2000001ff00 */
[----:B------:R-:W-:Y:S01]  /*31a0*/  IMAD.MOV.U32 R8, RZ, RZ, 0x1 ;  /* 0x00000001ff087424 */ /* 0x000fe200078e00ff */
[----:B------:R-:W-:Y:S01]  /*31b0*/  MOV R0, UR4 ;  /* 0x0000000400007c02 */ /* 0x000fe20008000f00 */
[----:B------:R-:W-:Y:S01]  /*31c0*/  IMAD.MOV.U32 R12, RZ, RZ, RZ ;  /* 0x000000ffff0c7224 */ /* 0x000fe200078e00ff */
[----:B------:R-:W-:Y:S01]  /*31d0*/  UMOV UR39, 0x2 ;  /* 0x0000000200277882 */ /* 0x000fe20000000000 */
[----:B------:R-:W-:Y:S01]  /*31e0*/  UMOV UR71, URZ ;  /* 0x000000ff00477c82 */ /* 0x000fe20008000000 */
[----:B------:R-:W-:Y:S01]  /*31f0*/  UMOV UR70, 0x1 ;  /* 0x0000000100467882 */ /* 0x000fe20000000000 */
.L_x_74:
[----:B-1----:R-:W-:Y:S05]  /*3200*/  BRA.U !UP1, `(.L_x_56) ;  /* 0x0000000109047547 */ /* 0x002fea000b800000 */
[----:B------:R-:W-:Y:S05]  /*3210*/  BPT.TRAP 0x1 ;  /* 0x000000040000795c */ /* 0x000fea0000300000 */
.L_x_56:
[----:B------:R-:W1:Y:S01]  /*3220*/  S2UR UR4, SR_CgaCtaId ;  /* 0x00000000000479c3 */ /* 0x000e620000008800 */
[----:B------:R-:W-:Y:S01]  /*3230*/  UMOV UR38, 0x400 ;  /* 0x0000040000267882 */ /* 0x000fe20000000000 */
[----:B------:R-:W-:Y:S02]  /*3240*/  SHF.L.U32 R5, R12, 0x1f, RZ ;  /* 0x0000001f0c057819 */ /* 0x000fe400000006ff */
[----:B------:R-:W-:Y:S01]  /*3250*/  CS2R R2, SRZ ;  /* 0x0000000000027805 */ /* 0x000fe2000001ff00 */
[----:B-1----:R-:W-:Y:S04]  /*3260*/  ULEA UR38, UR4, UR38, 0x18 ;  /* 0x0000002604267291 */ /* 0x002fe8000f8ec0ff */
[----:B------:R-:W-:Y:S02]  /*3270*/  ULEA UR5, UR39, UR38, 0x3 ;  /* 0x0000002627057291 */ /* 0x000fe4000f8e18ff */
[----:B------:R-:W-:Y:S04]  /*3280*/  USHF.R.U32.HI UR4, URZ, 0x4, UR38 ;  /* 0x00000004ff047899 */ /* 0x000fe80008011626 */
[----:B------:R-:W-:Y:S03]  /*3290*/  ULOP3.LUT UR4, UR4, 0x3fff, URZ, 0xc0, !UPT ;  /* 0x00003fff04047892 */ /* 0x000fe6000f8ec0ff */
[----:B------:R-:W1:Y:S01]  /*32a0*/  SYNCS.PHASECHK.TRANS64.TRYWAIT P0, [UR5+0x50020], R5 ;  /* 0x05002005ff0075a7 */ /* 0x000e620008001105 */
[----:B------:R-:W-:Y:S01]  /*32b0*/  ULOP3.LUT UR6, UR4, 0x10000, URZ, 0xfc, !UPT ;  /* 0x0001000004067892 */ /* 0x000fe2000f8efcff */
[----:B-1----:R-:W-:Y:S11]  /*32c0*/  @!P0 BRA `(.L_x_57) ;  /* 0x0000029400488947 */ /* 0x002ff60003800000 */
.L_x_441:
[----:B------:R-:W-:Y:S01]  /*32d0*/  UIADD3 UR4, UPT, UPT, UR38, 0x20000, URZ ;  /* 0x0002000026047890 */ /* 0x000fe2000fffe0ff */
[----:B------:R-:W-:Y:S01]  /*32e0*/  R2UR UR13, R3 ;  /* 0x00000000030d72ca */ /* 0x000fe200000e0000 */
[----:B------:R-:W-:Y:S01]  /*32f0*/  UIADD3 UR36, UPT, UPT, UR6, 0x2, URZ ;  /* 0x0000000206247890 */ /* 0x000fe2000fffe0ff */
[----:B------:R-:W-:Y:S01]  /*3300*/  R2UR UR15, R2 ;  /* 0x00000000020f72ca */ /* 0x000fe200000e0000 */
[----:B------:R-:W-:Y:S01]  /*3310*/  USHF.R.U32.HI UR4, URZ, 0x4, UR4 ;  /* 0x00000004ff047899 */ /* 0x000fe20008011604 */
[----:B-1----:R-:W-:Y:S01]  /*3320*/  CS2R R4, SRZ ;  /* 0x0000000000047805 */ /* 0x002fe2000001ff00 */
[----:B------:R-:W-:Y:S01]  /*3330*/  UIADD3 UR34, UPT, UPT, UR6, 0x4, URZ ;  /* 0x0000000406227890 */ /* 0x000fe2000fffe0ff */
[----:B------:R-:W-:Y:S01]  /*3340*/  CS2R R2, SRZ ;  /* 0x0000000000027805 */ /* 0x000fe2000001ff00 */
[----:B------:R-:W-:Y:S02]  /*3350*/  ULOP3.LUT UR73, UR4, 0x3fff, URZ, 0xc0, !UPT ;  /* 0x00003fff04497892 */ /* 0x000fe4000f8ec0ff */
[----:B------:R-:W-:Y:S01]  /*3360*/  UIADD3 UR32, UPT, UPT, UR6, 0x6, URZ ;  /* 0x0000000606207890 */ /* 0x000fe2000fffe0ff */
[----:B------:R-:W-:Y:S01]  /*3370*/  R2UR UR9, R5 ;  /* 0x00000000050972ca */ /* 0x000fe200000e0000 */
[----:B------:R-:W-:Y:S01]  /*3380*/  ULOP3.LUT UR4, UR73, 0x10000, URZ, 0xfc, !UPT ;  /* 0x0001000049047892 */ /* 0x000fe2000f8efcff */
[----:B------:R-:W-:Y:S01]  /*3390*/  R2UR UR11, R4 ;  /* 0x00000000040b72ca */ /* 0x000fe200000e0000 */
[----:B------:R-:W-:Y:S01]  /*33a0*/  UIADD3 UR30, UPT, UPT, UR6, 0x400, URZ ;  /* 0x00000400061e7890 */ /* 0x000fe2000fffe0ff */
[C---:B------:R-:W-:Y:S01]  /*33b0*/  R2UR UR54, R3.reuse ;  /* 0x00000000033672ca */ /* 0x040fe200000e0000 */
[----:B------:R-:W-:Y:S01]  /*33c0*/  ULEA UR4, UR39, UR4, 0xc ;  /* 0x0000000427047291 */ /* 0x000fe2000f8e60ff */
[C---:B------:R-:W-:Y:S01]  /*33d0*/  R2UR UR68, R2.reuse ;  /* 0x00000000024472ca */ /* 0x040fe200000e0000 */
[----:B------:R-:W-:Y:S01]  /*33e0*/  UIADD3 UR28, UPT, UPT, UR6, 0x402, URZ ;  /* 0x00000402061c7890 */ /* 0x000fe2000fffe0ff */
        /* <DEDUP_REMOVED lines=12> */
[----:B------:R-:W-:Y:S01]  /*34b0*/  R2UR UR75, R3 ;  /* 0x00000000034b72ca */ /* 0x000fe200000e0000 */
[----:B------:R-:W-:Y:S01]  /*34c0*/  UIADD3 UR66, UPT, UPT, UR4, 0x406, URZ ;  /* 0x0000040604427890 */ /* 0x000fe2000fffe0ff */
[----:B------:R-:W-:Y:S01]  /*34d0*/  R2UR UR74, R2 ;  /* 0x00000000024a72ca */ /* 0x000fe200000e0000 */
[----:B------:R-:W-:Y:S02]  /*34e0*/  UIADD3 UR22, UPT, UPT, UR6, 0x800, URZ ;  /* 0x0000080006167890 */ /* 0x000fe4000fffe0ff */
        /* <DEDUP_REMOVED lines=9> */
[----:B------:R-:W-:Y:S01]  /*3580*/  UIADD3 UR8, UPT, UPT, UR6, 0xc06, URZ ;  /* 0x00000c0606087890 */ /* 0x000fe2000fffe0ff */
[----:B------:R-:W-:Y:S01]  /*3590*/  UMOV UR46, 0x0 ;  /* 0x00000000002e7882 */ /* 0x000fe20000000000 */
[----:B------:R-:W-:Y:S01]  /*35a0*/  UMOV UR47, 0x8200010 ;  /* 0x08200010002f7882 */ /* 0x000fe20000000000 */
[----:B------:R-:W-:Y:S01]  /*35b0*/  UMOV UR7, 0x40004040 ;  /* 0x4000404000077882 */ /* 0x000fe20000000000 */
[----:B------:R-:W-:Y:S01]  /*35c0*/  UMOV UR5, 0x40004040 ;  /* 0x4000404000057882 */ /* 0x000fe20000000000 */
[----:B------:R-:W-:Y:S01]  /*35d0*/  UMOV UR48, 0x0 ;  /* 0x0000000000307882 */ /* 0x000fe20000000000 */
[----:B------:R1:W-:Y:S01]  /*35e0*/  UTCHMMA gdesc[UR6], gdesc[UR4], tmem[UR13], tmem[UR46], idesc[UR47], !UPT ;  /* 0x00ff2e04060075ea */ /* 0x0003e2000f80000d */
[----:B------:R-:W-:Y:S01]  /*35f0*/  UMOV UR49, 0x8200010 ;  /* 0x0820001000317882 */ /* 0x000fe20000000000 */
[----:B------:R-:W-:Y:S01]  /*3600*/  UMOV UR37, 0x40004040 ;  /* 0x4000404000257882 */ /* 0x000fe20000000000 */
[----:B------:R-:W-:Y:S01]  /*3610*/  UMOV UR41, 0x40004040 ;  /* 0x4000404000297882 */ /* 0x000fe20000000000 */
[----:B------:R-:W-:Y:S01]  /*3620*/  UMOV UR56, 0x0 ;  /* 0x0000000000387882 */ /* 0x000fe20000000000 */
[----:B------:R2:W-:Y:S01]  /*3630*/  UTCHMMA gdesc[UR36], gdesc[UR40], tmem[UR15], tmem[UR48], idesc[UR49], UPT ;  /* 0x00ff3028240075ea */ /* 0x0005e2000b80000f */
        /* <DEDUP_REMOVED lines=19> */
[----:B-1----:R-:W-:Y:S01]  /*3770*/  UIADD3 UR46, UPT, UPT, UR4, 0x402, URZ ;  /* 0x00000402042e7890 */ /* 0x002fe2000fffe0ff */
[----:B------:R-:W-:Y:S01]  /*3780*/  R2UR UR7, R5 ;  /* 0x00000000050772ca */ /* 0x000fe200000e0000 */
[----:B------:R-:W-:Y:S01]  /*3790*/  UMOV UR47, 0x40004040 ;  /* 0x40004040002f7882 */ /* 0x000fe20000000000 */
[----:B------:R-:W-:Y:S01]  /*37a0*/  UMOV UR21, 0x40004040 ;  /* 0x4000404000157882 */ /* 0x000fe20000000000 */
[----:B------:R-:W-:Y:S01]  /*37b0*/  UMOV UR19, 0x40004040 ;  /* 0x4000404000137882 */ /* 0x000fe20000000000 */
[----:B--2---:R-:W-:Y:S01]  /*37c0*/  UIADD3 UR48, UPT, UPT, UR4, 0x400, URZ ;  /* 0x0000040004307890 */ /* 0x004fe2000fffe0ff */
[----:B------:R-:W-:Y:S01]  /*37d0*/  UMOV UR49, 0x40004040 ;  /* 0x4000404000317882 */ /* 0x000fe20000000000 */
[----:B------:R-:W-:Y:S01]  /*37e0*/  UMOV UR17, 0x40004040 ;  /* 0x4000404000117882 */ /* 0x000fe20000000000 */
[----:B------:R-:W-:Y:S01]  /*37f0*/  UMOV UR15, 0x40004040 ;  /* 0x40004040000f7882 */ /* 0x000fe20000000000 */
[----:B---3--:R-:W-:Y:S01]  /*3800*/  UIADD3 UR56, UPT, UPT, UR4, 0xc02, URZ ;  /* 0x00000c0204387890 */ /* 0x008fe2000fffe0ff */
[----:B------:R-:W-:Y:S01]  /*3810*/  UMOV UR34, 0x0 ;  /* 0x0000000000227882 */ /* 0x000fe20000000000 */
[----:B------:R-:W-:Y:S03]  /*3820*/  UMOV UR35, 0x8200010 ;  /* 0x0820001000237882 */ /* 0x000fe60000000000 */
[----:B------:R1:W-:Y:S01]  /*3830*/  UTCHMMA gdesc[UR30], gdesc[UR48], tmem[UR54], tmem[UR60], idesc[UR61], UPT ;  /* 0x00ff3c301e0075ea */ /* 0x0003e2000b800036 */
[----:B----4-:R-:W-:Y:S01]  /*3840*/  UIADD3 UR58, UPT, UPT, UR4, 0x804, URZ ;  /* 0x00000804043a7890 */ /* 0x010fe2000fffe0ff */
[----:B------:R-:W-:Y:S01]  /*3850*/  UTCHMMA gdesc[UR28], gdesc[UR46], tmem[UR68], tmem[UR34], idesc[UR35], UPT ;  /* 0x00ff222e1c0075ea */ /* 0x000fe2000b800044 */
[----:B------:R2:W-:Y:S01]  /*3860*/  UTCHMMA gdesc[UR26], gdesc[UR64], tmem[UR72], tmem[UR34], idesc[UR35], UPT ;  /* 0x00ff22401a0075ea */ /* 0x0005e2000b800048 */
[----:B------:R3:W-:Y:S01]  /*3870*/  UTCHMMA gdesc[UR24], gdesc[UR66], tmem[UR45], tmem[UR34], idesc[UR35], UPT ;  /* 0x00ff2242180075ea */ /* 0x0007e2000b80002d */
        /* <DEDUP_REMOVED lines=11> */
[----:B-1----:R-:W-:Y:S02]  /*3930*/  UIADD3 UR60, UPT, UPT, UR4, 0x802, URZ ;  /* 0x00000802043c7890 */ /* 0x002fe4000fffe0ff */
[----:B------:R-:W-:Y:S01]  /*3940*/  UIADD3 UR54, UPT, UPT, UR4, 0xc04, URZ ;  /* 0x00000c0404367890 */ /* 0x000fe2000fffe0ff */
[----:B--2---:R-:W-:Y:S01]  /*3950*/  R2UR UR26, R10 ;  /* 0x000000000a1a72ca */ /* 0x004fe200000e0000 */
[----:B------:R-:W-:Y:S01]  /*3960*/  UIADD3 UR68, UPT, UPT, UR4, 0xc06, URZ ;  /* 0x00000c0604447890 */ /* 0x000fe2000fffe0ff */
[----:B------:R-:W-:Y:S01]  /*3970*/  UMOV UR61, 0x40004040 ;  /* 0x40004040003d7882 */ /* 0x000fe20000000000 */
[----:B---3--:R-:W-:Y:S01]  /*3980*/  UMOV UR45, 0x40004040 ;  /* 0x40004040002d7882 */ /* 0x008fe20000000000 */
[----:B------:R-:W-:Y:S02]  /*3990*/  UMOV UR28, 0x0 ;  /* 0x00000000001c7882 */ /* 0x000fe40000000000 */
[----:B------:R1:W-:Y:S01]  /*39a0*/  UTCHMMA gdesc[UR20], gdesc[UR60], tmem[UR69], tmem[UR32], idesc[UR33], UPT ;  /* 0x00ff203c140075ea */ /* 0x0003e2000b800045 */
[----:B------:R2:W-:Y:S01]  /*39b0*/  UTCHMMA gdesc[UR18], gdesc[UR58], tmem[UR7], tmem[UR34], idesc[UR35], UPT ;  /* 0x00ff223a120075ea */ /* 0x0005e2000b800007 */
[----:B------:R-:W-:Y:S01]  /*39c0*/  UMOV UR29, 0x8200010 ;  /* 0x08200010001d7882 */ /* 0x000fe20000000000 */
[----:B----4-:R-:W-:Y:S01]  /*39d0*/  UMOV UR43, 0x40004040 ;  /* 0x40004040002b7882 */ /* 0x010fe20000000000 */
[----:B------:R-:W-:Y:S01]  /*39e0*/  UMOV UR30, 0x0 ;  /* 0x00000000001e7882 */ /* 0x000fe20000000000 */
[----:B------:R-:W-:Y:S02]  /*39f0*/  UMOV UR31, 0x8200010 ;  /* 0x08200010001f7882 */ /* 0x000fe40000000000 */
[----:B------:R-:W-:Y:S01]  /*3a00*/  UISETP.NE.AND UP4, UPT, UR26, URZ, UPT ;  /* 0x000000ff1a00728c */ /* 0x000fe2000bf85270 */
[----:B-1----:R-:W-:Y:S01]  /*3a10*/  UMOV UR69, 0x40004040 ;  /* 0x4000404000457882 */ /* 0x002fe20000000000 */
[----:B--2---:R-:W-:Y:S11]  /*3a20*/  R2UR UR7, R4 ;  /* 0x00000000040772ca */ /* 0x004ff600000e0000 */
[----:B------:R-:W-:Y:S02]  /*3a30*/  @!UPT UIADD3 URZ, UPT, UPT, URZ, URZ, URZ ;  /* 0x000000fffffff290 */ /* 0x000fe4000fffe0ff */
[----:B------:R1:W-:Y:S01]  /*3a40*/  UTCHMMA gdesc[UR16], gdesc[UR44], tmem[UR7], tmem[UR28], idesc[UR29], UPT ;  /* 0x00ff1c2c100075ea */ /* 0x0003e2000b800007 */
[----:B------:R2:W-:Y:S01]  /*3a50*/  UTCHMMA gdesc[UR14], gdesc[UR42], tmem[UR77], tmem[UR30], idesc[UR31], UPT ;  /* 0x00ff1e2a0e0075ea */ /* 0x0005e2000b80004d */
[----:B------:R2:W-:Y:S01]  /*3a60*/  UTCHMMA gdesc[UR12], gdesc[UR56], tmem[UR76], tmem[UR32], idesc[UR33], UPT ;  /* 0x00ff20380c0075ea */ /* 0x0005e2000b80004c */
[----:B------:R2:W-:Y:S01]  /*3a70*/  UTCHMMA gdesc[UR10], gdesc[UR54], tmem[UR75], tmem[UR34], idesc[UR35], UPT ;  /* 0x00ff22360a0075ea */ /* 0x0005e2000b80004b */
[----:B------:R2:W-:Y:S01]  /*3a80*/  UTCHMMA gdesc[UR8], gdesc[UR68], tmem[UR74], tmem[UR36], idesc[UR37], UPT ;  /* 0x00ff2444080075ea */ /* 0x0005e2000b80004a */
[----:B-1----:R-:W-:Y:S04]  /*3a90*/  UIADD3 UR7, UPT, UPT, UR39, 0x1, URZ ;  /* 0x0000000127077890 */ /* 0x002fe8000fffe0ff */
[----:B------:R-:W-:Y:S04]  /*3aa0*/  UISETP.NE.AND UP0, UPT, UR7, 0x3, UPT ;  /* 0x000000030700788c */ /* 0x000fe8000bf05270 */
[----:B------:R-:W-:Y:S02]  /*3ab0*/  USEL UR22, URZ, 0x1, UP0 ;  /* 0x00000001ff167887 */ /* 0x000fe40008000000 */
[----:B------:R-:W-:Y:S04]  /*3ac0*/  USEL UR72, UR7, URZ, UP0 ;  /* 0x000000ff07487287 */ /* 0x000fe80008000000 */
[----:B------:R-:W-:Y:S01]  /*3ad0*/  LOP3.LUT R5, R12, UR22, RZ, 0x3c, !PT ;  /* 0x000000160c057c12 */ /* 0x000fe2000f8e3cff */
[----:B------:R-:W-:Y:S07]  /*3ae0*/  BRA.U UP4, `(.L_x_58) ;  /* 0x0000000104047547 */ /* 0x000fee000b800000 */
[----:B--2---:R-:W-:Y:S05]  /*3af0*/  BPT.TRAP 0x1 ;  /* 0x000000040000795c */ /* 0x004fea0000300000 */
.L_x_58:
[----:B------:R-:W-:Y:S01]  /*3b00*/  LOP3.LUT R6, R6, 0x1, RZ, 0x3c, !PT ;  /* 0x0000000106067812 */ /* 0x000fe200078e3cff */
[----:B------:R-:W-:Y:S09]  /*3b10*/  UIADD3 UR7, UPT, UPT, UR38, 0x50050, URZ ;  /* 0x0005005026077890 */ /* 0x000ff2000fffe0ff */
[----:B------:R1:W-:Y:S01]  /*3b20*/  UTCBAR [UR7], URZ ;  /* 0x000000ff070073e9 */ /* 0x0003e200080000ff */
[----:B------:R-:W-:Y:S05]  /*3b30*/  BRA.U UP5, `(.L_x_59) ;  /* 0x0000000105047547 */ /* 0x000fea000b800000 */
[----:B-12---:R-:W-:Y:S05]  /*3b40*/  BPT.TRAP 0x1 ;  /* 0x000000040000795c */ /* 0x006fea0000300000 */
.L_x_59:
[----:B------:R-:W-:Y:S02]  /*3b50*/  SHF.L.U32 R3, R8, 0x1f, RZ ;  /* 0x0000001f08037819 */ /* 0x000fe400000006ff */
[----:B-1----:R-:W-:Y:S02]  /*3b60*/  R2UR UR7, R9 ;  /* 0x00000000090772ca */ /* 0x002fe400000e0000 */
[----:B------:R-:W1:Y:S11]  /*3b70*/  SYNCS.PHASECHK.TRANS64.TRYWAIT P0, [UR38+0x500a8], R3 ;  /* 0x0500a803ff0075a7 */ /* 0x000e760008001126 */
[----:B------:R-:W-:Y:S01]  /*3b80*/  UISETP.NE.AND UP3, UPT, UR7, URZ, UPT ;  /* 0x000000ff0700728c */ /* 0x000fe2000bf65270 */
[----:B-1----:R-:W-:Y:S10]  /*3b90*/  @!P0 BRA `(.L_x_60) ;  /* 0x0000028c002c8947 */ /* 0x002ff40003800000 */
.L_x_443:
[----:B------:R-:W-:Y:S05]  /*3ba0*/  BRA.U UP3, `(.L_x_61) ;  /* 0x0000000103047547 */ /* 0x000fea000b800000 */
[----:B--2---:R-:W-:Y:S05]  /*3bb0*/  BPT.TRAP 0x1 ;  /* 0x000000040000795c */ /* 0x004fea0000300000 */
.L_x_61:
[----:B------:R-:W-:Y:S01]  /*3bc0*/  SHF.L.U32 R12, R7, 0x1f, RZ ;  /* 0x0000001f070c7819 */ /* 0x000fe200000006ff */
[----:B------:R-:W-:Y:S02]  /*3bd0*/  HFMA2 R4, -RZ, RZ, 0, 2.288818359375e-05 ;  /* 0x00000180ff047431 */ /* 0x000fe400000001ff */
[----:B-1----:R-:W-:Y:S01]  /*3be0*/  IMAD.MOV.U32 R2, RZ, RZ, 0xa0 ;  /* 0x000000a0ff027424 */ /* 0x002fe200078e00ff */
[----:B------:R-:W1:Y:S02]  /*3bf0*/  SYNCS.PHASECHK.TRANS64.TRYWAIT P0, [UR38+0x50068], R12 ;  /* 0x0500680cff0075a7 */ /* 0x000e640008001126 */
[----:B-1----:R-:W-:Y:S05]  /*3c00*/  @!P0 BRA `(.L_x_62) ;  /* 0x0000028c00288947 */ /* 0x002fea0003800000 */
.L_x_445:
[----:B------:R-:W-:Y:S01]  /*3c10*/  ULEA UR7, UR70, UR73, 0xc ;  /* 0x0000004946077291 */ /* 0x000fe2000f8e60ff */
[----:B------:R-:W-:Y:S01]  /*3c20*/  R2UR UR39, R2 ;  /* 0x00000000022772ca */ /* 0x000fe200000e0000 */
[----:B------:R-:W-:Y:S01]  /*3c30*/  UISETP.NE.U32.AND UP0, UPT, UR71, URZ, UPT ;  /* 0x000000ff4700728c */ /* 0x000fe2000bf05070 */
[----:B--2---:R-:W-:Y:S01]  /*3c40*/  R2UR UR74, R4 ;  /* 0x00000000044a72ca */ /* 0x004fe200000e0000 */
[----:B------:R-:W-:Y:S01]  /*3c50*/  UIADD3 UR22, UPT, UPT, UR7, 0x4000000, URZ ;  /* 0x0400000007167890 */ /* 0x000fe2000fffe0ff */
[----:B------:R-:W-:Y:S01]  /*3c60*/  MOV.SPILL R13, UR5 ;  /* 0x00000005000d7c02 */ /* 0x000fe20009000f00 */
[----:B------:R-:W-:Y:S01]  /*3c70*/  UIADD3 UR20, UPT, UPT, UR7, 0x4000080, URZ ;  /* 0x0400008007147890 */ /* 0x000fe2000fffe0ff */
[----:B-1----:R-:W-:Y:S01]  /*3c80*/  MOV.SPILL R12, UR4 ;  /* 0x00000004000c7c02 */ /* 0x002fe20009000f00 */
[----:B------:R-:W-:Y:S01]  /*3c90*/  UIADD3 UR18, UPT, UPT, UR7, 0x4000100, URZ ;  /* 0x0400010007127890 */ /* 0x000fe2000fffe0ff */
[----:B------:R-:W-:Y:S01]  /*3ca0*/  IMAD.MOV.U32 R3, RZ, RZ, 0xa8 ;  /* 0x000000a8ff037424 */ /* 0x000fe200078e00ff */
[----:B------:R-:W-:Y:S01]  /*3cb0*/  UIADD3 UR16, UPT, UPT, UR7, 0x4000180, URZ ;  /* 0x0400018007107890 */ /* 0x000fe2000fffe0ff */
[----:B------:R-:W-:Y:S01]  /*3cc0*/  IMAD.MOV.U32 R2, RZ, RZ, 0x180 ;  /* 0x00000180ff027424 */ /* 0x000fe200078e00ff */
[----:B------:R-:W-:Y:S01]  /*3cd0*/  UMOV UR4, 0x0 ;  /* 0x0000000000047882 */ /* 0x000fe20000000000 */
[----:B------:R-:W-:Y:S01]  /*3ce0*/  UMOV UR5, 0x8410010 ;  /* 0x0841001000057882 */ /* 0x000fe20000000000 */
[----:B------:R-:W-:Y:S01]  /*3cf0*/  R2UR UR36, R3 ;  /* 0x00000000032472ca */ /* 0x000fe200000e0000 */
[----:B------:R-:W-:Y:S01]  /*3d00*/  UMOV UR23, 0x40004040 ;  /* 0x4000404000177882 */ /* 0x000fe20000000000 */
[----:B------:R-:W-:Y:S01]  /*3d10*/  R2UR UR37, R2 ;  /* 0x00000000022572ca */ /* 0x000fe200000e0000 */
[----:B------:R1:W-:Y:S01]  /*3d20*/  UTCHMMA tmem[UR39], gdesc[UR22], tmem[UR74], tmem[UR4], idesc[UR5], UP0 ;  /* 0x00ff0416270079ea */ /* 0x0003e2000800004a */
[----:B------:R-:W-:Y:S01]  /*3d30*/  IMAD.MOV.U32 R3, RZ, RZ, 0xb0 ;  /* 0x000000b0ff037424 */ /* 0x000fe200078e00ff */
[----:B------:R-:W-:Y:S01]  /*3d40*/  UMOV UR21, 0x40004040 ;  /* 0x4000404000157882 */ /* 0x000fe20000000000 */
[----:B------:R-:W-:Y:S01]  /*3d50*/  UMOV UR75, 0x8410010 ;  /* 0x08410010004b7882 */ /* 0x000fe20000000000 */
[----:B------:R-:W-:Y:S01]  /*3d60*/  UIADD3 UR14, UPT, UPT, UR7, 0x4000200, URZ ;  /* 0x04000200070e7890 */ /* 0x000fe2000fffe0ff */
[----:B------:R-:W-:Y:S01]  /*3d70*/  IMAD.MOV.U32 R2, RZ, RZ, 0xb8 ;  /* 0x000000b8ff027424 */ /* 0x000fe200078e00ff */
[----:B------:R-:W-:Y:S01]  /*3d80*/  R2UR UR34, R3 ;  /* 0x00000000032272ca */ /* 0x000fe200000e0000 */
[----:B------:R-:W-:Y:S01]  /*3d90*/  IMAD.MOV.U32 R3, RZ, RZ, 0x180 ;  /* 0x00000180ff037424 */ /* 0x000fe200078e00ff */
[----:B------:R-:W-:Y:S01]  /*3da0*/  UIADD3 UR12, UPT, UPT, UR7, 0x4000280, URZ ;  /* 0x04000280070c7890 */ /* 0x000fe2000fffe0ff */
[----:B------:R-:W-:Y:S01]  /*3db0*/  IMAD.MOV.U32 R4, RZ, RZ, 0x180 ;  /* 0x00000180ff047424 */ /* 0x000fe200078e00ff */
[----:B------:R-:W-:Y:S01]  /*3dc0*/  R2UR UR32, R2 ;  /* 0x00000000022072ca */ /* 0x000fe200000e0000 */
[----:B------:R-:W-:Y:S01]  /*3dd0*/  UIADD3 UR10, UPT, UPT, UR7, 0x4000300, URZ ;  /* 0x04000300070a7890 */ /* 0x000fe2000fffe0ff */
[----:B------:R-:W-:Y:S01]  /*3de0*/  R2UR UR33, R3 ;  /* 0x00000000032172ca */ /* 0x000fe200000e0000 */
[----:B------:R-:W-:Y:S01]  /*3df0*/  IMAD.MOV.U32 R3, RZ, RZ, 0xc8 ;  /* 0x000000c8ff037424 */ /* 0x000fe200078e00ff */
[C---:B------:R-:W-:Y:S01]  /*3e00*/  R2UR UR35, R4.reuse ;  /* 0x00000000042372ca */ /* 0x040fe200000e0000 */
[----:B------:R-:W-:Y:S01]  /*3e10*/  IMAD.MOV.U32 R2, RZ, RZ, 0xc0 ;  /* 0x000000c0ff027424 */ /* 0x000fe200078e00ff */
[----:B------:R-:W-:Y:S01]  /*3e20*/  R2UR UR31, R4 ;  /* 0x00000000041f72ca */ /* 0x000fe200000e0000 */
[----:B------:R-:W-:Y:S01]  /*3e30*/  UIADD3 UR8, UPT, UPT, UR7, 0x4000380, URZ ;  /* 0x0400038007087890 */ /* 0x000fe2000fffe0ff */
[----:B------:R-:W-:Y:S01]  /*3e40*/  R2UR UR29, R3 ;  /* 0x00000000031d72ca */ /* 0x000fe200000e0000 */
[----:B------:R-:W-:Y:S01]  /*3e50*/  UMOV UR19, 0x40004040 ;  /* 0x4000404000137882 */ /* 0x000fe20000000000 */
[----:B------:R-:W-:Y:S01]  /*3e60*/  R2UR UR30, R2 ;  /* 0x00000000021e72ca */ /* 0x000fe200000e0000 */
[----:B------:R-:W-:Y:S01]  /*3e70*/  UMOV UR17, 0x40004040 ;  /* 0x4000404000117882 */ /* 0x000fe20000000000 */
[----:B------:R-:W-:Y:S01]  /*3e80*/  UMOV UR15, 0x40004040 ;  /* 0x40004040000f7882 */ /* 0x000fe20000000000 */
[----:B------:R-:W-:Y:S01]  /*3e90*/  UMOV UR13, 0x40004040 ;  /* 0x40004040000d7882 */ /* 0x000fe20000000000 */
[----:B------:R-:W-:Y:S01]  /*3ea0*/  IMAD.MOV.U32 R3, RZ, RZ, 0xd0 ;  /* 0x000000d0ff037424 */ /* 0x000fe200078e00ff */
[----:B-1----:R-:W-:Y:S01]  /*3eb0*/  R2UR.FILL UR5, R13 ;  /* 0x000000000d0572ca */ /* 0x002fe200004e0000 */
[----:B------:R-:W-:Y:S01]  /*3ec0*/  UMOV UR74, 0x0 ;  /* 0x00000000004a7882 */ /* 0x000fe20000000000 */
[----:B------:R-:W-:Y:S01]  /*3ed0*/  IMAD.MOV.U32 R2, RZ, RZ, 0x180 ;  /* 0x00000180ff027424 */ /* 0x000fe200078e00ff */
[----:B------:R1:W-:Y:S01]  /*3ee0*/  UTCHMMA tmem[UR36], gdesc[UR20], tmem[UR37], tmem[UR74], idesc[UR75], UPT ;  /* 0x00ff4a14240079ea */ /* 0x0003e2000b800025 */
[----:B------:R-:W-:Y:S01]  /*3ef0*/  R2UR UR26, R3 ;  /* 0x00000000031a72ca */ /* 0x000fe200000e0000 */
[----:B------:R-:W-:Y:S01]  /*3f00*/  IMAD.MOV.U32 R3, RZ, RZ, 0xd8 ;  /* 0x000000d8ff037424 */ /* 0x000fe200078e00ff */
[----:B------:R-:W-:Y:S01]  /*3f10*/  UMOV UR22, 0x0 ;  /* 0x0000000000167882 */ /* 0x000fe20000000000 */
[C---:B------:R-:W-:Y:S01]  /*3f20*/  R2UR UR28, R2.reuse ;  /* 0x00000000021c72ca */ /* 0x040fe200000e0000 */
[----:B------:R-:W-:Y:S01]  /*3f30*/  UMOV UR23, 0x8410010 ;  /* 0x0841001000177882 */ /* 0x000fe20000000000 */
[C---:B------:R-:W-:Y:S01]  /*3f40*/  R2UR UR27, R2.reuse ;  /* 0x00000000021b72ca */ /* 0x040fe200000e0000 */
[----:B------:R-:W-:Y:S01]  /*3f50*/  UMOV UR76, 0x0 ;  /* 0x00000000004c7882 */ /* 0x000fe20000000000 */
[----:B------:R-:W-:Y:S01]  /*3f60*/  R2UR UR24, R3 ;  /* 0x00000000031872ca */ /* 0x000fe200000e0000 */
[----:B------:R-:W-:Y:S01]  /*3f70*/  UMOV UR77, 0x8410010 ;  /* 0x08410010004d7882 */ /* 0x000fe20000000000 */
[----:B------:R-:W-:Y:S01]  /*3f80*/  R2UR UR25, R2 ;  /* 0x00000000021972ca */ /* 0x000fe200000e0000 */
[----:B------:R-:W-:Y:S01]  /*3f90*/  UMOV UR11, 0x40004040 ;  /* 0x40004040000b7882 */ /* 0x000fe20000000000 */
[----:B------:R-:W-:Y:S01]  /*3fa0*/  UMOV UR70, 0x0 ;  /* 0x0000000000467882 */ /* 0x000fe20000000000 */
[----:B------:R-:W-:Y:S01]  /*3fb0*/  UMOV UR71, 0x8410010 ;  /* 0x0841001000477882 */ /* 0x000fe20000000000 */
[----:B------:R-:W-:Y:S01]  /*3fc0*/  UMOV UR9, 0x40004040 ;  /* 0x4000404000097882 */ /* 0x000fe20000000000 */
[----:B------:R-:W-:Y:S01]  /*3fd0*/  R2UR.FILL UR4, R12 ;  /* 0x000000000c0472ca */ /* 0x000fe200004e0000 */
[----:B-1----:R-:W-:Y:S01]  /*3fe0*/  UMOV UR36, 0x0 ;  /* 0x0000000000247882 */ /* 0x002fe20000000000 */
[----:B------:R-:W-:Y:S01]  /*3ff0*/  UMOV UR37, 0x8410010 ;  /* 0x0841001000257882 */ /* 0x000fe20000000000 */
[----:B------:R-:W-:Y:S01]  /*4000*/  UMOV UR20, 0x0 ;  /* 0x0000000000147882 */ /* 0x000fe20000000000 */
[----:B------:R-:W-:Y:S01]  /*4010*/  UMOV UR21, 0x8410010 ;  /* 0x0841001000157882 */ /* 0x000fe20000000000 */
[----:B------:R1:W-:Y:S01]  /*4020*/  UTCHMMA tmem[UR34], gdesc[UR18], tmem[UR35], tmem[UR36], idesc[UR37], UPT ;  /* 0x00ff2412220079ea */ /* 0x0003e2000b800023 */
[----:B------:R1:W-:Y:S01]  /*4030*/  UTCHMMA tmem[UR32], gdesc[UR16], tmem[UR33], tmem[UR20], idesc[UR21], UPT ;  /* 0x00ff1410200079ea */ /* 0x0003e2000b800021 */
[----:B------:R1:W-:Y:S01]  /*4040*/  UTCHMMA tmem[UR30], gdesc[UR14], tmem[UR31], tmem[UR22], idesc[UR23], UPT ;  /* 0x00ff160e1e0079ea */ /* 0x0003e2000b80001f */
[----:B------:R1:W-:Y:S01]  /*4050*/  UTCHMMA tmem[UR29], gdesc[UR12], tmem[UR28], tmem[UR74], idesc[UR75], UPT ;  /* 0x00ff4a0c1d0079ea */ /* 0x0003e2000b80001c */
[----:B------:R1:W-:Y:S01]  /*4060*/  UTCHMMA tmem[UR26], gdesc[UR10], tmem[UR27], tmem[UR76], idesc[UR77], UPT ;  /* 0x00ff4c0a1a0079ea */ /* 0x0003e2000b80001b */
[----:B------:R1:W-:Y:S01]  /*4070*/  UTCHMMA tmem[UR24], gdesc[UR8], tmem[UR25], tmem[UR70], idesc[UR71], UPT ;  /* 0x00ff4608180079ea */ /* 0x0003e2000b800019 */
[----:B------:R-:W-:Y:S05]  /*4080*/  BRA.U UP5, `(.L_x_63) ;  /* 0x0000000105047547 */ /* 0x000fea000b800000 */
[----:B-1----:R-:W-:Y:S05]  /*4090*/  BPT.TRAP 0x1 ;  /* 0x000000040000795c */ /* 0x002fea0000300000 */
.L_x_63:
[----:B------:R-:W-:Y:S01]  /*40a0*/  LOP3.LUT R8, R8, 0x1, RZ, 0x3c, !PT ;  /* 0x0000000108087812 */ /* 0x000fe200078e3cff */
[----:B------:R-:W-:Y:S09]  /*40b0*/  UIADD3 UR7, UPT, UPT, UR38, 0x50098, URZ ;  /* 0x0005009826077890 */ /* 0x000ff2000fffe0ff */
[----:B------:R2:W-:Y:S01]  /*40c0*/  UTCBAR [UR7], URZ ;  /* 0x000000ff070073e9 */ /* 0x0005e200080000ff */
[----:B------:R-:W-:Y:S05]  /*40d0*/  BRA.U !UP1, `(.L_x_64) ;  /* 0x0000000109047547 */ /* 0x000fea000b800000 */
[----:B-12---:R-:W-:Y:S05]  /*40e0*/  BPT.TRAP 0x1 ;  /* 0x000000040000795c */ /* 0x006fea0000300000 */
.L_x_64:
[----:B-1----:R-:W-:Y:S01]  /*40f0*/  UIADD3 UR10, UPT, UPT, UR6, 0x1000, URZ ;  /* 0x00001000060a7890 */ /* 0x002fe2000fffe0ff */
[----:B------:R-:W-:Y:S01]  /*4100*/  R2UR UR8, R0 ;  /* 0x00000000000872ca */ /* 0x000fe200000e0000 */
[----:B------:R-:W-:Y:S01]  /*4110*/  UIADD3 UR36, UPT, UPT, UR6, 0x1002, URZ ;  /* 0x0000100206247890 */ /* 0x000fe2000fffe0ff */
[----:B------:R-:W-:Y:S01]  /*4120*/  IMAD.MOV.U32 R2, RZ, RZ, 0x80 ;  /* 0x00000080ff027424 */ /* 0x000fe200078e00ff */
[----:B------:R-:W-:Y:S01]  /*4130*/  UIADD3 UR34, UPT, UPT, UR6, 0x1004, URZ ;  /* 0x0000100406227890 */ /* 0x000fe2000fffe0ff */
[----:B------:R-:W-:Y:S01]  /*4140*/  MOV.SPILL R13, UR73 ;  /* 0x00000049000d7c02 */ /* 0x000fe20009000f00 */
[----:B------:R-:W-:Y:S01]  /*4150*/  UIADD3 UR32, UPT, UPT, UR6, 0x1006, URZ ;  /* 0x0000100606207890 */ /* 0x000fe2000fffe0ff */
[----:B------:R-:W-:Y:S01]  /*4160*/  MOV.SPILL R12, UR72 ;  /* 0x00000048000c7c02 */ /* 0x000fe20009000f00 */
[----:B------:R-:W-:Y:S01]  /*4170*/  UIADD3 UR30, UPT, UPT, UR6, 0x1400, URZ ;  /* 0x00001400061e7890 */ /* 0x000fe2000fffe0ff */
[C---:B------:R-:W-:Y:S01]  /*4180*/  R2UR UR21, R2.reuse ;  /* 0x00000000021572ca */ /* 0x040fe200000e0000 */
[----:B------:R-:W-:Y:S01]  /*4190*/  UIADD3 UR28, UPT, UPT, UR6, 0x1402, URZ ;  /* 0x00001402061c7890 */ /* 0x000fe2000fffe0ff */
[C---:B------:R-:W-:Y:S01]  /*41a0*/  R2UR UR17, R2.reuse ;  /* 0x00000000021172ca */ /* 0x040fe200000e0000 */
[----:B------:R-:W-:Y:S01]  /*41b0*/  UIADD3 UR26, UPT, UPT, UR6, 0x1404, URZ ;  /* 0x00001404061a7890 */ /* 0x000fe2000fffe0ff */
[C---:B------:R-:W-:Y:S01]  /*41c0*/  R2UR UR77, R2.reuse ;  /* 0x00000000024d72ca */ /* 0x040fe200000e0000 */
[----:B------:R-:W-:Y:S01]  /*41d0*/  ULEA UR5, UR8, UR38, 0x3 ;  /* 0x0000002608057291 */ /* 0x000fe2000f8e18ff */
[C---:B------:R-:W-:Y:S01]  /*41e0*/  R2UR UR75, R2.reuse ;  /* 0x00000000024b72ca */ /* 0x040fe200000e0000 */
[----:B------:R-:W-:Y:S01]  /*41f0*/  UIADD3 UR24, UPT, UPT, UR6, 0x1406, URZ ;  /* 0x0000140606187890 */ /* 0x000fe2000fffe0ff */
[C---:B------:R-:W-:Y:S01]  /*4200*/  R2UR UR69, R2.reuse ;  /* 0x00000000024572ca */ /* 0x040fe200000e0000 */
[----:B--2---:R-:W-:Y:S01]  /*4210*/  UIADD3 UR7, UPT, UPT, UR5, 0x50038, URZ ;  /* 0x0005003805077890 */ /* 0x004fe2000fffe0ff */
[----:B------:R-:W-:Y:S01]  /*4220*/  R2UR UR55, R2 ;  /* 0x00000000023772ca */ /* 0x000fe200000e0000 */
[----:B------:R-:W-:Y:S01]  /*4230*/  UIADD3 UR22, UPT, UPT, UR6, 0x1800, URZ ;  /* 0x0000180006167890 */ /* 0x000fe2000fffe0ff */
[----:B------:R-:W-:Y:S01]  /*4240*/  IMAD.MOV.U32 R0, RZ, RZ, 0x80 ;  /* 0x00000080ff007424 */ /* 0x000fe200078e00ff */
[----:B------:R-:W-:Y:S01]  /*4250*/  UIADD3 UR20, UPT, UPT, UR6, 0x1802, URZ ;  /* 0x0000180206147890 */ /* 0x000fe2000fffe0ff */
[----:B------:R-:W-:Y:S01]  /*4260*/  IMAD.MOV.U32 R4, RZ, RZ, 0x80 ;  /* 0x00000080ff047424 */ /* 0x000fe200078e00ff */
[----:B------:R-:W-:Y:S01]  /*4270*/  UIADD3 UR18, UPT, UPT, UR6, 0x1804, URZ ;  /* 0x0000180406127890 */ /* 0x000fe2000fffe0ff */
[----:B------:R-:W-:Y:S01]  /*4280*/  IMAD.MOV.U32 R3, RZ, RZ, 0x80 ;  /* 0x00000080ff037424 */ /* 0x000fe200078e00ff */
[----:B------:R-:W-:Y:S01]  /*4290*/  UIADD3 UR16, UPT, UPT, UR6, 0x1806, URZ ;  /* 0x0000180606107890 */ /* 0x000fe2000fffe0ff */
[----:B------:R1:W-:Y:S01]  /*42a0*/  UTCBAR [UR7], URZ ;  /* 0x000000ff070073e9 */ /* 0x0003e200080000ff */
[----:B------:R-:W-:Y:S01]  /*42b0*/  UIADD3 UR14, UPT, UPT, UR6, 0x1c00, URZ ;  /* 0x00001c00060e7890 */ /* 0x000fe2000fffe0ff */
[----:B------:R-:W-:Y:S01]  /*42c0*/  R2UR UR13, R0 ;  /* 0x00000000000d72ca */ /* 0x000fe200000e0000 */
[----:B------:R-:W-:Y:S01]  /*42d0*/  UIADD3 UR12, UPT, UPT, UR6, 0x1c02, URZ ;  /* 0x00001c02060c7890 */ /* 0x000fe2000fffe0ff */
[----:B------:R-:W-:Y:S01]  /*42e0*/  R2UR UR9, R4 ;  /* 0x00000000040972ca */ /* 0x000fe200000e0000 */
[----:B------:R-:W-:Y:S01]  /*42f0*/  UMOV UR72, 0x0 ;  /* 0x0000000000487882 */ /* 0x000fe20000000000 */
[----:B------:R-:W-:Y:S01]  /*4300*/  UMOV UR73, 0x8200010 ;  /* 0x0820001000497882 */ /* 0x000fe20000000000 */
[----:B------:R-:W-:Y:S01]  /*4310*/  UMOV UR70, UR4 ;  /* 0x0000000400467c82 */ /* 0x000fe20008000000 */
[----:B------:R-:W-:Y:S01]  /*4320*/  UIADD3 UR4, UPT, UPT, UR6, 0x1c06, URZ ;  /* 0x00001c0606047890 */ /* 0x000fe2000fffe0ff */
[----:B------:R-:W-:Y:S01]  /*4330*/  R2UR UR15, R3 ;  /* 0x00000000030f72ca */ /* 0x000fe200000e0000 */
        /* <DEDUP_REMOVED lines=8> */
[----:B------:R-:W-:Y:S01]  /*43c0*/  UMOV UR33, 0x40004040 ;  /* 0x4000404000217882 */ /* 0x000fe20000000000 */
[----:B------:R-:W-:Y:S01]  /*43d0*/  UMOV UR49, 0x40004040 ;  /* 0x4000404000317882 */ /* 0x000fe20000000000 */
[----:B------:R-:W-:Y:S01]  /*43e0*/  UMOV UR31, 0x40004040 ;  /* 0x40004040001f7882 */ /* 0x000fe20000000000 */
[C---:B------:R-:W-:Y:S01]  /*43f0*/  R2UR UR19, R0.reuse ;  /* 0x00000000001372ca */ /* 0x040fe200000e0000 */
[----:B------:R-:W-:Y:S01]  /*4400*/  UMOV UR47, 0x40004040 ;  /* 0x40004040002f7882 */ /* 0x000fe20000000000 */
[----:B------:R-:W-:Y:S01]  /*4410*/  UMOV UR29, 0x40004040 ;  /* 0x40004040001d7882 */ /* 0x000fe20000000000 */
[----:B------:R-:W-:Y:S01]  /*4420*/  UMOV UR65, 0x40004040 ;  /* 0x4000404000417882 */ /* 0x000fe20000000000 */
[----:B------:R-:W-:Y:S01]  /*4430*/  UMOV UR27, 0x40004040 ;  /* 0x40004040001b7882 */ /* 0x000fe20000000000 */
[C---:B------:R-:W-:Y:S01]  /*4440*/  R2UR UR76, R0.reuse ;  /* 0x00000000004c72ca */ /* 0x040fe200000e0000 */
[----:B------:R-:W-:Y:S01]  /*4450*/  UMOV UR67, 0x40004040 ;  /* 0x4000404000437882 */ /* 0x000fe20000000000 */
[C---:B------:R-:W-:Y:S01]  /*4460*/  R2UR UR74, R0.reuse ;  /* 0x00000000004a72ca */ /* 0x040fe200000e0000 */
[----:B------:R-:W-:Y:S01]  /*4470*/  UMOV UR25, 0x40004040 ;  /* 0x4000404000197882 */ /* 0x000fe20000000000 */
[C---:B------:R-:W-:Y:S01]  /*4480*/  R2UR UR57, R0.reuse ;  /* 0x00000000003972ca */ /* 0x040fe200000e0000 */
[----:B------:R-:W-:Y:S01]  /*4490*/  UMOV UR63, 0x40004040 ;  /* 0x40004040003f7882 */ /* 0x000fe20000000000 */
[----:B------:R-:W-:Y:S01]  /*44a0*/  UMOV UR23, 0x40004040 ;  /* 0x4000404000177882 */ /* 0x000fe20000000000 */
[----:B------:R-:W-:Y:S01]  /*44b0*/  UMOV UR61, 0x40004040 ;  /* 0x40004040003d7882 */ /* 0x000fe20000000000 */
[----:B------:R-:W-:Y:S01]  /*44c0*/  R2UR UR39, R0 ;  /* 0x00000000002772ca */ /* 0x000fe200000e0000 */
[----:B------:R-:W-:Y:S01]  /*44d0*/  UMOV UR59, 0x40004040 ;  /* 0x40004040003b7882 */ /* 0x000fe20000000000 */
[----:B------:R-:W-:Y:S01]  /*44e0*/  UMOV UR45, 0x40004040 ;  /* 0x40004040002d7882 */ /* 0x000fe20000000000 */
[----:B-1----:R-:W-:Y:S01]  /*44f0*/  UMOV UR7, 0x8200010 ;  /* 0x0820001000077882 */ /* 0x002fe20000000000 */
[----:B--2---:R-:W-:Y:S01]  /*4500*/  UMOV UR10, 0x0 ;  /* 0x00000000000a7882 */ /* 0x004fe20000000000 */
[----:B------:R-:W-:Y:S01]  /*4510*/  UMOV UR11, 0x8200010 ;  /* 0x08200010000b7882 */ /* 0x000fe20000000000 */
[----:B------:R-:W-:Y:S01]  /*4520*/  UMOV UR21, 0x40004040 ;  /* 0x4000404000157882 */ /* 0x000fe20000000000 */
[----:B------:R1:W-:Y:S01]  /*4530*/  UTCHMMA gdesc[UR36], gdesc[UR40], tmem[UR13], tmem[UR10], idesc[UR11], UPT ;  /* 0x00ff0a28240075ea */ /* 0x0003e2000b80000d */
[----:B------:R-:W-:Y:S01]  /*4540*/  UTCHMMA gdesc[UR34], gdesc[UR52], tmem[UR9], tmem[UR10], idesc[UR11], UPT ;  /* 0x00ff0a34220075ea */ /* 0x000fe2000b800009 */
[----:B------:R2:W-:Y:S01]  /*4550*/  UTCHMMA gdesc[UR32], gdesc[UR50], tmem[UR15], tmem[UR10], idesc[UR11], UPT ;  /* 0x00ff0a32200075ea */ /* 0x0005e2000b80000f */
[----:B------:R3:W-:Y:S01]  /*4560*/  UTCHMMA gdesc[UR30], gdesc[UR48], tmem[UR17], tmem[UR10], idesc[UR11], UPT ;  /* 0x00ff0a301e0075ea */ /* 0x0007e2000b800011 */
[----:B------:R-:W-:Y:S01]  /*4570*/  UMOV UR43, 0x40004040 ;  /* 0x40004040002b7882 */ /* 0x000fe20000000000 */
[----:B------:R-:W-:Y:S01]  /*4580*/  UMOV UR70, 0x0 ;  /* 0x0000000000467882 */ /* 0x000fe20000000000 */
[----:B------:R-:W-:Y:S01]  /*4590*/  UMOV UR5, 0x40004040 ;  /* 0x4000404000057882 */ /* 0x000fe20000000000 */
[----:B------:R-:W-:Y:S01]  /*45a0*/  UMOV UR71, UR8 ;  /* 0x0000000800477c82 */ /* 0x000fe20008000000 */
[----:B------:R-:W-:Y:S01]  /*45b0*/  UIADD3 UR8, UPT, UPT, UR6, 0x1c04, URZ ;  /* 0x00001c0406087890 */ /* 0x000fe2000fffe0ff */
[----:B------:R-:W-:Y:S02]  /*45c0*/  R2UR.FILL UR73, R13 ;  /* 0x000000000d4972ca */ /* 0x000fe400004e0000 */
[----:B------:R-:W-:Y:S01]  /*45d0*/  UMOV UR6, 0x0 ;  /* 0x0000000000067882 */ /* 0x000fe20000000000 */
[----:B------:R-:W-:Y:S01]  /*45e0*/  R2UR.FILL UR72, R12 ;  /* 0x000000000c4872ca */ /* 0x000fe200004e0000 */
[----:B-1----:R-:W-:Y:S01]  /*45f0*/  UMOV UR36, UR56 ;  /* 0x0000003800247c82 */ /* 0x002fe20008000000 */
[----:B------:R-:W-:Y:S01]  /*4600*/  UMOV UR13, 0x40004040 ;  /* 0x40004040000d7882 */ /* 0x000fe20000000000 */
[----:B--2---:R-:W-:Y:S01]  /*4610*/  R2UR UR50, R4 ;  /* 0x00000000043272ca */ /* 0x004fe200000e0000 */
[----:B---3--:R-:W-:Y:S01]  /*4620*/  UMOV UR48, 0x0 ;  /* 0x0000000000307882 */ /* 0x008fe20000000000 */
        /* <DEDUP_REMOVED lines=8> */
[----:B------:R-:W-:Y:S01]  /*46b0*/  UMOV UR34, UR54 ;  /* 0x0000003600227c82 */ /* 0x000fe20008000000 */
[----:B------:R-:W-:Y:S01]  /*46c0*/  UMOV UR52, 0x0 ;  /* 0x0000000000347882 */ /* 0x000fe20000000000 */
[----:B------:R-:W-:Y:S01]  /*46d0*/  UMOV UR53, 0x8200010 ;  /* 0x0820001000357882 */ /* 0x000fe20000000000 */
[----:B------:R2:W-:Y:S01]  /*46e0*/  UTCHMMA gdesc[UR26], gdesc[UR64], tmem[UR50], tmem[UR48], idesc[UR49], UPT ;  /* 0x00ff30401a0075ea */ /* 0x0005e2000b800032 */
[----:B------:R-:W-:Y:S01]  /*46f0*/  UMOV UR9, 0x40004040 ;  /* 0x4000404000097882 */ /* 0x000fe20000000000 */
[----:B------:R-:W-:Y:S01]  /*4700*/  UMOV UR10, UR68 ;  /* 0x00000044000a7c82 */ /* 0x000fe20008000000 */
[----:B------:R-:W-:Y:S01]  /*4710*/  UMOV UR11, 0x40004040 ;  /* 0x40004040000b7882 */ /* 0x000fe20000000000 */
[----:B------:R-:W-:Y:S01]  /*4720*/  UMOV UR40, 0x0 ;  /* 0x0000000000287882 */ /* 0x000fe20000000000 */
[----:B------:R-:W-:Y:S01]  /*4730*/  UMOV UR41, 0x8200010 ;  /* 0x0820001000297882 */ /* 0x000fe20000000000 */
[----:B------:R-:W-:Y:S01]  /*4740*/  UMOV UR51, UR71 ;  /* 0x0000004700337c82 */ /* 0x000fe20008000000 */
[----:B------:R-:W-:Y:S01]  /*4750*/  UMOV UR71, 0x8200010 ;  /* 0x0820001000477882 */ /* 0x000fe20000000000 */
[----:B-1----:R-:W-:Y:S01]  /*4760*/  UMOV UR28, 0x0 ;  /* 0x00000000001c7882 */ /* 0x002fe20000000000 */
[----:B------:R-:W-:Y:S01]  /*4770*/  UMOV UR29, 0x8200010 ;  /* 0x08200010001d7882 */ /* 0x000fe20000000000 */
[----:B------:R-:W-:Y:S01]  /*4780*/  UMOV UR46, 0x0 ;  /* 0x00000000002e7882 */ /* 0x000fe20000000000 */
[----:B------:R-:W-:Y:S01]  /*4790*/  UMOV UR47, 0x8200010 ;  /* 0x08200010002f7882 */ /* 0x000fe20000000000 */
[----:B------:R-:W-:Y:S01]  /*47a0*/  UMOV UR19, 0x40004040 ;  /* 0x4000404000137882 */ /* 0x000fe20000000000 */
[----:B--2---:R-:W-:Y:S11]  /*47b0*/  R2UR UR50, R3 ;  /* 0x00000000033272ca */ /* 0x004ff600000e0000 */
[----:B------:R-:W-:Y:S02]  /*47c0*/  @!UPT UIADD3 URZ, UPT, UPT, URZ, URZ, URZ ;  /* 0x000000fffffff290 */ /* 0x000fe4000fffe0ff */
[----:B------:R-:W-:Y:S01]  /*47d0*/  UTCHMMA gdesc[UR24], gdesc[UR66], tmem[UR50], tmem[UR28], idesc[UR29], UPT ;  /* 0x00ff1c42180075ea */ /* 0x000fe2000b800032 */
[----:B------:R-:W-:Y:S01]  /*47e0*/  UTCHMMA gdesc[UR22], gdesc[UR62], tmem[UR77], tmem[UR46], idesc[UR47], UPT ;  /* 0x00ff2e3e160075ea */ /* 0x000fe2000b80004d */
[----:B------:R-:W-:Y:S01]  /*47f0*/  UTCHMMA gdesc[UR20], gdesc[UR60], tmem[UR76], tmem[UR30], idesc[UR31], UPT ;  /* 0x00ff1e3c140075ea */ /* 0x000fe2000b80004c */
[----:B------:R-:W-:Y:S01]  /*4800*/  UTCHMMA gdesc[UR18], gdesc[UR58], tmem[UR75], tmem[UR48], idesc[UR49], UPT ;  /* 0x00ff303a120075ea */ /* 0x000fe2000b80004b */
[----:B------:R1:W-:Y:S01]  /*4810*/  UTCHMMA gdesc[UR16], gdesc[UR44], tmem[UR74], tmem[UR6], idesc[UR7], UPT ;  /* 0x00ff062c100075ea */ /* 0x0003e2000b80004a */
[----:B------:R2:W-:Y:S01]  /*4820*/  UTCHMMA gdesc[UR14], gdesc[UR42], tmem[UR69], tmem[UR32], idesc[UR33], UPT ;  /* 0x00ff202a0e0075ea */ /* 0x0005e2000b800045 */
[----:B------:R2:W-:Y:S01]  /*4830*/  UTCHMMA gdesc[UR12], gdesc[UR36], tmem[UR57], tmem[UR70], idesc[UR71], UPT ;  /* 0x00ff46240c0075ea */ /* 0x0005e2000b800039 */
[----:B------:R2:W-:Y:S01]  /*4840*/  UTCHMMA gdesc[UR8], gdesc[UR34], tmem[UR55], tmem[UR52], idesc[UR53], UPT ;  /* 0x00ff3422080075ea */ /* 0x0005e2000b800037 */
[----:B------:R2:W-:Y:S01]  /*4850*/  UTCHMMA gdesc[UR4], gdesc[UR10], tmem[UR39], tmem[UR40], idesc[UR41], UPT ;  /* 0x00ff280a040075ea */ /* 0x0005e2000b800027 */
[----:B-1----:R-:W-:Y:S04]  /*4860*/  UIADD3 UR6, UPT, UPT, UR51, 0x1, URZ ;  /* 0x0000000133067890 */ /* 0x002fe8000fffe0ff */
[----:B------:R-:W-:Y:S04]  /*4870*/  UISETP.NE.AND UP0, UPT, UR6, 0x3, UPT ;  /* 0x000000030600788c */ /* 0x000fe8000bf05270 */
[----:B------:R-:W-:Y:S01]  /*4880*/  USEL UR6, UR6, URZ, UP0 ;  /* 0x000000ff06067287 */ /* 0x000fe20008000000 */
[----:B------:R-:W-:Y:S11]  /*4890*/  BRA.U UP3, `(.L_x_65) ;  /* 0x0000000103047547 */ /* 0x000ff6000b800000 */
[----:B--2---:R-:W-:Y:S05]  /*48a0*/  BPT.TRAP 0x1 ;  /* 0x000000040000795c */ /* 0x004fea0000300000 */
.L_x_65:
[----:B--2---:R-:W-:Y:S09]  /*48b0*/  UIADD3 UR4, UPT, UPT, UR38, 0x50060, URZ ;  /* 0x0005006026047890 */ /* 0x004ff2000fffe0ff */
[----:B------:R1:W-:Y:S01]  /*48c0*/  UTCBAR [UR4], URZ ;  /* 0x000000ff040073e9 */ /* 0x0003e200080000ff */
[----:B------:R-:W-:Y:S05]  /*48d0*/  BRA.U !UP1, `(.L_x_66) ;  /* 0x0000000109047547 */ /* 0x000fea000b800000 */
[----:B-1----:R-:W-:Y:S05]  /*48e0*/  BPT.TRAP 0x1 ;  /* 0x000000040000795c */ /* 0x002fea0000300000 */
.L_x_66:
[----:B-1----:R-:W-:Y:S04]  /*48f0*/  ULEA UR4, UR6, UR38, 0x3 ;  /* 0x0000002606047291 */ /* 0x002fe8000f8e18ff */
[----:B------:R-:W-:Y:S02]  /*4900*/  UIADD3 UR5, UPT, UPT, UR4, 0x50038, URZ ;  /* 0x0005003804057890 */ /* 0x000fe4000fffe0ff */
[----:B------:R-:W-:Y:S04]  /*4910*/  UIADD3 UR4, UPT, UPT, UR6, 0x1, URZ ;  /* 0x0000000106047890 */ /* 0x000fe8000fffe0ff */
[----:B------:R-:W-:Y:S03]  /*4920*/  UISETP.NE.AND UP0, UPT, UR4, 0x3, UPT ;  /* 0x000000030400788c */ /* 0x000fe6000bf05270 */
[----:B------:R1:W-:Y:S01]  /*4930*/  UTCBAR [UR5], URZ ;  /* 0x000000ff050073e9 */ /* 0x0003e200080000ff */
[----:B------:R-:W-:Y:S06]  /*4940*/  USEL UR4, UR4, URZ, UP0 ;  /* 0x000000ff04047287 */ /* 0x000fec0008000000 */
[----:B------:R-:W-:Y:S01]  /*4950*/  MOV R0, UR4 ;  /* 0x0000000400007c02 */ /* 0x000fe20008000f00 */
[----:B------:R-:W-:Y:S06]  /*4960*/  BRA.U !UP1, `(.L_x_67) ;  /* 0x0000000109047547 */ /* 0x000fec000b800000 */
[----:B-1----:R-:W-:Y:S05]  /*4970*/  BPT.TRAP 0x1 ;  /* 0x000000040000795c */ /* 0x002fea0000300000 */
.L_x_67:
[----:B------:R-:W-:Y:S01]  /*4980*/  ULEA UR4, UR72, UR38, 0x3 ;  /* 0x0000002648047291 */ /* 0x000fe2000f8e18ff */
[----:B------:R-:W-:Y:S08]  /*4990*/  SHF.L.U32 R3, R5, 0x1f, RZ ;  /* 0x0000001f05037819 */ /* 0x000ff000000006ff */
[----:B------:R-:W2:Y:S02]  /*49a0*/  SYNCS.PHASECHK.TRANS64.TRYWAIT P0, [UR4+0x50020], R3 ;  /* 0x05002003ff0075a7 */ /* 0x000ea40008001104 */
[----:B--2---:R-:W-:Y:S05]  /*49b0*/  @!P0 BRA `(.L_x_68) ;  /* 0x0000027c00d48947 */ /* 0x004fea0003800000 */
.L_x_447:
[----:B------:R-:W-:Y:S05]  /*49c0*/  BRA.U UP5, `(.L_x_69) ;  /* 0x0000000105047547 */ /* 0x000fea000b800000 */
[----:B-1----:R-:W-:Y:S05]  /*49d0*/  BPT.TRAP 0x1 ;  /* 0x000000040000795c */ /* 0x002fea0000300000 */
.L_x_69:
[----:B--2---:R-:W-:Y:S04]  /*49e0*/  SHF.L.U32 R3, R8, 0x1f, RZ ;  /* 0x0000001f08037819 */ /* 0x004fe800000006ff */
[----:B------:R-:W2:Y:S02]  /*49f0*/  SYNCS.PHASECHK.TRANS64.TRYWAIT P0, [UR38+0x500a0], R3 ;  /* 0x0500a003ff0075a7 */ /* 0x000ea40008001126 */
[----:B--2---:R-:W-:Y:S05]  /*4a00*/  @!P0 BRA `(.L_x_70) ;  /* 0x0000027c00d88947 */ /* 0x004fea0003800000 */
.L_x_449:
[----:B------:R-:W-:Y:S05]  /*4a10*/  BRA.U UP4, `(.L_x_71) ;  /* 0x0000000104047547 */ /* 0x000fea000b800000 */
[----:B-1----:R-:W-:Y:S05]  /*4a20*/  BPT.TRAP 0x1 ;  /* 0x000000040000795c */ /* 0x002fea0000300000 */
.L_x_71:
[----:B------:R-:W-:Y:S01]  /*4a30*/  SHF.L.U32 R4, R6, 0x1f, RZ ;  /* 0x0000001f06047819 */ /* 0x000fe200000006ff */
[----:B------:R-:W-:Y:S02]  /*4a40*/  HFMA2 R12, -RZ, RZ, 0, 1.52587890625e-05 ;  /* 0x00000100ff0c7431 */ /* 0x000fe400000001ff */
[----:B--2---:R-:W-:Y:S01]  /*4a50*/  IMAD.MOV.U32 R2, RZ, RZ, 0x20 ;  /* 0x00000020ff027424 */ /* 0x004fe200078e00ff */
[----:B------:R-:W2:Y:S02]  /*4a60*/  SYNCS.PHASECHK.TRANS64.TRYWAIT P0, [UR38+0x50058], R4 ;  /* 0x05005804ff0075a7 */ /* 0x000ea40008001126 */
[----:B--2---:R-:W-:Y:S05]  /*4a70*/  @!P0 BRA `(.L_x_72) ;  /* 0x0000027c00d48947 */ /* 0x004fea0003800000 */
.L_x_451:
[----:B------:R-:W-:Y:S01]  /*4a80*/  USHF.L.U32 UR20, UR72, 0xc, URZ ;  /* 0x0000000c48147899 */ /* 0x000fe200080006ff */
[----:B--2---:R-:W-:Y:S01]  /*4a90*/  IMAD.MOV.U32 R3, RZ, RZ, 0x100 ;  /* 0x00000100ff037424 */ /* 0x004fe200078e00ff */
[----:B------:R-:W-:Y:S01]  /*4aa0*/  ULOP3.LUT UR37, UR73, 0x4000000, URZ, 0xfc, !UPT ;  /* 0x0400000049257892 */ /* 0x000fe2000f8efcff */
[----:B------:R-:W-:Y:S01]  /*4ab0*/  R2UR UR35, R2 ;  /* 0x00000000022372ca */ /* 0x000fe200000e0000 */
[----:B------:R-:W-:Y:S01]  /*4ac0*/  IMAD.MOV.U32 R4, RZ, RZ, 0x28 ;  /* 0x00000028ff047424 */ /* 0x000fe200078e00ff */
[----:B------:R-:W-:Y:S01]  /*4ad0*/  R2UR UR36, R12 ;  /* 0x000000000c2472ca */ /* 0x000fe200000e0000 */
[----:B------:R-:W-:Y:S01]  /*4ae0*/  UIADD3 UR4, UPT, UPT, UR20, UR37, URZ ;  /* 0x0000002514047290 */ /* 0x000fe2000fffe0ff */
[----:B------:R-:W-:Y:S01]  /*4af0*/  IMAD.MOV.U32 R2, RZ, RZ, 0x30 ;  /* 0x00000030ff027424 */ /* 0x000fe200078e00ff */
[C---:B------:R-:W-:Y:S01]  /*4b00*/  R2UR UR34, R3.reuse ;  /* 0x00000000032272ca */ /* 0x040fe200000e0000 */
[----:B------:R-:W-:Y:S01]  /*4b10*/  IMAD.MOV.U32 R12, RZ, RZ, 0x100 ;  /* 0x00000100ff0c7424 */ /* 0x000fe200078e00ff */
[----:B------:R-:W-:Y:S01]  /*4b20*/  UIADD3 UR18, UPT, UPT, UR4, 0x80, URZ ;  /* 0x0000008004127890 */ /* 0x000fe2000fffe0ff */
[----:B------:R-:W-:Y:S01]  /*4b30*/  R2UR UR30, R3 ;  /* 0x00000000031e72ca */ /* 0x000fe200000e0000 */
[----:B------:R-:W-:Y:S01]  /*4b40*/  UIADD3 UR16, UPT, UPT, UR4, 0x100, URZ ;  /* 0x0000010004107890 */ /* 0x000fe2000fffe0ff */
[----:B------:R-:W-:Y:S01]  /*4b50*/  IMAD.MOV.U32 R3, RZ, RZ, 0x48 ;  /* 0x00000048ff037424 */ /* 0x000fe200078e00ff */
[----:B------:R-:W-:Y:S01]  /*4b60*/  UIADD3 UR14, UPT, UPT, UR4, 0x180, URZ ;  /* 0x00000180040e7890 */ /* 0x000fe2000fffe0ff */
[----:B------:R-:W-:Y:S01]  /*4b70*/  R2UR UR33, R4 ;  /* 0x00000000042172ca */ /* 0x000fe200000e0000 */
[----:B------:R-:W-:Y:S01]  /*4b80*/  UIADD3 UR12, UPT, UPT, UR4, 0x200, URZ ;  /* 0x00000200040c7890 */ /* 0x000fe2000fffe0ff */
[----:B------:R-:W-:Y:S01]  /*4b90*/  R2UR UR31, R2 ;  /* 0x00000000021f72ca */ /* 0x000fe200000e0000 */
[----:B------:R-:W-:Y:S01]  /*4ba0*/  UIADD3 UR10, UPT, UPT, UR4, 0x280, URZ ;  /* 0x00000280040a7890 */ /* 0x000fe2000fffe0ff */
[----:B------:R-:W-:Y:S01]  /*4bb0*/  IMAD.MOV.U32 R4, RZ, RZ, 0x38 ;  /* 0x00000038ff047424 */ /* 0x000fe200078e00ff */
[----:B------:R-:W-:Y:S01]  /*4bc0*/  UIADD3 UR8, UPT, UPT, UR4, 0x300, URZ ;  /* 0x0000030004087890 */ /* 0x000fe2000fffe0ff */
[----:B------:R-:W-:Y:S01]  /*4bd0*/  IMAD.MOV.U32 R2, RZ, RZ, 0x40 ;  /* 0x00000040ff027424 */ /* 0x000fe200078e00ff */
[----:B------:R-:W-:Y:S01]  /*4be0*/  UIADD3 UR6, UPT, UPT, UR4, 0x380, URZ ;  /* 0x0000038004067890 */ /* 0x000fe2000fffe0ff */
[----:B------:R-:W-:Y:S01]  /*4bf0*/  R2UR UR25, R3 ;  /* 0x00000000031972ca */ /* 0x000fe200000e0000 */
[----:B------:R-:W-:Y:S01]  /*4c00*/  IMAD.MOV.U32 R3, RZ, RZ, 0x50 ;  /* 0x00000050ff037424 */ /* 0x000fe200078e00ff */
[----:B------:R-:W-:Y:S01]  /*4c10*/  R2UR UR29, R4 ;  /* 0x00000000041d72ca */ /* 0x000fe200000e0000 */
[----:B------:R-:W-:Y:S01]  /*4c20*/  IMAD.MOV.U32 R4, RZ, RZ, 0x100 ;  /* 0x00000100ff047424 */ /* 0x000fe200078e00ff */
[----:B------:R-:W-:Y:S01]  /*4c30*/  R2UR UR27, R2 ;  /* 0x00000000021b72ca */ /* 0x000fe200000e0000 */
[----:B------:R-:W-:Y:S01]  /*4c40*/  IMAD.MOV.U32 R2, RZ, RZ, 0x100 ;  /* 0x00000100ff027424 */ /* 0x000fe200078e00ff */
[----:B------:R-:W-:Y:S01]  /*4c50*/  R2UR UR23, R3 ;  /* 0x00000000031772ca */ /* 0x000fe200000e0000 */
[----:B------:R-:W-:Y:S01]  /*4c60*/  IMAD.MOV.U32 R3, RZ, RZ, 0x58 ;  /* 0x00000058ff037424 */ /* 0x000fe200078e00ff */
[----:B------:R-:W-:Y:S01]  /*4c70*/  R2UR UR32, R12 ;  /* 0x000000000c2072ca */ /* 0x000fe200000e0000 */
[----:B------:R-:W-:Y:S01]  /*4c80*/  UMOV UR54, 0x0 ;  /* 0x0000000000367882 */ /* 0x000fe20000000000 */
[----:B------:R-:W-:Y:S01]  /*4c90*/  R2UR UR28, R4 ;  /* 0x00000000041c72ca */ /* 0x000fe200000e0000 */
[----:B------:R-:W-:Y:S01]  /*4ca0*/  UMOV UR55, 0x8410010 ;  /* 0x0841001000377882 */ /* 0x000fe20000000000 */
[C---:B------:R-:W-:Y:S01]  /*4cb0*/  R2UR UR26, R2.reuse ;  /* 0x00000000021a72ca */ /* 0x040fe200000e0000 */
[----:B-1----:R-:W-:Y:S01]  /*4cc0*/  UMOV UR5, 0x40004040 ;  /* 0x4000404000057882 */ /* 0x002fe20000000000 */
[C---:B------:R-:W-:Y:S01]  /*4cd0*/  R2UR UR24, R2.reuse ;  /* 0x00000000021872ca */ /* 0x040fe200000e0000 */
[----:B------:R1:W-:Y:S01]  /*4ce0*/  UTCHMMA tmem[UR35], gdesc[UR4], tmem[UR36], tmem[UR54], idesc[UR55], UPT ;  /* 0x00ff3604230079ea */ /* 0x0003e2000b800024 */
[----:B------:R-:W-:Y:S01]  /*4cf0*/  R2UR UR21, R3 ;  /* 0x00000000031572ca */ /* 0x000fe200000e0000 */
[----:B------:R-:W-:Y:S01]  /*4d00*/  UMOV UR52, 0x0 ;  /* 0x0000000000347882 */ /* 0x000fe20000000000 */
[----:B------:R-:W-:Y:S01]  /*4d10*/  R2UR UR22, R2 ;  /* 0x00000000021672ca */ /* 0x000fe200000e0000 */
        /* <DEDUP_REMOVED lines=25> */
[----:B------:R-:W-:Y:S02]  /*4eb0*/  UMOV UR7, 0x40004040 ;  /* 0x4000404000077882 */ /* 0x000fe40000000000 */
[----:B------:R1:W-:Y:S01]  /*4ec0*/  UTCHMMA tmem[UR21], gdesc[UR6], tmem[UR22], tmem[UR40], idesc[UR41], UPT ;  /* 0x00ff2806150079ea */ /* 0x0003e2000b800016 */
[----:B------:R-:W-:Y:S05]  /*4ed0*/  BRA.U UP5, `(.L_x_73) ;  /* 0x0000000105047547 */ /* 0x000fea000b800000 */
[----:B-1----:R-:W-:Y:S05]  /*4ee0*/  BPT.TRAP 0x1 ;  /* 0x000000040000795c */ /* 0x002fea0000300000 */
.L_x_73:
[----:B-1----:R-:W-:Y:S01]  /*4ef0*/  UIADD3 UR4, UPT, UPT, UR38, 0x50090, URZ ;  /* 0x0005009026047890 */ /* 0x002fe2000fffe0ff */
[----:B------:R-:W-:Y:S01]  /*4f00*/  R2UR UR6, R11 ;  /* 0x000000000b0672ca */ /* 0x000fe200000e0000 */
[----:B------:R-:W-:Y:S01]  /*4f10*/  UIADD3 UR5, UPT, UPT, UR72, 0x1, URZ ;  /* 0x0000000148057890 */ /* 0x000fe2000fffe0ff */
[----:B------:R-:W-:Y:S01]  /*4f20*/  LOP3.LUT R7, R7, 0x1, RZ, 0x3c, !PT ;  /* 0x0000000107077812 */ /* 0x000fe200078e3cff */
[----:B------:R-:W-:Y:S01]  /*4f30*/  UMOV UR71, 0x1 ;  /* 0x0000000100477882 */ /* 0x000fe20000000000 */
[----:B------:R-:W-:Y:S01]  /*4f40*/  UMOV UR70, UR72 ;  /* 0x0000004800467c82 */ /* 0x000fe20008000000 */
[----:B------:R-:W-:Y:S03]  /*4f50*/  UISETP.NE.AND UP2, UPT, UR5, 0x3, UPT ;  /* 0x000000030500788c */ /* 0x000fe6000bf45270 */
[----:B------:R1:W-:Y:S01]  /*4f60*/  UTCBAR [UR4], URZ ;  /* 0x000000ff040073e9 */ /* 0x0003e200080000ff */
[----:B------:R-:W-:Y:S04]  /*4f70*/  USEL UR39, UR5, URZ, UP2 ;  /* 0x000000ff05277287 */ /* 0x000fe80009000000 */
[----:B------:R-:W-:Y:S02]  /*4f80*/  UISETP.GT.U32.AND UP0, UPT, UR6, 0x2, UPT ;  /* 0x000000020600788c */ /* 0x000fe4000bf04070 */
[----:B------:R-:W-:Y:S06]  /*4f90*/  UIADD3 UR6, UPT, UPT, UR6, -0x1, URZ ;  /* 0xffffffff06067890 */ /* 0x000fec000fffe0ff */
[----:B------:R-:W-:Y:S01]  /*4fa0*/  IMAD.U32 R11, RZ, RZ, UR6 ;  /* 0x00000006ff0b7e24 */ /* 0x000fe2000f8e00ff */
[----:B------:R-:W-:Y:S06]  /*4fb0*/  USEL UR6, URZ, 0x1, UP2 ;  /* 0x00000001ff067887 */ /* 0x000fec0009000000 */
[----:B------:R-:W-:Y:S01]  /*4fc0*/  LOP3.LUT R12, R5, UR6, RZ, 0x3c, !PT ;  /* 0x00000006050c7c12 */ /* 0x000fe2000f8e3cff */
[----:B------:R-:W-:Y:S05]  /*4fd0*/  BRA.U UP0, `(.L_x_74) ;  /* 0xffffffe100887547 */ /* 0x000fea000b83ffff */
.L_x_55:
[----:B------:R-:W-:Y:S04]  /*4fe0*/  BSSY.RECONVERGENT B0, `(.L_x_75) ;  /* 0x0000003000007945 */ /* 0x000fe80003800200 */
[----:B------:R-:W-:Y:S05]  /*4ff0*/  @!P4 BRA `(.L_x_76) ;  /* 0x000000000004c947 */ /* 0x000fea0003800000 */
[----:B-1----:R-:W-:Y:S05]  /*5000*/  BPT.TRAP 0x1 ;  /* 0x000000040000795c */ /* 0x002fea0000300000 */
.L_x_76:
[----:B-1----:R-:W-:Y:S05]  /*5010*/  BSYNC.RECONVERGENT B0 ;  /* 0x0000000000007941 */ /* 0x002fea0003800200 */
.L_x_75:
[----:B------:R-:W1:Y:S01]  /*5020*/  S2UR UR4, SR_CgaCtaId ;  /* 0x00000000000479c3 */ /* 0x000e620000008800 */
[----:B------:R-:W-:Y:S01]  /*5030*/  UMOV UR5, 0x400 ;  /* 0x0000040000057882 */ /* 0x000fe20000000000 */
[----:B------:R-:W-:Y:S01]  /*5040*/  BSSY.RECONVERGENT B0, `(.L_x_77) ;  /* 0x0000006000007945 */ /* 0x000fe20003800200 */
[----:B-1----:R-:W-:-:S04]  /*5050*/  ULEA UR4, UR4, UR5, 0x18 ;  /* 0x0000000504047291 */ /* 0x002fc8000f8ec0ff */
[----:B------:R-:W-:-:S09]  /*5060*/  UIADD3 UR4, UPT, UPT, UR4, 0x50010, URZ ;  /* 0x0005001004047890 */ /* 0x000fd2000fffe0ff */
[----:B------:R1:W-:Y:S01]  /*5070*/  UTCBAR [UR4], URZ ;  /* 0x000000ff040073e9 */ /* 0x0003e200080000ff */
[----:B------:R-:W-:Y:S05]  /*5080*/  @!P4 BRA `(.L_x_78) ;  /* 0x000000000004c947 */ /* 0x000fea0003800000 */
[----:B-1----:R-:W-:Y:S05]  /*5090*/  BPT.TRAP 0x1 ;  /* 0x000000040000795c */ /* 0x002fea0000300000 */
.L_x_78:
[----:B-1----:R-:W-:Y:S05]  /*50a0*/  BSYNC.RECONVERGENT B0 ;  /* 0x0000000000007941 */ /* 0x002fea0003800200 */
.L_x_77:
[----:B------:R-:W1:Y:S01]  /*50b0*/  S2UR UR4, SR_CgaCtaId ;  /* 0x00000000000479c3 */ /* 0x000e620000008800 */
[----:B------:R-:W-:Y:S02]  /*50c0*/  UMOV UR5, 0x400 ;  /* 0x0000040000057882 */ /* 0x000fe40000000000 */
[----:B-1----:R-:W-:-:S04]  /*50d0*/  ULEA UR4, UR4, UR5, 0x18 ;  /* 0x0000000504047291 */ /* 0x002fc8000f8ec0ff */
[----:B------:R-:W-:-:S09]  /*50e0*/  UIADD3 UR4, UPT, UPT, UR4, 0x50018, URZ ;  /* 0x0005001804047890 */ /* 0x000fd2000fffe0ff */
[----:B------:R1:W-:Y:S01]  /*50f0*/  UTCBAR [UR4], URZ ;  /* 0x000000ff040073e9 */ /* 0x0003e200080000ff */
[----:B------:R-:W-:Y:S05]  /*5100*/  BRA.U UP5, `(.L_x_79) ;  /* 0x0000000105047547 */ /* 0x000fea000b800000 */
[----:B-1----:R-:W-:Y:S05]  /*5110*/  BPT.TRAP 0x1 ;  /* 0x000000040000795c */ /* 0x002fea0000300000 */
.L_x_79:
[----:B------:R-:W2:Y:S01]  /*5120*/  S2UR UR21, SR_CgaCtaId ;  /* 0x00000000001579c3 */ /* 0x000ea20000008800 */
[----:B-1----:R-:W-:Y:S01]  /*5130*/  UMOV UR4, 0x400 ;  /* 0x0000040000047882 */ /* 0x002fe20000000000 */
[----:B------:R-:W-:Y:S01]  /*5140*/  SHF.L.U32 R3, R8, 0x1f, RZ ;  /* 0x0000001f08037819 */ /* 0x000fe200000006ff */
[----:B--2---:R-:W-:-:S09]  /*5150*/  ULEA UR21, UR21, UR4, 0x18 ;  /* 0x0000000415157291 */ /* 0x004fd2000f8ec0ff */
[----:B------:R-:W1:Y:S02]  /*5160*/  SYNCS.PHASECHK.TRANS64.TRYWAIT P0, [UR21+0x500a8], R3 ;  /* 0x0500a803ff0075a7 */ /* 0x000e640008001115 */
[----:B-1----:R-:W-:Y:S05]  /*5170*/  @!P0 BRA `(.L_x_80) ;  /* 0x00000278002c8947 */ /* 0x002fea0003800000 */
.L_x_453:
[----:B------:R-:W-:Y:S05]  /*5180*/  BRA.U UP3, `(.L_x_81) ;  /* 0x0000000103047547 */ /* 0x000fea000b800000 */
[----:B------:R-:W-:Y:S05]  /*5190*/  BPT.TRAP 0x1 ;  /* 0x000000040000795c */ /* 0x000fea0000300000 */
.L_x_81:
[----:B------:R-:W-:Y:S01]  /*51a0*/  SHF.L.U32 R7, R7, 0x1f, RZ ;  /* 0x0000001f07077819 */ /* 0x000fe200000006ff */
[----:B------:R-:W-:Y:S02]  /*51b0*/  HFMA2 R4, -RZ, RZ, 0, 2.288818359375e-05 ;  /* 0x00000180ff047431 */ /* 0x000fe400000001ff */
[----:B------:R-:W-:Y:S01]  /*51c0*/  IMAD.MOV.U32 R5, RZ, RZ, 0xa0 ;  /* 0x000000a0ff057424 */ /* 0x000fe200078e00ff */
[----:B------:R-:W2:Y:S02]  /*51d0*/  SYNCS.PHASECHK.TRANS64.TRYWAIT P0, [UR21+0x50068], R7 ;  /* 0x05006807ff0075a7 */ /* 0x000ea40008001115 */
[----:B--2---:R-:W-:Y:S05]  /*51e0*/  @!P0 BRA `(.L_x_82) ;  /* 0x0000027800288947 */ /* 0x004fea0003800000 */
.L_x_455:
[----:B-1----:R-:W-:Y:S01]  /*51f0*/  IMAD.MOV.U32 R3, RZ, RZ, 0xa8 ;  /* 0x000000a8ff037424 */ /* 0x002fe200078e00ff */
        /* <DEDUP_REMOVED lines=12> */
[----:B------:R-:W-:Y:S01]  /*52c0*/  UIADD3 UR4, UPT, UPT, UR20, UR37, URZ ;  /* 0x0000002514047290 */ /* 0x000fe2000fffe0ff */
[----:B------:R-:W-:Y:S01]  /*52d0*/  R2UR UR32, R4 ;  /* 0x00000000042072ca */ /* 0x000fe200000e0000 */
[----:B------:R-:W-:Y:S01]  /*52e0*/  UISETP.NE.U32.AND UP0, UPT, UR71, URZ, UPT ;  /* 0x000000ff4700728c */ /* 0x000fe2000bf05070 */
[----:B------:R-:W-:Y:S01]  /*52f0*/  R2UR UR30, R2 ;  /* 0x00000000021e72ca */ /* 0x000fe200000e0000 */
        /* <DEDUP_REMOVED lines=8> */
[----:B------:R-:W-:Y:S01]  /*5380*/  IMAD.MOV.U32 R3, RZ, RZ, 0xd8 ;  /* 0x000000d8ff037424 */ /* 0x000fe200078e00ff */
[C---:B------:R-:W-:Y:S01]  /*5390*/  R2UR UR26, R2.reuse ;  /* 0x00000000021a72ca */ /* 0x040fe200000e0000 */
[----:B------:R-:W-:Y:S01]  /*53a0*/  UIADD3 UR12, UPT, UPT, UR4, 0x200, URZ ;  /* 0x00000200040c7890 */ /* 0x000fe2000fffe0ff */
[C---:B------:R-:W-:Y:S01]  /*53b0*/  R2UR UR24, R2.reuse ;  /* 0x00000000021872ca */ /* 0x040fe200000e0000 */
        /* <DEDUP_REMOVED lines=8> */
[----:B------:R1:W-:Y:S01]  /*5440*/  UTCHMMA tmem[UR35], gdesc[UR4], tmem[UR36], tmem[UR52], idesc[UR53], UP0 ;  /* 0x00ff3404230079ea */ /* 0x0003e20008000024 */
        /* <DEDUP_REMOVED lines=30> */
.L_x_83:
[----:B-1----:R-:W-:-:S09]  /*5630*/  UIADD3 UR4, UPT, UPT, UR21, 0x50098, URZ ;  /* 0x0005009815047890 */ /* 0x002fd2000fffe0ff */
[----:B------:R1:W-:Y:S01]  /*5640*/  UTCBAR [UR4], URZ ;  /* 0x000000ff040073e9 */ /* 0x0003e200080000ff */
[----:B------:R-:W-:Y:S05]  /*5650*/  BRA.U !UP1, `(.L_x_84) ;  /* 0x0000000109047547 */ /* 0x000fea000b800000 */
[----:B-1----:R-:W-:Y:S05]  /*5660*/  BPT.TRAP 0x1 ;  /* 0x000000040000795c */ /* 0x002fea0000300000 */
.L_x_84:
[----:B-1----:R-:W-:-:S13]  /*5670*/  R2UR UR4, R0 ;  /* 0x00000000000472ca */ /* 0x002fda00000e0000 */
[----:B------:R-:W-:-:S04]  /*5680*/  ULEA UR4, UR4, UR21, 0x3 ;  /* 0x0000001504047291 */ /* 0x000fc8000f8e18ff */
[----:B------:R-:W-:-:S09]  /*5690*/  UIADD3 UR4, UPT, UPT, UR4, 0x50038, URZ ;  /* 0x0005003804047890 */ /* 0x000fd2000fffe0ff */
[----:B------:R1:W-:Y:S01]  /*56a0*/  UTCBAR [UR4], URZ ;  /* 0x000000ff040073e9 */ /* 0x0003e200080000ff */
[----:B------:R-:W-:Y:S05]  /*56b0*/  BRA.U UP4, `(.L_x_85) ;  /* 0x0000000104047547 */ /* 0x000fea000b800000 */
[----:B-1----:R-:W-:Y:S05]  /*56c0*/  BPT.TRAP 0x1 ;  /* 0x000000040000795c */ /* 0x002fea0000300000 */
.L_x_85:
[----:B-1----:R-:W-:-:S09]  /*56d0*/  UIADD3 UR4, UPT, UPT, UR21, 0x50050, URZ ;  /* 0x0005005015047890 */ /* 0x002fd2000fffe0ff */
[----:B------:R1:W-:Y:S01]  /*56e0*/  UTCBAR [UR4], URZ ;  /* 0x000000ff040073e9 */ /* 0x0003e200080000ff */
[----:B------:R-:W-:Y:S05]  /*56f0*/  BRA.U UP3, `(.L_x_86) ;  /* 0x0000000103047547 */ /* 0x000fea000b800000 */
[----:B-1----:R-:W-:Y:S05]  /*5700*/  BPT.TRAP 0x1 ;  /* 0x000000040000795c */ /* 0x002fea0000300000 */
.L_x_86:
[----:B------:R-:W-:-:S13]  /*5710*/  ELECT P0, URZ, PT ;  /* 0x0000000000ff782f */ /* 0x000fda0003800000 */
[----:B-1----:R-:W-:Y:S05]  /*5720*/  @!P0 EXIT ;  /* 0x000000000000894d */ /* 0x002fea0003800000 */
[----:B------:R-:W-:-:S09]  /*5730*/  UIADD3 UR4, UPT, UPT, UR21, 0x50060, URZ ;  /* 0x0005006015047890 */ /* 0x000fd2000fffe0ff */
[----:B------:R1:W-:Y:S01]  /*5740*/  UTCBAR [UR4], URZ ;  /* 0x000000ff040073e9 */ /* 0x0003e200080000ff */
[----:B------:R-:W-:Y:S01]  /*5750*/  NOP ;  /* 0x0000000000007918 */ /* 0x000fe20000000000 */
[----:B-1----:R-:W-:Y:S05]  /*5760*/  EXIT ;  /* 0x000000000000794d */ /* 0x002fea0003800000 */
.L_x_28:
[----:B------:R-:W-:-:S08]  /*5770*/  NOP ;  /* 0x0000000000007918 */ /* 0x000fd00000000000 */
[----:B------:R-:W1:-:S00]  /*5780*/  USETMAXREG.DEALLOC.CTAPOOL 0x60 ;  /* 0x00000060000079c8 */ /* 0x000e4000080e0500 */
[----:B------:R-:W2:Y:S01]  /*5790*/  S2UR UR36, SR_CTAID.X ;  /* 0x00000000002479c3 */ /* 0x000ea20000002500 */
[----:B------:R-:W3:Y:S01]  /*57a0*/  LDCU UR4, c[0x0][0x380] ;  /* 0x00007000ff0477ac */ /* 0x000ee20008000800 */
[----:B--2---:R-:W-:-:S04]  /*57b0*/  USHF.L.U32 UR37, UR36, 0x8, URZ ;  /* 0x0000000824257899 */ /* 0x004fc800080006ff */
[----:B---3--:R-:W-:-:S06]  /*57c0*/  UISETP.GE.U32.AND UP0, UPT, UR37, UR4, UPT ;  /* 0x000000042500728c */ /* 0x008fcc000bf06070 */
[----:B------:R-:W-:-:S13]  /*57d0*/  PLOP3.LUT P0, PT, PT, PT, UP0, 0x80, 0x8 ;  /* 0x000000000008781c */ /* 0x000fda0003f0f008 */
[----:B-1----:R-:W-:Y:S05]  /*57e0*/  @P0 EXIT ;  /* 0x000000000000094d */ /* 0x002fea0003800000 */
[----:B------:R-:W1:Y:S01]  /*57f0*/  LDCU UR4, c[0x0][0x384] ;  /* 0x00007080ff0477ac */ /* 0x000e620008000800 */
[----:B------:R-:W2:Y:S01]  /*5800*/  LDCU.64 UR46, c[0x0][0x358] ;  /* 0x00006b00ff2e77ac */ /* 0x000ea20008000a00 */
[----:B-1----:R-:W-:-:S09]  /*5810*/  UISETP.NE.AND UP0, UPT, UR4, URZ, UPT ;  /* 0x000000ff0400728c */ /* 0x002fd2000bf05270 */
[----:B--2---:R-:W-:Y:S05]  /*5820*/  BRA.U UP0, `(.L_x_87) ;  /* 0x0000007d00d47547 */ /* 0x004fea000b800000 */
[----:B------:R-:W-:-:S09]  /*5830*/  UISETP.NE.AND UP0, UPT, UR41, URZ, UPT ;  /* 0x000000ff2900728c */ /* 0x000fd2000bf05270 */
[----:B------:R-:W-:Y:S05]  /*5840*/  BRA.U UP0, `(.L_x_88) ;  /* 0x0000000100047547 */ /* 0x000fea000b800000 */
[----:B------:R-:W-:Y:S05]  /*5850*/  BPT.TRAP 0x1 ;  /* 0x000000040000795c */ /* 0x000fea0000300000 */
.L_x_88:
[----:B------:R-:W1:Y:S01]  /*5860*/  S2R R17, SR_CgaCtaId ;  /* 0x0000000000117919 */ /* 0x000e620000008800 */
[----:B------:R-:W-:Y:S01]  /*5870*/  IMAD.MOV.U32 R0, RZ, RZ, 0x1 ;  /* 0x00000001ff007424 */ /* 0x000fe200078e00ff */
[----:B------:R-:W-:Y:S02]  /*5880*/  MOV R2, 0x400 ;  /* 0x0000040000027802 */ /* 0x000fe40000000f00 */
[----:B------:R-:W-:Y:S02]  /*5890*/  LOP3.LUT P1, R18, R16, 0x7f, RZ, 0xc0, !PT ;  /* 0x0000007f10127812 */ /* 0x000fe4000782c0ff */
[----:B------:R-:W-:Y:S02]  /*58a0*/  SHF.L.U32 R0, R0, 0x1f, RZ ;  /* 0x0000001f00007819 */ /* 0x000fe400000006ff */
[----:B-1----:R-:W-:-:S04]  /*58b0*/  LEA R17, R17, R2, 0x18 ;  /* 0x0000000211117211 */ /* 0x002fc800078ec0ff */
[----:B------:R-:W1:Y:S02]  /*58c0*/  SYNCS.PHASECHK.TRANS64.TRYWAIT P0, [R17+URZ+0x500c0], R0 ;  /* 0x0500c000110075a7 */ /* 0x000e6400080011ff */
[----:B-1----:R-:W-:Y:S05]  /*58d0*/  @!P0 BRA `(.L_x_89) ;  /* 0x0000027000848947 */ /* 0x002fea0003800000 */
.L_x_456:
[----:B------:R-:W-:Y:S04]  /*58e0*/  BSSY.RECONVERGENT B6, `(.L_x_90) ;  /* 0x000023d000067945 */ /* 0x000fe80003800200 */
[----:B------:R-:W-:Y:S05]  /*58f0*/  @P1 BRA `(.L_x_91) ;  /* 0x0000002000ec1947 */ /* 0x000fea0003800000 */
[----:B------:R-:W2:Y:S01]  /*5900*/  S2UR UR4, SR_CTAID.Z ;  /* 0x00000000000479c3 */ /* 0x000ea20000002700 */
[----:B------:R-:W2:Y:S01]  /*5910*/  LDCU UR5, c[0x0][0x370] ;  /* 0x00006e00ff0577ac */ /* 0x000ea20008000800 */
[----:B------:R-:W3:Y:S06]  /*5920*/  LDCU UR6, c[0x0][0x374] ;  /* 0x00006e80ff0677ac */ /* 0x000eec0008000800 */
[----:B------:R-:W4:Y:S01]  /*5930*/  S2UR UR7, SR_CTAID.Y ;  /* 0x00000000000779c3 */ /* 0x000f220000002600 */
[----:B--2---:R-:W-:-:S04]  /*5940*/  UIMAD UR4, UR5, UR4, URZ ;  /* 0x00000004050472a4 */ /* 0x004fc8000f8e02ff */
[----:B------:R-:W-:Y:S02]  /*5950*/  UIADD3 UR4, UPT, UPT, URZ, -UR4, URZ ;  /* 0x80000004ff047290 */ /* 0x000fe4000fffe0ff */
[----:B----4-:R-:W-:Y:S02]  /*5960*/  UIMAD UR5, UR5, UR7, UR36 ;  /* 0x00000007050572a4 */ /* 0x010fe4000f8e0224 */
[----:B---3--:R-:W-:-:S04]  /*5970*/  UIMAD UR4, UR4, UR6, URZ ;  /* 0x00000006040472a4 */ /* 0x008fc8000f8e02ff */
[----:B------:R-:W-:-:S09]  /*5980*/  UISETP.NE.AND UP0, UPT, UR5, UR4, UPT ;  /* 0x000000040500728c */ /* 0x000fd2000bf05270 */
[----:B------:R-:W-:Y:S05]  /*5990*/  BRA.U UP0, `(.L_x_91) ;  /* 0x0000002100c47547 */ /* 0x000fea000b800000 */
[----:B------:R-:W2:Y:S01]  /*59a0*/  LDC.64 R8, c[0x4][0xa0] ;  /* 0x01002800ff087b82 */ /* 0x000ea20000000a00 */
[----:B------:R-:W-:Y:S01]  /*59b0*/  MOV R25, 0x0 ;  /* 0x0000000000197802 */ /* 0x000fe20000000f00 */
[----:B------:R-:W3:Y:S01]  /*59c0*/  LDCU.64 UR4, c[0x4][0xd0] ;  /* 0x01001a00ff0477ac */ /* 0x000ee20008000a00 */
[----:B------:R-:W-:Y:S01]  /*59d0*/  IADD3 R24, P0, PT, R22, 0x8, RZ ;  /* 0x0000000816187810 */ /* 0x000fe20007f1e0ff */
[----:B------:R-:W-:Y:S01]  /*59e0*/  IMAD.MOV.U32 R6, RZ, RZ, R22 ;  /* 0x000000ffff067224 */ /* 0x000fe200078e0016 */
[----:B------:R-:W-:-:S03]  /*59f0*/  MOV R7, R19 ;  /* 0x0000001300077202 */ /* 0x000fc60000000f00 */
[----:B------:R4:W1:Y:S01]  /*5a00*/  LDC.64 R2, c[0x4][R25] ;  /* 0x0100000019027b82 */ /* 0x0008620000000a00 */
[----:B------:R-:W-:Y:S02]  /*5a10*/  IMAD.X R23, RZ, RZ, R19, P0 ;  /* 0x000000ffff177224 */ /* 0x000fe400000e0613 */
[----:B---3--:R-:W-:Y:S01]  /*5a20*/  IMAD.U32 R4, RZ, RZ, UR4 ;  /* 0x00000004ff047e24 */ /* 0x008fe2000f8e00ff */
[----:B------:R-:W-:Y:S01]  /*5a30*/  MOV R5, UR5 ;  /* 0x0000000500057c02 */ /* 0x000fe20008000f00 */
[----:B--2---:R4:W-:Y:S04]  /*5a40*/  STL.64 [R1], R8 ;  /* 0x0000000801007387 */ /* 0x0049e80000100a00 */
[----:B------:R-:W-:-:S07]  /*5a50*/  LEPC R20, `(.L_x_92) ;  /* 0x000000001014794e */ /* 0x000fce0000000000 */
[----:B-1--4-:R-:W-:Y:S05]  /*5a60*/  CALL.ABS.NOINC R2 ;  /* 0x0000000002007343 */ /* 0x012fea0003c00000 */
.L_x_92:
[----:B------:R-:W-:Y:S01]  /*5a70*/  IMAD.MOV.U32 R2, RZ, RZ, 0x3 ;  /* 0x00000003ff027424 */ /* 0x000fe200078e00ff */
[----:B------:R1:W2:Y:S01]  /*5a80*/  LDC.64 R8, c[0x4][R25] ;  /* 0x0100000019087b82 */ /* 0x0002a20000000a00 */
[----:B------:R-:W-:Y:S01]  /*5a90*/  IMAD.MOV.U32 R3, RZ, RZ, 0x4 ;  /* 0x00000004ff037424 */ /* 0x000fe200078e00ff */
[----:B------:R-:W3:Y:S01]  /*5aa0*/  LDCU.64 UR4, c[0x4][0xe8] ;  /* 0x01001d00ff0477ac */ /* 0x000ee20008000a00 */
[----:B------:R-:W-:Y:S01]  /*5ab0*/  MOV R6, R24 ;  /* 0x0000001800067202 */ /* 0x000fe20000000f00 */
[----:B------:R1:W-:Y:S01]  /*5ac0*/  STL [R1+0x10], R2 ;  /* 0x0000100201007387 */ /* 0x0003e20000100800 */
[----:B------:R-:W-:-:S03]  /*5ad0*/  MOV R7, R23 ;  /* 0x0000001700077202 */ /* 0x000fc60000000f00 */
[----:B------:R1:W-:Y:S01]  /*5ae0*/  STL.64 [R1+0x8], R2 ;  /* 0x0000080201007387 */ /* 0x0003e20000100a00 */
[----:B---3--:R-:W-:Y:S01]  /*5af0*/  MOV R4, UR4 ;  /* 0x0000000400047c02 */ /* 0x008fe20008000f00 */
[----:B------:R-:W-:Y:S02]  /*5b00*/  IMAD.U32 R5, RZ, RZ, UR5 ;  /* 0x00000005ff057e24 */ /* 0x000fe4000f8e00ff */
[----:B------:R-:W-:-:S07]  /*5b10*/  LEPC R20, `(.L_x_93) ;  /* 0x000000001014794e */ /* 0x000fce0000000000 */
[----:B-12---:R-:W-:Y:S05]  /*5b20*/  CALL.ABS.NOINC R8 ;  /* 0x0000000008007343 */ /* 0x006fea0003c00000 */
.L_x_93:
[----:B------:R1:W2:Y:S01]  /*5b30*/  LDC.64 R2, c[0x4][R25] ;  /* 0x0100000019027b82 */ /* 0x0002a20000000a00 */
[----:B------:R-:W3:Y:S01]  /*5b40*/  LDCU.64 UR4, c[0x4][0xe0] ;  /* 0x01001c00ff0477ac */ /* 0x000ee20008000a00 */
[----:B------:R-:W-:Y:S01]  /*5b50*/  CS2R R6, SRZ ;  /* 0x0000000000067805 */ /* 0x000fe2000001ff00 */
[----:B---3--:R-:W-:Y:S01]  /*5b60*/  IMAD.U32 R4, RZ, RZ, UR4 ;  /* 0x00000004ff047e24 */ /* 0x008fe2000f8e00ff */
[----:B------:R-:W-:-:S04]  /*5b70*/  MOV R5, UR5 ;  /* 0x0000000500057c02 */ /* 0x000fc80008000f00 */
[----:B------:R-:W-:-:S07]  /*5b80*/  LEPC R20, `(.L_x_94) ;  /* 0x000000001014794e */ /* 0x000fce0000000000 */
[----:B-12---:R-:W-:Y:S05]  /*5b90*/  CALL.ABS.NOINC R2 ;  /* 0x0000000002007343 */ /* 0x006fea0003c00000 */
.L_x_94:
[----:B------:R1:W2:Y:S01]  /*5ba0*/  LDC.64 R2, c[0x4][R25] ;  /* 0x0100000019027b82 */ /* 0x0002a20000000a00 */
[----:B------:R-:W3:Y:S01]  /*5bb0*/  LDCU.64 UR4, c[0x4][0xf0] ;  /* 0x01001e00ff0477ac */ /* 0x000ee20008000a00 */
[----:B------:R-:W-:Y:S01]  /*5bc0*/  CS2R R6, SRZ ;  /* 0x0000000000067805 */ /* 0x000fe2000001ff00 */
[----:B---3--:R-:W-:Y:S01]  /*5bd0*/  IMAD.U32 R4, RZ, RZ, UR4 ;  /* 0x00000004ff047e24 */ /* 0x008fe2000f8e00ff */
[----:B------:R-:W-:-:S04]  /*5be0*/  MOV R5, UR5 ;  /* 0x0000000500057c02 */ /* 0x000fc80008000f00 */
[----:B------:R-:W-:-:S07]  /*5bf0*/  LEPC R20, `(.L_x_95) ;  /* 0x000000001014794e */ /* 0x000fce0000000000 */
[----:B-12---:R-:W-:Y:S05]  /*5c00*/  CALL.ABS.NOINC R2 ;  /* 0x0000000002007343 */ /* 0x006fea0003c00000 */
.L_x_95:
[----:B------:R1:W2:Y:S01]  /*5c10*/  LDC.64 R2, c[0x4][R25] ;  /* 0x0100000019027b82 */ /* 0x0002a20000000a00 */
[----:B------:R-:W3:Y:S01]  /*5c20*/  LDCU.64 UR4, c[0x4][0xf8] ;  /* 0x01001f00ff0477ac */ /* 0x000ee20008000a00 */
[----:B------:R-:W-:Y:S01]  /*5c30*/  CS2R R6, SRZ ;  /* 0x0000000000067805 */ /* 0x000fe2000001ff00 */
[----:B---3--:R-:W-:Y:S01]  /*5c40*/  IMAD.U32 R4, RZ, RZ, UR4 ;  /* 0x00000004ff047e24 */ /* 0x008fe2000f8e00ff */
[----:B------:R-:W-:-:S04]  /*5c50*/  MOV R5, UR5 ;  /* 0x0000000500057c02 */ /* 0x000fc80008000f00 */
[----:B------:R-:W-:-:S07]  /*5c60*/  LEPC R20, `(.L_x_96) ;  /* 0x000000001014794e */ /* 0x000fce0000000000 */
[----:B-12---:R-:W-:Y:S05]  /*5c70*/  CALL.ABS.NOINC R2 ;  /* 0x0000000002007343 */ /* 0x006fea0003c00000 */
.L_x_96:
[----:B------:R-:W-:Y:S01]  /*5c80*/  HFMA2 R0, -RZ, RZ, 0, 9.5367431640625e-07 ;  /* 0x00000010ff007431 */ /* 0x000fe200000001ff */
[----:B------:R1:W2:Y:S01]  /*5c90*/  LDC.64 R2, c[0x4][R25] ;  /* 0x0100000019027b82 */ /* 0x0002a20000000a00 */
[----:B------:R-:W3:Y:S01]  /*5ca0*/  LDCU.64 UR4, c[0x4][0xc8] ;  /* 0x01001900ff0477ac */ /* 0x000ee20008000a00 */
[----:B------:R-:W-:Y:S01]  /*5cb0*/  MOV R6, R22 ;  /* 0x0000001600067202 */ /* 0x000fe20000000f00 */
[----:B------:R-:W-:Y:S01]  /*5cc0*/  IMAD.MOV.U32 R7, RZ, RZ, R19 ;  /* 0x000000ffff077224 */ /* 0x000fe200078e0013 */
[----:B------:R1:W-:Y:S01]  /*5cd0*/  STL [R1], R0 ;  /* 0x0000000001007387 */ /* 0x0003e20000100800 */
[----:B---3--:R-:W-:Y:S01]  /*5ce0*/  MOV R4, UR4 ;  /* 0x0000000400047c02 */ /* 0x008fe20008000f00 */
[----:B------:R-:W-:-:S04]  /*5cf0*/  IMAD.U32 R5, RZ, RZ, UR5 ;  /* 0x00000005ff057e24 */ /* 0x000fc8000f8e00ff */
[----:B------:R-:W-:-:S07]  /*5d00*/  LEPC R20, `(.L_x_97) ;  /* 0x000000001014794e */ /* 0x000fce0000000000 */
[----:B-12---:R-:W-:Y:S05]  /*5d10*/  CALL.ABS.NOINC R2 ;  /* 0x0000000002007343 */ /* 0x006fea0003c00000 */
.L_x_97:
[----:B------:R-:W1:Y:S01]  /*5d20*/  S2R R0, SR_SWINHI ;  /* 0x0000000000007919 */ /* 0x000e620000002f00 */
[----:B------:R2:W3:Y:S01]  /*5d30*/  LDC.64 R2, c[0x4][R25] ;  /* 0x0100000019027b82 */ /* 0x0004e20000000a00 */
[----:B------:R-:W4:Y:S01]  /*5d40*/  LDCU.64 UR4, c[0x4][0x100] ;  /* 0x01002000ff0477ac */ /* 0x000f220008000a00 */
[----:B------:R-:W-:Y:S02]  /*5d50*/  MOV R6, R22 ;  /* 0x0000001600067202 */ /* 0x000fe40000000f00 */
[----:B------:R-:W-:Y:S01]  /*5d60*/  MOV R7, R19 ;  /* 0x0000001300077202 */ /* 0x000fe20000000f00 */
[----:B----4-:R-:W-:Y:S02]  /*5d70*/  IMAD.U32 R4, RZ, RZ, UR4 ;  /* 0x00000004ff047e24 */ /* 0x010fe4000f8e00ff */
[----:B------:R-:W-:Y:S01]  /*5d80*/  IMAD.U32 R5, RZ, RZ, UR5 ;  /* 0x00000005ff057e24 */ /* 0x000fe2000f8e00ff */
[----:B------:R-:W-:Y:S02]  /*5d90*/  MOV R8, R17 ;  /* 0x0000001100087202 */ /* 0x000fe40000000f00 */
[----:B-1----:R-:W-:-:S05]  /*5da0*/  MOV R9, R0 ;  /* 0x0000000000097202 */ /* 0x002fca0000000f00 */
[----:B------:R2:W-:Y:S02]  /*5db0*/  STL.64 [R1], R8 ;  /* 0x0000000801007387 */ /* 0x0005e40000100a00 */
[----:B------:R-:W-:-:S07]  /*5dc0*/  LEPC R20, `(.L_x_98) ;  /* 0x000000001014794e */ /* 0x000fce0000000000 */
[----:B--23--:R-:W-:Y:S05]  /*5dd0*/  CALL.ABS.NOINC R2 ;  /* 0x0000000002007343 */ /* 0x00cfea0003c00000 */
.L_x_98:
[----:B------:R-:W1:Y:S01]  /*5de0*/  LDC.64 R8, c[0x4][0xd8] ;  /* 0x01003600ff087b82 */ /* 0x000e620000000a00 */
[----:B------:R-:W2:Y:S01]  /*5df0*/  LDCU.64 UR4, c[0x4][0xd0] ;  /* 0x01001a00ff0477ac */ /* 0x000ea20008000a00 */
[----:B------:R-:W-:Y:S02]  /*5e00*/  MOV R6, R22 ;  /* 0x0000001600067202 */ /* 0x000fe40000000f00 */
[----:B------:R-:W-:-:S04]  /*5e10*/  MOV R7, R19 ;  /* 0x0000001300077202 */ /* 0x000fc80000000f00 */
[----:B------:R3:W4:Y:S01]  /*5e20*/  LDC.64 R2, c[0x4][R25] ;  /* 0x0100000019027b82 */ /* 0x0007220000000a00 */
[----:B--2---:R-:W-:Y:S02]  /*5e30*/  IMAD.U32 R4, RZ, RZ, UR4 ;  /* 0x00000004ff047e24 */ /* 0x004fe4000f8e00ff */
[----:B------:R-:W-:Y:S01]  /*5e40*/  IMAD.U32 R5, RZ, RZ, UR5 ;  /* 0x00000005ff057e24 */ /* 0x000fe2000f8e00ff */
[----:B-1----:R3:W-:Y:S04]  /*5e50*/  STL.64 [R1], R8 ;  /* 0x0000000801007387 */ /* 0x0027e80000100a00 */
[----:B------:R-:W-:-:S07]  /*5e60*/  LEPC R20, `(.L_x_99) ;  /* 0x000000001014794e */ /* 0x000fce0000000000 */
[----:B---34-:R-:W-:Y:S05]  /*5e70*/  CALL.ABS.NOINC R2 ;  /* 0x0000000002007343 */ /* 0x018fea0003c00000 */
.L_x_99:
[----:B------:R-:W-:Y:S01]  /*5e80*/  HFMA2 R0, -RZ, RZ, 0, 2.384185791015625e-06 ;  /* 0x00000028ff007431 */ /* 0x000fe200000001ff */
        /* <DEDUP_REMOVED lines=9> */
.L_x_100:
        /* <DEDUP_REMOVED lines=10> */
.L_x_101:
[----:B------:R1:W2:Y:S01]  /*5fc0*/  LDC.64 R2, c[0x4][R25] ;  /* 0x0100000019027b82 */ /* 0x0002a20000000a00 */
[----:B------:R-:W3:Y:S01]  /*5fd0*/  LDCU.64 UR4, c[0x4][0xe0] ;  /* 0x01001c00ff0477ac */ /* 0x000ee20008000a00 */
[----:B------:R-:W-:Y:S01]  /*5fe0*/  CS2R R6, SRZ ;  /* 0x0000000000067805 */ /* 0x000fe2000001ff00 */
[----:B---3--:R-:W-:Y:S01]  /*5ff0*/  IMAD.U32 R4, RZ, RZ, UR4 ;  /* 0x00000004ff047e24 */ /* 0x008fe2000f8e00ff */
[----:B------:R-:W-:-:S04]  /*6000*/  MOV R5, UR5 ;  /* 0x0000000500057c02 */ /* 0x000fc80008000f00 */
[----:B------:R-:W-:-:S07]  /*6010*/  LEPC R20, `(.L_x_102) ;  /* 0x000000001014794e */ /* 0x000fce0000000000 */
[----:B-12---:R-:W-:Y:S05]  /*6020*/  CALL.ABS.NOINC R2 ;  /* 0x0000000002007343 */ /* 0x006fea0003c00000 */
.L_x_102:
[----:B------:R-:W-:Y:S01]  /*6030*/  HFMA2 R0, -RZ, RZ, 0, 4.76837158203125e-07 ;  /* 0x00000008ff007431 */ /* 0x000fe200000001ff */
        /* <DEDUP_REMOVED lines=9> */
.L_x_103:
[----:B------:R-:W-:Y:S01]  /*60d0*/  HFMA2 R0, -RZ, RZ, 0, 2.6226043701171875e-06 ;  /* 0x0000002cff007431 */ /* 0x000fe200000001ff */
        /* <DEDUP_REMOVED lines=9> */
.L_x_104:
[----:B------:R1:W2:Y:S01]  /*6170*/  LDC.64 R2, c[0x4][R25] ;  /* 0x0100000019027b82 */ /* 0x0002a20000000a00 */
[----:B------:R-:W3:Y:S01]  /*6180*/  LDCU.64 UR4, c[0x4][0xe0] ;  /* 0x01001c00ff0477ac */ /* 0x000ee20008000a00 */
[----:B------:R-:W-:Y:S01]  /*6190*/  CS2R R6, SRZ ;  /* 0x0000000000067805 */ /* 0x000fe2000001ff00 */
[----:B---3--:R-:W-:Y:S01]  /*61a0*/  IMAD.U32 R4, RZ, RZ, UR4 ;  /* 0x00000004ff047e24 */ /* 0x008fe2000f8e00ff */
[----:B------:R-:W-:-:S04]  /*61b0*/  MOV R5, UR5 ;  /* 0x0000000500057c02 */ /* 0x000fc80008000f00 */
[----:B------:R-:W-:-:S07]  /*61c0*/  LEPC R20, `(.L_x_105) ;  /* 0x000000001014794e */ /* 0x000fce0000000000 */
[----:B-12---:R-:W-:Y:S05]  /*61d0*/  CALL.ABS.NOINC R2 ;  /* 0x0000000002007343 */ /* 0x006fea0003c00000 */
.L_x_105:
        /* <DEDUP_REMOVED lines=10> */
.L_x_106:
[----:B------:R-:W-:Y:S01]  /*6280*/  HFMA2 R0, -RZ, RZ, 0, 2.443790435791015625e-06 ;  /* 0x00000029ff007431 */ /* 0x000fe200000001ff */
        /* <DEDUP_REMOVED lines=9> */
.L_x_107:
        /* <DEDUP_REMOVED lines=10> */
.L_x_108:
        /* <DEDUP_REMOVED lines=10> */
.L_x_109:
[----:B------:R1:W2:Y:S01]  /*6460*/  LDC.64 R2, c[0x4][R25] ;  /* 0x0100000019027b82 */ /* 0x0002a20000000a00 */
[----:B------:R-:W3:Y:S01]  /*6470*/  LDCU.64 UR4, c[0x4][0xe0] ;  /* 0x01001c00ff0477ac */ /* 0x000ee20008000a00 */
[----:B------:R-:W-:Y:S01]  /*6480*/  CS2R R6, SRZ ;  /* 0x0000000000067805 */ /* 0x000fe2000001ff00 */
[----:B---3--:R-:W-:Y:S01]  /*6490*/  IMAD.U32 R4, RZ, RZ, UR4 ;  /* 0x00000004ff047e24 */ /* 0x008fe2000f8e00ff */
[----:B------:R-:W-:-:S04]  /*64a0*/  MOV R5, UR5 ;  /* 0x0000000500057c02 */ /* 0x000fc80008000f00 */
[----:B------:R-:W-:-:S07]  /*64b0*/  LEPC R20, `(.L_x_110) ;  /* 0x000000001014794e */ /* 0x000fce0000000000 */
[----:B-12---:R-:W-:Y:S05]  /*64c0*/  CALL.ABS.NOINC R2 ;  /* 0x0000000002007343 */ /* 0x006fea0003c00000 */
.L_x_110:
[----:B------:R-:W-:Y:S01]  /*64d0*/  HFMA2 R0, -RZ, RZ, 0, 3.814697265625e-06 ;  /* 0x00000040ff007431 */ /* 0x000fe200000001ff */
        /* <DEDUP_REMOVED lines=9> */
.L_x_111:
        /* <DEDUP_REMOVED lines=10> */
.L_x_112:
[----:B------:R1:W2:Y:S01]  /*6610*/  LDC.64 R2, c[0x4][R25] ;  /* 0x0100000019027b82 */ /* 0x0002a20000000a00 */
[----:B------:R-:W3:Y:S01]  /*6620*/  LDCU.64 UR4, c[0x4][0xe0] ;  /* 0x01001c00ff0477ac */ /* 0x000ee20008000a00 */
[----:B------:R-:W-:Y:S01]  /*6630*/  CS2R R6, SRZ ;  /* 0x0000000000067805 */ /* 0x000fe2000001ff00 */
[----:B---3--:R-:W-:Y:S01]  /*6640*/  IMAD.U32 R4, RZ, RZ, UR4 ;  /* 0x00000004ff047e24 */ /* 0x008fe2000f8e00ff */
[----:B------:R-:W-:-:S04]  /*6650*/  MOV R5, UR5 ;  /* 0x0000000500057c02 */ /* 0x000fc80008000f00 */
[----:B------:R-:W-:-:S07]  /*6660*/  LEPC R20, `(.L_x_113) ;  /* 0x000000001014794e */ /* 0x000fce0000000000 */
[----:B-12---:R-:W-:Y:S05]  /*6670*/  CALL.ABS.NOINC R2 ;  /* 0x0000000002007343 */ /* 0x006fea0003c00000 */
.L_x_113:
        /* <DEDUP_REMOVED lines=10> */
.L_x_114:
        /* <DEDUP_REMOVED lines=10> */
.L_x_115:
        /* <DEDUP_REMOVED lines=10> */
.L_x_116:
        /* <DEDUP_REMOVED lines=10> */
.L_x_117:
[----:B------:R1:W2:Y:S01]  /*6900*/  LDC.64 R2, c[0x4][R25] ;  /* 0x0100000019027b82 */ /* 0x0002a20000000a00 */
[----:B------:R-:W3:Y:S01]  /*6910*/  LDCU.64 UR4, c[0x4][0xe0] ;  /* 0x01001c00ff0477ac */ /* 0x000ee20008000a00 */
[----:B------:R-:W-:Y:S01]  /*6920*/  CS2R R6, SRZ ;  /* 0x0000000000067805 */ /* 0x000fe2000001ff00 */
[----:B---3--:R-:W-:Y:S01]  /*6930*/  IMAD.U32 R4, RZ, RZ, UR4 ;  /* 0x00000004ff047e24 */ /* 0x008fe2000f8e00ff */
[----:B------:R-:W-:-:S04]  /*6940*/  MOV R5, UR5 ;  /* 0x0000000500057c02 */ /* 0x000fc80008000f00 */
[----:B------:R-:W-:-:S07]  /*6950*/  LEPC R20, `(.L_x_118) ;  /* 0x000000001014794e */ /* 0x000fce0000000000 */
[----:B-12---:R-:W-:Y:S05]  /*6960*/  CALL.ABS.NOINC R2 ;  /* 0x0000000002007343 */ /* 0x006fea0003c00000 */
.L_x_118:
[----:B------:R-:W-:Y:S01]  /*6970*/  HFMA2 R0, -RZ, RZ, 0, 5.9604644775390625e-08 ;  /* 0x00000001ff007431 */ /* 0x000fe200000001ff */
        /* <DEDUP_REMOVED lines=9> */
.L_x_119:
        /* <DEDUP_REMOVED lines=10> */
.L_x_120:
[----:B------:R1:W2:Y:S01]  /*6ab0*/  LDC.64 R2, c[0x4][R25] ;  /* 0x0100000019027b82 */ /* 0x0002a20000000a00 */
[----:B------:R-:W3:Y:S01]  /*6ac0*/  LDCU.64 UR4, c[0x4][0xe0] ;  /* 0x01001c00ff0477ac */ /* 0x000ee20008000a00 */
[----:B------:R-:W-:Y:S01]  /*6ad0*/  CS2R R6, SRZ ;  /* 0x0000000000067805 */ /* 0x000fe2000001ff00 */
[----:B---3--:R-:W-:Y:S01]  /*6ae0*/  IMAD.U32 R4, RZ, RZ, UR4 ;  /* 0x00000004ff047e24 */ /* 0x008fe2000f8e00ff */
[----:B------:R-:W-:-:S04]  /*6af0*/  MOV R5, UR5 ;  /* 0x0000000500057c02 */ /* 0x000fc80008000f00 */
[----:B------:R-:W-:-:S07]  /*6b00*/  LEPC R20, `(.L_x_121) ;  /* 0x000000001014794e */ /* 0x000fce0000000000 */
[----:B-12---:R-:W-:Y:S05]  /*6b10*/  CALL.ABS.NOINC R2 ;  /* 0x0000000002007343 */ /* 0x006fea0003c00000 */
.L_x_121:
[----:B------:R-:W-:Y:S01]  /*6b20*/  HFMA2 R0, -RZ, RZ, 0, 1.1920928955078125e-07 ;  /* 0x00000002ff007431 */ /* 0x000fe200000001ff */
        /* <DEDUP_REMOVED lines=9> */
.L_x_122:
        /* <DEDUP_REMOVED lines=10> */
.L_x_123:
        /* <DEDUP_REMOVED lines=10> */
.L_x_124:
        /* <DEDUP_REMOVED lines=10> */
.L_x_125:
        /* <DEDUP_REMOVED lines=10> */
.L_x_126:
        /* <DEDUP_REMOVED lines=10> */
.L_x_127:
[----:B------:R1:W2:Y:S01]  /*6ee0*/  LDC.64 R2, c[0x4][R25] ;  /* 0x0100000019027b82 */ /* 0x0002a20000000a00 */
[----:B------:R-:W3:Y:S01]  /*6ef0*/  LDCU.64 UR4, c[0x4][0xe0] ;  /* 0x01001c00ff0477ac */ /* 0x000ee20008000a00 */
[----:B------:R-:W-:Y:S01]  /*6f00*/  CS2R R6, SRZ ;  /* 0x0000000000067805 */ /* 0x000fe2000001ff00 */
[----:B---3--:R-:W-:Y:S01]  /*6f10*/  IMAD.U32 R4, RZ, RZ, UR4 ;  /* 0x00000004ff047e24 */ /* 0x008fe2000f8e00ff */
[----:B------:R-:W-:-:S04]  /*6f20*/  MOV R5, UR5 ;  /* 0x0000000500057c02 */ /* 0x000fc80008000f00 */
[----:B------:R-:W-:-:S07]  /*6f30*/  LEPC R20, `(.L_x_128) ;  /* 0x000000001014794e */ /* 0x000fce0000000000 */
[----:B-12---:R-:W-:Y:S05]  /*6f40*/  CALL.ABS.NOINC R2 ;  /* 0x0000000002007343 */ /* 0x006fea0003c00000 */
.L_x_128:
        /* <DEDUP_REMOVED lines=10> */
.L_x_129:
        /* <DEDUP_REMOVED lines=10> */
.L_x_130:
[----:B------:R1:W2:Y:S01]  /*7090*/  LDC.64 R2, c[0x4][R25] ;  /* 0x0100000019027b82 */ /* 0x0002a20000000a00 */
[----:B------:R-:W3:Y:S01]  /*70a0*/  LDCU.64 UR4, c[0x4][0xe0] ;  /* 0x01001c00ff0477ac */ /* 0x000ee20008000a00 */
[----:B------:R-:W-:Y:S01]  /*70b0*/  CS2R R6, SRZ ;  /* 0x0000000000067805 */ /* 0x000fe2000001ff00 */
[----:B---3--:R-:W-:Y:S01]  /*70c0*/  IMAD.U32 R4, RZ, RZ, UR4 ;  /* 0x00000004ff047e24 */ /* 0x008fe2000f8e00ff */
[----:B------:R-:W-:-:S04]  /*70d0*/  MOV R5, UR5 ;  /* 0x0000000500057c02 */ /* 0x000fc80008000f00 */
[----:B------:R-:W-:-:S07]  /*70e0*/  LEPC R20, `(.L_x_131) ;  /* 0x000000001014794e */ /* 0x000fce0000000000 */
[----:B-12---:R-:W-:Y:S05]  /*70f0*/  CALL.ABS.NOINC R2 ;  /* 0x0000000002007343 */ /* 0x006fea0003c00000 */
.L_x_131:
[----:B------:R-:W-:Y:S01]  /*7100*/  HFMA2 R0, -RZ, RZ, 0, 0.0001220703125 ;  /* 0x00000800ff007431 */ /* 0x000fe200000001ff */
        /* <DEDUP_REMOVED lines=9> */
.L_x_132:
        /* <DEDUP_REMOVED lines=10> */
.L_x_133:
        /* <DEDUP_REMOVED lines=10> */
.L_x_134:
        /* <DEDUP_REMOVED lines=10> */
.L_x_135:
[----:B------:R1:W2:Y:S01]  /*7380*/  LDC.64 R2, c[0x4][R25] ;  /* 0x0100000019027b82 */ /* 0x0002a20000000a00 */
[----:B------:R-:W3:Y:S01]  /*7390*/  LDCU.64 UR4, c[0x4][0xe0] ;  /* 0x01001c00ff0477ac */ /* 0x000ee20008000a00 */
[----:B------:R-:W-:Y:S01]  /*73a0*/  CS2R R6, SRZ ;  /* 0x0000000000067805 */ /* 0x000fe2000001ff00 */
[----:B---3--:R-:W-:Y:S01]  /*73b0*/  IMAD.U32 R4, RZ, RZ, UR4 ;  /* 0x00000004ff047e24 */ /* 0x008fe2000f8e00ff */
[----:B------:R-:W-:-:S04]  /*73c0*/  MOV R5, UR5 ;  /* 0x0000000500057c02 */ /* 0x000fc80008000f00 */
[----:B------:R-:W-:-:S07]  /*73d0*/  LEPC R20, `(.L_x_136) ;  /* 0x000000001014794e */ /* 0x000fce0000000000 */
[----:B-12---:R-:W-:Y:S05]  /*73e0*/  CALL.ABS.NOINC R2 ;  /* 0x0000000002007343 */ /* 0x006fea0003c00000 */
.L_x_136:
        /* <DEDUP_REMOVED lines=10> */
.L_x_137:
        /* <DEDUP_REMOVED lines=10> */
.L_x_138:
[----:B------:R1:W2:Y:S01]  /*7530*/  LDC.64 R2, c[0x4][R25] ;  /* 0x0100000019027b82 */ /* 0x0002a20000000a00 */
[----:B------:R-:W3:Y:S01]  /*7540*/  LDCU.64 UR4, c[0x4][0xe0] ;  /* 0x01001c00ff0477ac */ /* 0x000ee20008000a00 */
[----:B------:R-:W-:Y:S01]  /*7550*/  CS2R R6, SRZ ;  /* 0x0000000000067805 */ /* 0x000fe2000001ff00 */
[----:B---3--:R-:W-:Y:S01]  /*7560*/  IMAD.U32 R4, RZ, RZ, UR4 ;  /* 0x00000004ff047e24 */ /* 0x008fe2000f8e00ff */
[----:B------:R-:W-:-:S04]  /*7570*/  MOV R5, UR5 ;  /* 0x0000000500057c02 */ /* 0x000fc80008000f00 */
[----:B------:R-:W-:-:S07]  /*7580*/  LEPC R20, `(.L_x_139) ;  /* 0x000000001014794e */ /* 0x000fce0000000000 */
[----:B-12---:R-:W-:Y:S05]  /*7590*/  CALL.ABS.NOINC R2 ;  /* 0x0000000002007343 */ /* 0x006fea0003c00000 */
.L_x_139:
[----:B------:R-:W-:Y:S01]  /*75a0*/  HFMA2 R0, -RZ, RZ, 0, 3.0517578125e-05 ;  /* 0x00000200ff007431 */ /* 0x000fe200000001ff */
        /* <DEDUP_REMOVED lines=9> */
.L_x_140:
        /* <DEDUP_REMOVED lines=10> */
.L_x_141:
        /* <DEDUP_REMOVED lines=10> */
.L_x_142:
        /* <DEDUP_REMOVED lines=10> */
.L_x_143:
[----:B------:R1:W2:Y:S01]  /*7820*/  LDC.64 R2, c[0x4][R25] ;  /* 0x0100000019027b82 */ /* 0x0002a20000000a00 */
[----:B------:R-:W3:Y:S01]  /*7830*/  LDCU.64 UR4, c[0x4][0xe0] ;  /* 0x01001c00ff0477ac */ /* 0x000ee20008000a00 */
[----:B------:R-:W-:Y:S01]  /*7840*/  CS2R R6, SRZ ;  /* 0x0000000000067805 */ /* 0x000fe2000001ff00 */
[----:B---3--:R-:W-:Y:S01]  /*7850*/  IMAD.U32 R4, RZ, RZ, UR4 ;  /* 0x00000004ff047e24 */ /* 0x008fe2000f8e00ff */
[----:B------:R-:W-:-:S04]  /*7860*/  MOV R5, UR5 ;  /* 0x0000000500057c02 */ /* 0x000fc80008000f00 */
[----:B------:R-:W-:-:S07]  /*7870*/  LEPC R20, `(.L_x_144) ;  /* 0x000000001014794e */ /* 0x000fce0000000000 */
[----:B-12---:R-:W-:Y:S05]  /*7880*/  CALL.ABS.NOINC R2 ;  /* 0x0000000002007343 */ /* 0x006fea0003c00000 */
.L_x_144:
[----:B------:R1:W-:Y:S01]  /*7890*/  STL [R1], RZ ;  /* 0x000000ff01007387 */ /* 0x0003e20000100800 */
[----:B------:R1:W2:Y:S01]  /*78a0*/  LDC.64 R2, c[0x4][R25] ;  /* 0x0100000019027b82 */ /* 0x0002a20000000a00 */
[----:B------:R-:W3:Y:S01]  /*78b0*/  LDCU.64 UR4, c[0x4][0xc8] ;  /* 0x01001900ff0477ac */ /* 0x000ee20008000a00 */
[----:B------:R-:W-:Y:S02]  /*78c0*/  MOV R6, R22 ;  /* 0x0000001600067202 */ /* 0x000fe40000000f00 */
[----:B------:R-:W-:Y:S01]  /*78d0*/  MOV R7, R19 ;  /* 0x0000001300077202 */ /* 0x000fe20000000f00 */
[----:B---3--:R-:W-:Y:S02]  /*78e0*/  IMAD.U32 R4, RZ, RZ, UR4 ;  /* 0x00000004ff047e24 */ /* 0x008fe4000f8e00ff */
[----:B------:R-:W-:Y:S02]  /*78f0*/  IMAD.U32 R5, RZ, RZ, UR5 ;  /* 0x00000005ff057e24 */ /* 0x000fe4000f8e00ff */
[----:B------:R-:W-:-:S07]  /*7900*/  LEPC R20, `(.L_x_145) ;  /* 0x000000001014794e */ /* 0x000fce0000000000 */
[----:B-12---:R-:W-:Y:S05]  /*7910*/  CALL.ABS.NOINC R2 ;  /* 0x0000000002007343 */ /* 0x006fea0003c00000 */
.L_x_145:
        /* <DEDUP_REMOVED lines=10> */
.L_x_146:
[----:B------:R1:W2:Y:S01]  /*79c0*/  LDC.64 R2, c[0x4][R25] ;  /* 0x0100000019027b82 */ /* 0x0002a20000000a00 */
[----:B------:R-:W3:Y:S01]  /*79d0*/  LDCU.64 UR4, c[0x4][0xe0] ;  /* 0x01001c00ff0477ac */ /* 0x000ee20008000a00 */
[----:B------:R-:W-:Y:S01]  /*79e0*/  CS2R R6, SRZ ;  /* 0x0000000000067805 */ /* 0x000fe2000001ff00 */
[----:B---3--:R-:W-:Y:S01]  /*79f0*/  IMAD.U32 R4, RZ, RZ, UR4 ;  /* 0x00000004ff047e24 */ /* 0x008fe2000f8e00ff */
[----:B------:R-:W-:-:S04]  /*7a00*/  MOV R5, UR5 ;  /* 0x0000000500057c02 */ /* 0x000fc80008000f00 */
[----:B------:R-:W-:-:S07]  /*7a10*/  LEPC R20, `(.L_x_147) ;  /* 0x000000001014794e */ /* 0x000fce0000000000 */
[----:B-12---:R-:W-:Y:S05]  /*7a20*/  CALL.ABS.NOINC R2 ;  /* 0x0000000002007343 */ /* 0x006fea0003c00000 */
.L_x_147:
[----:B------:R-:W-:Y:S01]  /*7a30*/  HFMA2 R0, -RZ, RZ, 0, -0.0 ;  /* 0x00008000ff007431 */ /* 0x000fe200000001ff */
        /* <DEDUP_REMOVED lines=9> */
.L_x_148:
        /* <DEDUP_REMOVED lines=10> */
.L_x_149:
        /* <DEDUP_REMOVED lines=10> */
.L_x_150:
        /* <DEDUP_REMOVED lines=10> */
.L_x_91:
[----:B------:R-:W-:Y:S05]  /*7cb0*/  BSYNC.RECONVERGENT B6 ;  /* 0x0000000000067941 */ /* 0x000fea0003800200 */
.L_x_90:
[----:B-1----:R-:W1:Y:S01]  /*7cc0*/  S2R R0, SR_SWINHI ;  /* 0x0000000000007919 */ /* 0x002e620000002f00 */
[----:B------:R-:W-:Y:S01]  /*7cd0*/  IMAD.SHL.U32 R42, R16, 0x2, RZ ;  /* 0x00000002102a7824 */ /* 0x000fe200078e00ff */
[----:B------:R-:W2:Y:S04]  /*7ce0*/  LDCU.64 UR4, c[0x0][0x880] ;  /* 0x00011000ff0477ac */ /* 0x000ea80008000a00 */
[----:B------:R-:W-:Y:S02]  /*7cf0*/  LOP3.LUT R42, R42, 0xfe, RZ, 0xc0, !PT ;  /* 0x000000fe2a2a7812 */ /* 0x000fe400078ec0ff */
[----:B--2---:R-:W-:-:S04]  /*7d00*/  ISETP.NE.U32.AND P6, PT, RZ, UR4, PT ;  /* 0x00000004ff007c0c */ /* 0x004fc8000bfc5070 */
[----:B------:R-:W-:Y:S02]  /*7d10*/  ISETP.NE.AND.EX P6, PT, RZ, UR5, PT, P6 ;  /* 0x00000005ff007c0c */ /* 0x000fe4000bfc5360 */
[----:B------:R-:W-:Y:S02]  /*7d20*/  MOV R2, R17 ;  /* 0x0000001100027202 */ /* 0x000fe40000000f00 */
[----:B-1----:R-:W-:-:S03]  /*7d30*/  MOV R3, R0 ;  /* 0x0000000000037202 */ /* 0x002fc60000000f00 */
[----:B------:R-:W-:-:S03]  /*7d40*/  IMAD.WIDE.U32 R42, R42, 0x2, R2 ;  /* 0x000000022a2a7825 */ /* 0x000fc600078e0002 */
[C---:B------:R-:W-:Y:S02]  /*7d50*/  IADD3 R7, P0, PT, R42.reuse, 0x200, RZ ;  /* 0x000002002a077810 */ /* 0x040fe40007f1e0ff */
[C---:B------:R-:W-:Y:S02]  /*7d60*/  IADD3 R5, P1, PT, R42.reuse, 0x1000, RZ ;  /* 0x000010002a057810 */ /* 0x040fe40007f3e0ff */
[C-C-:B------:R-:W-:Y:S01]  /*7d70*/  SHF.R.U64 R11, R42.reuse, 0x3, R43.reuse ;  /* 0x000000032a0b7819 */ /* 0x140fe2000000122b */
[--C-:B------:R-:W-:Y:S01]  /*7d80*/  IMAD.X R91, RZ, RZ, R43.reuse, P0 ;  /* 0x000000ffff5b7224 */ /* 0x100fe200000e062b */
[C---:B------:R-:W-:Y:S01]  /*7d90*/  IADD3 R3, P0, PT, R42.reuse, 0x1200, RZ ;  /* 0x000012002a037810 */ /* 0x040fe20007f1e0ff */
[----:B------:R-:W-:Y:S01]  /*7da0*/  IMAD.X R89, RZ, RZ, R43, P1 ;  /* 0x000000ffff597224 */ /* 0x000fe200008e062b */
[C---:B------:R-:W-:Y:S01]  /*7db0*/  LOP3.LUT R10, R42.reuse, 0x70, R11, 0x78, !PT ;  /* 0x000000702a0a7812 */ /* 0x040fe200078e780b */
[----:B------:R-:W-:Y:S01]  /*7dc0*/  IMAD.MOV.U32 R11, RZ, RZ, R43 ;  /* 0x000000ffff0b7224 */ /* 0x000fe200078e002b */
[----:B------:R-:W-:Y:S01]  /*7dd0*/  SHF.R.U64 R0, R7, 0x3, R91 ;  /* 0x0000000307007819 */ /* 0x000fe2000000125b */
[----:B------:R-:W-:Y:S01]  /*7de0*/  IMAD.X R87, RZ, RZ, R43, P0 ;  /* 0x000000ffff577224 */ /* 0x000fe200000e062b */
[----:B------:R-:W-:-:S02]  /*7df0*/  IADD3 R9, P0, PT, R42, 0x2200, RZ ;  /* 0x000022002a097810 */ /* 0x000fc40007f1e0ff */
[----:B------:R-:W-:Y:S01]  /*7e00*/  LOP3.LUT R90, R7, 0x70, R0, 0x78, !PT ;  /* 0x00000070075a7812 */ /* 0x000fe200078e7800 */
[----:B------:R1:W-:Y:S01]  /*7e10*/  ST.E desc[UR46][R10.64], RZ ;  /* 0x000000ff0a007985 */ /* 0x0003e2000c10192e */
[C---:B------:R-:W-:Y:S01]  /*7e20*/  SHF.R.U64 R0, R5.reuse, 0x3, R89 ;  /* 0x0000000305007819 */ /* 0x040fe20000001259 */
[--C-:B------:R-:W-:Y:S01]  /*7e30*/  IMAD.X R67, RZ, RZ, R43.reuse, P0 ;  /* 0x000000ffff437224 */ /* 0x100fe200000e062b */
[C---:B------:R-:W-:Y:S01]  /*7e40*/  IADD3 R7, P1, PT, R42.reuse, 0x2000, RZ ;  /* 0x000020002a077810 */ /* 0x040fe20007f3e0ff */
[----:B------:R-:W-:Y:S01]  /*7e50*/  ST.E desc[UR46][R90.64], RZ ;  /* 0x000000ff5a007985 */ /* 0x000fe2000c10192e */
[----:B------:R-:W-:Y:S02]  /*7e60*/  LOP3.LUT R88, R5, 0x70, R0, 0x78, !PT ;  /* 0x0000007005587812 */ /* 0x000fe400078e7800 */
[----:B------:R-:W-:Y:S01]  /*7e70*/  IADD3 R5, P0, PT, R42, 0x3000, RZ ;  /* 0x000030002a057810 */ /* 0x000fe20007f1e0ff */
[----:B------:R-:W-:Y:S01]  /*7e80*/  IMAD.X R73, RZ, RZ, R43, P1 ;  /* 0x000000ffff497224 */ /* 0x000fe200008e062b */
[----:B------:R-:W-:Y:S01]  /*7e90*/  SHF.R.U64 R0, R3, 0x3, R87 ;  /* 0x0000000303007819 */ /* 0x000fe20000001257 */
[----:B------:R-:W-:Y:S01]  /*7ea0*/  ST.E desc[UR46][R88.64], RZ ;  /* 0x000000ff58007985 */ /* 0x000fe2000c10192e */
[----:B------:R-:W-:Y:S01]  /*7eb0*/  SHF.R.U64 R2, R9, 0x3, R67 ;  /* 0x0000000309027819 */ /* 0x000fe20000001243 */
[----:B------:R-:W-:Y:S01]  /*7ec0*/  IMAD.X R63, RZ, RZ, R43, P0 ;  /* 0x000000ffff3f7224 */ /* 0x000fe200000e062b */
[----:B------:R-:W-:-:S02]  /*7ed0*/  LOP3.LUT R86, R3, 0x70, R0, 0x78, !PT ;  /* 0x0000007003567812 */ /* 0x000fc400078e7800 */
[C---:B------:R-:W-:Y:S02]  /*7ee0*/  IADD3 R3, P0, PT, R42.reuse, 0x3200, RZ ;  /* 0x000032002a037810 */ /* 0x040fe40007f1e0ff */
[----:B------:R-:W-:Y:S01]  /*7ef0*/  SHF.R.U64 R0, R7, 0x3, R73 ;  /* 0x0000000307007819 */ /* 0x000fe20000001249 */
[----:B------:R2:W-:Y:S01]  /*7f00*/  ST.E desc[UR46][R86.64], RZ ;  /* 0x000000ff56007985 */ /* 0x0005e2000c10192e */
[----:B------:R-:W-:Y:S01]  /*7f10*/  LOP3.LUT R66, R9, 0x70, R2, 0x78, !PT ;  /* 0x0000007009427812 */ /* 0x000fe200078e7802 */
[----:B------:R-:W-:Y:S01]  /*7f20*/  IMAD.X R61, RZ, RZ, R43, P0 ;  /* 0x000000ffff3d7224 */ /* 0x000fe200000e062b */
[----:B------:R-:W-:Y:S02]  /*7f30*/  LOP3.LUT R72, R7, 0x70, R0, 0x78, !PT ;  /* 0x0000007007487812 */ /* 0x000fe400078e7800 */
[C---:B------:R-:W-:Y:S02]  /*7f40*/  IADD3 R9, P0, PT, R42.reuse, 0x4200, RZ ;  /* 0x000042002a097810 */ /* 0x040fe40007f1e0ff */
[C---:B------:R-:W-:Y:S01]  /*7f50*/  SHF.R.U64 R0, R5.reuse, 0x3, R63 ;  /* 0x0000000305007819 */ /* 0x040fe2000000123f */
[----:B------:R-:W-:Y:S01]  /*7f60*/  ST.E desc[UR46][R72.64], RZ ;  /* 0x000000ff48007985 */ /* 0x000fe2000c10192e */
[C---:B------:R-:W-:Y:S01]  /*7f70*/  IADD3 R7, P1, PT, R42.reuse, 0x4000, RZ ;  /* 0x000040002a077810 */ /* 0x040fe20007f3e0ff */
[--C-:B------:R-:W-:Y:S01]  /*7f80*/  IMAD.X R57, RZ, RZ, R43.reuse, P0 ;  /* 0x000000ffff397224 */ /* 0x100fe200000e062b */
[----:B------:R-:W-:Y:S01]  /*7f90*/  LOP3.LUT R62, R5, 0x70, R0, 0x78, !PT ;  /* 0x00000070053e7812 */ /* 0x000fe200078e7800 */
[----:B------:R-:W-:Y:S01]  /*7fa0*/  ST.E desc[UR46][R66.64], RZ ;  /* 0x000000ff42007985 */ /* 0x000fe2000c10192e */
[----:B------:R-:W-:Y:S01]  /*7fb0*/  IADD3 R5, P0, PT, R42, 0x5000, RZ ;  /* 0x000050002a057810 */ /* 0x000fe20007f1e0ff */
[----:B------:R-:W-:Y:S01]  /*7fc0*/  IMAD.X R59, RZ, RZ, R43, P1 ;  /* 0x000000ffff3b7224 */ /* 0x000fe200008e062b */
[----:B------:R-:W-:Y:S01]  /*7fd0*/  SHF.R.U64 R0, R3, 0x3, R61 ;  /* 0x0000000303007819 */ /* 0x000fe2000000123d */
[----:B------:R3:W-:Y:S01]  /*7fe0*/  ST.E desc[UR46][R62.64], RZ ;  /* 0x000000ff3e007985 */ /* 0x0007e2000c10192e */
[----:B------:R-:W-:Y:S01]  /*7ff0*/  SHF.R.U64 R2, R9, 0x3, R57 ;  /* 0x0000000309027819 */ /* 0x000fe20000001239 */
[----:B------:R-:W-:Y:S01]  /*8000*/  IMAD.X R55, RZ, RZ, R43, P0 ;  /* 0x000000ffff377224 */ /* 0x000fe200000e062b */
[----:B------:R-:W-:-:S02]  /*8010*/  LOP3.LUT R60, R3, 0x70, R0, 0x78, !PT ;  /* 0x00000070033c7812 */ /* 0x000fc400078e7800 */
[C---:B------:R-:W-:Y:S02]  /*8020*/  IADD3 R3, P0, PT, R42.reuse, 0x5200, RZ ;  /* 0x000052002a037810 */ /* 0x040fe40007f1e0ff */
[----:B------:R-:W-:Y:S01]  /*8030*/  SHF.R.U64 R0, R7, 0x3, R59 ;  /* 0x0000000307007819 */ /* 0x000fe2000000123b */
[----:B------:R-:W-:Y:S01]  /*8040*/  ST.E desc[UR46][R60.64], RZ ;  /* 0x000000ff3c007985 */ /* 0x000fe2000c10192e */
        /* <DEDUP_REMOVED lines=9> */
[----:B------:R4:W-:Y:S01]  /*80e0*/  ST.E desc[UR46][R56.64], RZ ;  /* 0x000000ff38007985 */ /* 0x0009e2000c10192e */
        /* <DEDUP_REMOVED lines=15> */
[----:B------:R5:W-:Y:S01]  /*81e0*/  ST.E desc[UR46][R50.64], RZ ;  /* 0x000000ff32007985 */ /* 0x000be2000c10192e */
[C---:B------:R-:W-:Y:S01]  /*81f0*/  IADD3 R7, P1, PT, R42.reuse, 0x8000, RZ ;  /* 0x000080002a077810 */ /* 0x040fe20007f3e0ff */
[--C-:B------:R-:W-:Y:S01]  /*8200*/  IMAD.X R39, RZ, RZ, R43.reuse, P0 ;  /* 0x000000ffff277224 */ /* 0x100fe200000e062b */
[----:B------:R-:W-:Y:S01]  /*8210*/  LOP3.LUT R46, R5, 0x70, R0, 0x78, !PT ;  /* 0x00000070052e7812 */ /* 0x000fe200078e7800 */
[----:B------:R-:W-:Y:S01]  /*8220*/  ST.E desc[UR46][R48.64], RZ ;  /* 0x000000ff30007985 */ /* 0x000fe2000c10192e */
        /* <DEDUP_REMOVED lines=52> */
[C---:B------:R-:W-:Y:S02]  /*8570*/  IADD3 R2, P0, PT, R42.reuse, 0xe200, RZ ;  /* 0x0000e2002a027810 */ /* 0x040fe40007f1e0ff */
[----:B------:R-:W-:Y:S02]  /*8580*/  SHF.R.U64 R4, R5, 0x3, R21 ;  /* 0x0000000305047819 */ /* 0x000fe40000001215 */
[----:B------:R-:W-:Y:S01]  /*8590*/  LOP3.LUT R24, R7, 0x70, R0, 0x78, !PT ;  /* 0x0000007007187812 */ /* 0x000fe200078e7800 */
[----:B-1----:R-:W-:Y:S01]  /*85a0*/  IMAD.X R11, RZ, RZ, R43, P0 ;  /* 0x000000ffff0b7224 */ /* 0x002fe200000e062b */
[----:B------:R-:W-:-:S02]  /*85b0*/  IADD3 R0, P1, PT, R42, 0xe000, RZ ;  /* 0x0000e0002a007810 */ /* 0x000fc40007f3e0ff */
[----:B------:R-:W-:Y:S01]  /*85c0*/  LOP3.LUT R20, R5, 0x70, R4, 0x78, !PT ;  /* 0x0000007005147812 */ /* 0x000fe200078e7804 */
[----:B------:R1:W-:Y:S01]  /*85d0*/  ST.E desc[UR46][R24.64], RZ ;  /* 0x000000ff18007985 */ /* 0x0003e2000c10192e */
[----:B------:R-:W-:Y:S01]  /*85e0*/  IADD3 R4, P0, PT, R42, 0xf000, RZ ;  /* 0x0000f0002a047810 */ /* 0x000fe20007f1e0ff */
[----:B------:R-:W-:Y:S01]  /*85f0*/  IMAD.X R13, RZ, RZ, R43, P1 ;  /* 0x000000ffff0d7224 */ /* 0x000fe200008e062b */
[C---:B------:R-:W-:Y:S01]  /*8600*/  SHF.R.U64 R6, R3.reuse, 0x3, R15 ;  /* 0x0000000303067819 */ /* 0x040fe2000000120f */
[----:B------:R-:W-:Y:S01]  /*8610*/  ST.E desc[UR46][R22.64], RZ ;  /* 0x000000ff16007985 */ /* 0x000fe2000c10192e */
[----:B------:R-:W-:Y:S01]  /*8620*/  SHF.R.U64 R5, R2, 0x3, R11 ;  /* 0x0000000302057819 */ /* 0x000fe2000000120b */
[----:B------:R-:W-:Y:S01]  /*8630*/  IMAD.X R9, RZ, RZ, R43, P0 ;  /* 0x000000ffff097224 */ /* 0x000fe200000e062b */
[----:B------:R-:W-:Y:S01]  /*8640*/  LOP3.LUT R14, R3, 0x70, R6, 0x78, !PT ;  /* 0x00000070030e7812 */ /* 0x000fe200078e7806 */
[----:B------:R-:W-:Y:S01]  /*8650*/  ST.E desc[UR46][R20.64], RZ ;  /* 0x000000ff14007985 */ /* 0x000fe2000c10192e */
[----:B------:R-:W-:-:S02]  /*8660*/  IADD3 R6, P0, PT, R42, 0xf200, RZ ;  /* 0x0000f2002a067810 */ /* 0x000fc40007f1e0ff */
[----:B------:R-:W-:Y:S01]  /*8670*/  SHF.R.U64 R3, R0, 0x3, R13 ;  /* 0x0000000300037819 */ /* 0x000fe2000000120d */
[----:B------:R1:W-:Y:S01]  /*8680*/  ST.E desc[UR46][R14.64], RZ ;  /* 0x000000ff0e007985 */ /* 0x0003e2000c10192e */
[----:B------:R-:W-:Y:S01]  /*8690*/  LOP3.LUT R10, R2, 0x70, R5, 0x78, !PT ;  /* 0x00000070020a7812 */ /* 0x000fe200078e7805 */
[----:B------:R-:W-:Y:S01]  /*86a0*/  IMAD.X R65, RZ, RZ, R43, P0 ;  /* 0x000000ffff417224 */ /* 0x000fe200000e062b */
[----:B------:R-:W-:Y:S02]  /*86b0*/  LOP3.LUT R12, R0, 0x70, R3, 0x78, !PT ;  /* 0x00000070000c7812 */ /* 0x000fe400078e7803 */
[----:B------:R-:W-:Y:S02]  /*86c0*/  IADD3 R2, P0, PT, R42, 0x600, RZ ;  /* 0x000006002a027810 */ /* 0x000fe40007f1e0ff */
[----:B------:R-:W-:Y:S01]  /*86d0*/  SHF.R.U64 R3, R4, 0x3, R9 ;  /* 0x0000000304037819 */ /* 0x000fe20000001209 */
[----:B------:R-:W-:Y:S01]  /*86e0*/  ST.E desc[UR46][R12.64], RZ ;  /* 0x000000ff0c007985 */ /* 0x000fe2000c10192e */
[----:B------:R-:W-:Y:S01]  /*86f0*/  IADD3 R0, P1, PT, R42, 0x400, RZ ;  /* 0x000004002a007810 */ /* 0x000fe20007f3e0ff */
[----:B------:R-:W-:Y:S01]  /*8700*/  IMAD.X R69, RZ, RZ, R43, P0 ;  /* 0x000000ffff457224 */ /* 0x000fe200000e062b */
        /* <DEDUP_REMOVED lines=9> */
[----:B------:R-:W-:Y:S02]  /*87a0*/  IADD3 R4, P0, PT, R42, 0x1600, RZ ;  /* 0x000016002a047810 */ /* 0x000fe40007f1e0ff */
        /* <DEDUP_REMOVED lines=8> */
[----:B------:R-:W-:Y:S01]  /*8830*/  IADD3 R2, P1, PT, R42, 0x2400, RZ ;  /* 0x000024002a027810 */ /* 0x000fe20007f3e0ff */
[----:B------:R-:W-:Y:S01]  /*8840*/  IMAD.X R77, RZ, RZ, R43, P0 ;  /* 0x000000ffff4d7224 */ /* 0x000fe200000e062b */
[----:B------:R-:W-:Y:S01]  /*8850*/  LOP3.LUT R74, R3, 0x70, R0, 0x78, !PT ;  /* 0x00000070034a7812 */ /* 0x000fe200078e7800 */
[----:B------:R1:W-:Y:S01]  /*8860*/  ST.E desc[UR46][R68.64], RZ ;  /* 0x000000ff44007985 */ /* 0x0003e2000c10192e */
[C---:B------:R-:W-:Y:S01]  /*8870*/  SHF.R.U64 R3, R4.reuse, 0x3, R7 ;  /* 0x0000000304037819 */ /* 0x040fe20000001207 */
[----:B------:R-:W-:Y:S01]  /*8880*/  IMAD.X R79, RZ, RZ, R43, P1 ;  /* 0x000000ffff4f7224 */ /* 0x000fe200008e062b */
[----:B------:R-:W-:Y:S01]  /*8890*/  SHF.R.U64 R0, R5, 0x3, R77 ;  /* 0x0000000305007819 */ /* 0x000fe2000000124d */
[----:B------:R-:W-:Y:S01]  /*88a0*/  ST.E desc[UR46][R74.64], RZ ;  /* 0x000000ff4a007985 */ /* 0x000fe2000c10192e */
[----:B------:R-:W-:-:S02]  /*88b0*/  LOP3.LUT R6, R4, 0x70, R3, 0x78, !PT ;  /* 0x0000007004067812 */ /* 0x000fc400078e7803 */
[----:B------:R-:W-:Y:S02]  /*88c0*/  LOP3.LUT R76, R5, 0x70, R0, 0x78, !PT ;  /* 0x00000070054c7812 */ /* 0x000fe400078e7800 */
[----:B------:R-:W-:Y:S01]  /*88d0*/  IADD3 R0, P0, PT, R42, 0x3400, RZ ;  /* 0x000034002a007810 */ /* 0x000fe20007f1e0ff */
[----:B------:R1:W-:Y:S01]  /*88e0*/  ST.E desc[UR46][R6.64], RZ ;  /* 0x000000ff06007985 */ /* 0x0003e2000c10192e */
[----:B------:R-:W-:-:S03]  /*88f0*/  SHF.R.U64 R3, R2, 0x3, R79 ;  /* 0x0000000302037819 */ /* 0x000fc6000000124f */
[----:B------:R-:W-:Y:S01]  /*8900*/  IMAD.X R85, RZ, RZ, R43, P0 ;  /* 0x000000ffff557224 */ /* 0x000fe200000e062b */
[----:B------:R-:W-:Y:S02]  /*8910*/  LOP3.LUT R78, R2, 0x70, R3, 0x78, !PT ;  /* 0x00000070024e7812 */ /* 0x000fe400078e7803 */
[C---:B------:R-:W-:Y:S02]  /*8920*/  IADD3 R2, P1, PT, R42.reuse, 0x3600, RZ ;  /* 0x000036002a027810 */ /* 0x040fe40007f3e0ff */
[----:B------:R-:W-:Y:S01]  /*8930*/  IADD3 R4, P0, PT, R42, 0x4400, RZ ;  /* 0x000044002a047810 */ /* 0x000fe20007f1e0ff */
[----:B------:R1:W-:Y:S01]  /*8940*/  ST.E desc[UR46][R78.64], RZ ;  /* 0x000000ff4e007985 */ /* 0x0003e2000c10192e */
[C---:B------:R-:W-:Y:S01]  /*8950*/  SHF.R.U64 R3, R0.reuse, 0x3, R85 ;  /* 0x0000000300037819 */ /* 0x040fe20000001255 */
[--C-:B------:R-:W-:Y:S02]  /*8960*/  IMAD.X R83, RZ, RZ, R43.reuse, P1 ;  /* 0x000000ffff537224 */ /* 0x100fe400008e062b */
[----:B------:R-:W-:Y:S01]  /*8970*/  IMAD.X R81, RZ, RZ, R43, P0 ;  /* 0x000000ffff517224 */ /* 0x000fe200000e062b */
[----:B------:R-:W-:Y:S01]  /*8980*/  LOP3.LUT R84, R0, 0x70, R3, 0x78, !PT ;  /* 0x0000007000547812 */ /* 0x000fe200078e7803 */
[----:B------:R1:W-:Y:S01]  /*8990*/  ST.E desc[UR46][R76.64], RZ ;  /* 0x000000ff4c007985 */ /* 0x0003e2000c10192e */
[----:B------:R-:W-:-:S02]  /*89a0*/  IADD3 R0, P0, PT, R42, 0x4600, RZ ;  /* 0x000046002a007810 */ /* 0x000fc40007f1e0ff */
[----:B------:R-:W-:Y:S01]  /*89b0*/  SHF.R.U64 R3, R2, 0x3, R83 ;  /* 0x0000000302037819 */ /* 0x000fe20000001253 */
[----:B------:R-:W-:Y:S01]  /*89c0*/  ST.E desc[UR46][R84.64], RZ ;  /* 0x000000ff54007985 */ /* 0x000fe2000c10192e */
[----:B------:R-:W-:Y:S01]  /*89d0*/  SHF.R.U64 R5, R4, 0x3, R81 ;  /* 0x0000000304057819 */ /* 0x000fe20000001251 */
[----:B--2---:R-:W-:Y:S01]  /*89e0*/  IMAD.X R87, RZ, RZ, R43, P0 ;  /* 0x000000ffff577224 */ /* 0x004fe200000e062b */
[----:B------:R-:W-:Y:S02]  /*89f0*/  LOP3.LUT R82, R2, 0x70, R3, 0x78, !PT ;  /* 0x0000007002527812 */ /* 0x000fe400078e7803 */
[----:B------:R-:W-:Y:S02]  /*8a00*/  IADD3 R3, P0, PT, R42, 0x5600, RZ ;  /* 0x000056002a037810 */ /* 0x000fe40007f1e0ff */
[----:B------:R-:W-:Y:S01]  /*8a10*/  LOP3.LUT R80, R4, 0x70, R5, 0x78, !PT ;  /* 0x0000007004507812 */ /* 0x000fe200078e7805 */
[----:B------:R2:W-:Y:S01]  /*8a20*/  ST.E desc[UR46][R82.64], RZ ;  /* 0x000000ff52007985 */ /* 0x0005e2000c10192e */
[----:B------:R-:W-:Y:S01]  /*8a30*/  SHF.R.U64 R5, R0, 0x3, R87 ;  /* 0x0000000300057819 */ /* 0x000fe20000001257 */
[----:B------:R-:W-:Y:S01]  /*8a40*/  IMAD.X R89, RZ, RZ, R43, P0 ;  /* 0x000000ffff597224 */ /* 0x000fe200000e062b */
[----:B------:R-:W-:Y:S01]  /*8a50*/  IADD3 R2, P1, PT, R42, 0x5400, RZ ;  /* 0x000054002a027810 */ /* 0x000fe20007f3e0ff */
[----:B------:R2:W-:Y:S01]  /*8a60*/  ST.E desc[UR46][R80.64], RZ ;  /* 0x000000ff50007985 */ /* 0x0005e2000c10192e */
[----:B------:R-:W-:-:S02]  /*8a70*/  LOP3.LUT R86, R0, 0x70, R5, 0x78, !PT ;  /* 0x0000007000567812 */ /* 0x000fc400078e7805 */
[C---:B------:R-:W-:Y:S01]  /*8a80*/  SHF.R.U64 R0, R3.reuse, 0x3, R89 ;  /* 0x0000000303007819 */ /* 0x040fe20000001259 */
[----:B------:R-:W-:Y:S02]  /*8a90*/  IMAD.X R91, RZ, RZ, R43, P1 ;  /* 0x000000ffff5b7224 */ /* 0x000fe400008e062b */
[----:B------:R2:W-:Y:S01]  /*8aa0*/  ST.E desc[UR46][R86.64], RZ ;  /* 0x000000ff56007985 */ /* 0x0005e2000c10192e */
[----:B------:R-:W-:Y:S02]  /*8ab0*/  LOP3.LUT R88, R3, 0x70, R0, 0x78, !PT ;  /* 0x0000007003587812 */ /* 0x000fe400078e7800 */
[----:B------:R-:W-:Y:S02]  /*8ac0*/  IADD3 R0, P0, PT, R42, 0x6400, RZ ;  /* 0x000064002a007810 */ /* 0x000fe40007f1e0ff */
[----:B------:R-:W-:-:S03]  /*8ad0*/  SHF.R.U64 R5, R2, 0x3, R91 ;  /* 0x0000000302057819 */ /* 0x000fc6000000125b */
[----:B---3--:R-:W-:Y:S01]  /*8ae0*/  IMAD.X R63, RZ, RZ, R43, P0 ;  /* 0x000000ffff3f7224 */ /* 0x008fe200000e062b */
[----:B------:R-:W-:Y:S02]  /*8af0*/  IADD3 R3, P0, PT, R42, 0x7400, RZ ;  /* 0x000074002a037810 */ /* 0x000fe40007f1e0ff */
[----:B------:R-:W-:Y:S02]  /*8b00*/  LOP3.LUT R90, R2, 0x70, R5, 0x78, !PT ;  /* 0x00000070025a7812 */ /* 0x000fe400078e7805 */
[----:B------:R-:W-:Y:S01]  /*8b10*/  SHF.R.U64 R5, R0, 0x3, R63 ;  /* 0x0000000300057819 */ /* 0x000fe2000000123f */
[----:B------:R-:W-:Y:S01]  /*8b20*/  IMAD.X R67, RZ, RZ, R43, P0 ;  /* 0x000000ffff437224 */ /* 0x000fe200000e062b */
[----:B------:R-:W-:Y:S01]  /*8b30*/  IADD3 R2, P1, PT, R42, 0x6600, RZ ;  /* 0x000066002a027810 */ /* 0x000fe20007f3e0ff */
[----:B------:R3:W-:Y:S01]  /*8b40*/  ST.E desc[UR46][R90.64], RZ ;  /* 0x000000ff5a007985 */ /* 0x0007e2000c10192e */
[----:B------:R-:W-:Y:S02]  /*8b50*/  LOP3.LUT R62, R0, 0x70, R5, 0x78, !PT ;  /* 0x00000070003e7812 */ /* 0x000fe400078e7805 */
[C---:B------:R-:W-:Y:S01]  /*8b60*/  SHF.R.U64 R0, R3.reuse, 0x3, R67 ;  /* 0x0000000303007819 */ /* 0x040fe20000001243 */
[----:B------:R-:W-:Y:S01]  /*8b70*/  IMAD.X R73, RZ, RZ, R43, P1 ;  /* 0x000000ffff497224 */ /* 0x000fe200008e062b */
[----:B------:R-:W-:Y:S02]  /*8b80*/  ST.E desc[UR46][R88.64], RZ ;  /* 0x000000ff58007985 */ /* 0x000fe4000c10192e */
[----:B------:R-:W-:-:S02]  /*8b90*/  LOP3.LUT R66, R3, 0x70, R0, 0x78, !PT ;  /* 0x0000007003427812 */ /* 0x000fc400078e7800 */
[----:B------:R-:W-:Y:S01]  /*8ba0*/  IADD3 R0, P0, PT, R42, 0x7600, RZ ;  /* 0x000076002a007810 */ /* 0x000fe20007f1e0ff */
[----:B------:R3:W-:Y:S01]  /*8bb0*/  ST.E desc[UR46][R62.64], RZ ;  /* 0x000000ff3e007985 */ /* 0x0007e2000c10192e */
[----:B------:R-:W-:-:S03]  /*8bc0*/  SHF.R.U64 R5, R2, 0x3, R73 ;  /* 0x0000000302057819 */ /* 0x000fc60000001249 */
[----:B----4-:R-:W-:Y:S01]  /*8bd0*/  IMAD.X R57, RZ, RZ, R43, P0 ;  /* 0x000000ffff397224 */ /* 0x010fe200000e062b */
        /* <DEDUP_REMOVED lines=14> */
[----:B-----5:R-:W-:Y:S01]  /*8cc0*/  IMAD.X R51, RZ, RZ, R43, P0 ;  /* 0x000000ffff337224 */ /* 0x020fe200000e062b */
        /* <DEDUP_REMOVED lines=14> */
[----:B------:R-:W-:Y:S01]  /*8db0*/  IMAD.X R45, RZ, RZ, R43, P0 ;  /* 0x000000ffff2d7224 */ /* 0x000fe200000e062b */
        /* <DEDUP_REMOVED lines=44> */
[----:B-1----:R-:W-:Y:S01]  /*9080*/  IMAD.X R25, RZ, RZ, R43, P0 ;  /* 0x000000ffff197224 */ /* 0x002fe200000e062b */
        /* <DEDUP_REMOVED lines=54> */
[----:B------:R1:W-:Y:S02]  /*93f0*/  ST.E desc[UR46][R10.64], RZ ;  /* 0x000000ff0a007985 */ /* 0x0003e4000c10192e */
        /* <DEDUP_REMOVED lines=23> */
[----:B--2---:R-:W-:Y:S01]  /*9570*/  IMAD.X R83, RZ, RZ, R43, P0 ;  /* 0x000000ffff537224 */ /* 0x004fe200000e062b */
        /* <DEDUP_REMOVED lines=19> */
[----:B---3--:R-:W-:Y:S01]  /*96b0*/  IMAD.X R91, RZ, RZ, R43, P1 ;  /* 0x000000ffff5b7224 */ /* 0x008fe200008e062b */
        /* <DEDUP_REMOVED lines=9> */
[----:B----4-:R-:W-:Y:S01]  /*9750*/  IMAD.X R73, RZ, RZ, R43, P0 ;  /* 0x000000ffff497224 */ /* 0x010fe200000e062b */
        /* <DEDUP_REMOVED lines=14> */
[----:B-----5:R-:W-:Y:S01]  /*9840*/  IMAD.X R61, RZ, RZ, R43, P0 ;  /* 0x000000ffff3d7224 */ /* 0x020fe200000e062b */
        /* <DEDUP_REMOVED lines=59> */
[----:B-1----:R-:W-:Y:S01]  /*9c00*/  IMAD.X R35, RZ, RZ, R43, P0 ;  /* 0x000000ffff237224 */ /* 0x002fe200000e062b */
        /* <DEDUP_REMOVED lines=79> */
[----:B--2---:R-:W-:Y:S01]  /*a100*/  IMAD.X R79, RZ, RZ, R43, P1 ;  /* 0x000000ffff4f7224 */ /* 0x004fe200008e062b */
        /* <DEDUP_REMOVED lines=29> */
[----:B----4-:R-:W-:Y:S01]  /*a2e0*/  IMAD.X R91, RZ, RZ, R43, P1 ;  /* 0x000000ffff5b7224 */ /* 0x010fe200008e062b */
        /* <DEDUP_REMOVED lines=8> */
[----:B------:R-:W-:Y:S01]  /*a370*/  IADD3 R2, P1, PT, R42, 0xde00, RZ ;  /* 0x0000de002a027810 */ /* 0x000fe20007f3e0ff */
[----:B------:R-:W-:Y:S01]  /*a380*/  IMAD.X R63, RZ, RZ, R43, P0 ;  /* 0x000000ffff3f7224 */ /* 0x000fe200000e062b */
[C---:B------:R-:W-:Y:S01]  /*a390*/  SHF.R.U64 R5, R0.reuse, 0x3, R87 ;  /* 0x0000000300057819 */ /* 0x040fe20000001257 */
[----:B------:R1:W-:Y:S02]  /*a3a0*/  ST.E desc[UR46][R90.64], RZ ;  /* 0x000000ff5a007985 */ /* 0x0003e4000c10192e */
[----:B-----5:R-:W-:Y:S01]  /*a3b0*/  IMAD.X R89, RZ, RZ, R43, P1 ;  /* 0x000000ffff597224 */ /* 0x020fe200008e062b */
[----:B------:R-:W-:Y:S01]  /*a3c0*/  LOP3.LUT R86, R0, 0x70, R5, 0x78, !PT ;  /* 0x0000007000567812 */ /* 0x000fe200078e7805 */
[----:B------:R1:W-:Y:S01]  /*a3d0*/  ST.E desc[UR46][R82.64], RZ ;  /* 0x000000ff52007985 */ /* 0x0003e2000c10192e */
[----:B------:R-:W-:-:S02]  /*a3e0*/  SHF.R.U64 R0, R3, 0x3, R63 ;  /* 0x0000000303007819 */ /* 0x000fc4000000123f */
[----:B------:R-:W-:Y:S01]  /*a3f0*/  SHF.R.U64 R5, R2, 0x3, R89 ;  /* 0x0000000302057819 */ /* 0x000fe20000001259 */
[----:B------:R1:W-:Y:S01]  /*a400*/  ST.E desc[UR46][R86.64], RZ ;  /* 0x000000ff56007985 */ /* 0x0003e2000c10192e */
[----:B------:R-:W-:Y:S02]  /*a410*/  LOP3.LUT R62, R3, 0x70, R0, 0x78, !PT ;  /* 0x00000070033e7812 */ /* 0x000fe400078e7800 */
[----:B------:R-:W-:Y:S02]  /*a420*/  IADD3 R0, P0, PT, R42, 0xee00, RZ ;  /* 0x0000ee002a007810 */ /* 0x000fe40007f1e0ff */
[----:B------:R-:W-:Y:S02]  /*a430*/  LOP3.LUT R88, R2, 0x70, R5, 0x78, !PT ;  /* 0x0000007002587812 */ /* 0x000fe400078e7805 */
[C---:B------:R-:W-:Y:S01]  /*a440*/  IADD3 R2, P1, PT, R42.reuse, 0xfc00, RZ ;  /* 0x0000fc002a027810 */ /* 0x040fe20007f3e0ff */
[--C-:B------:R-:W-:Y:S01]  /*a450*/  IMAD.X R57, RZ, RZ, R43.reuse, P0 ;  /* 0x000000ffff397224 */ /* 0x100fe200000e062b */
[----:B------:R-:W-:Y:S01]  /*a460*/  IADD3 R3, P0, PT, R42, 0xfe00, RZ ;  /* 0x0000fe002a037810 */ /* 0x000fe20007f1e0ff */
[----:B------:R1:W-:Y:S02]  /*a470*/  ST.E desc[UR46][R88.64], RZ ;  /* 0x000000ff58007985 */ /* 0x0003e4000c10192e */
[----:B------:R-:W-:Y:S01]  /*a480*/  IMAD.X R73, RZ, RZ, R43, P1 ;  /* 0x000000ffff497224 */ /* 0x000fe200008e062b */
[C---:B------:R-:W-:Y:S01]  /*a490*/  SHF.R.U64 R5, R0.reuse, 0x3, R57 ;  /* 0x0000000300057819 */ /* 0x040fe20000001239 */
[----:B------:R-:W-:Y:S01]  /*a4a0*/  IMAD.X R67, RZ, RZ, R43, P0 ;  /* 0x000000ffff437224 */ /* 0x000fe200000e062b */
[----:B------:R1:W-:Y:S02]  /*a4b0*/  ST.E desc[UR46][R62.64], RZ ;  /* 0x000000ff3e007985 */ /* 0x0003e4000c10192e */
[----:B------:R-:W-:-:S02]  /*a4c0*/  LOP3.LUT R56, R0, 0x70, R5, 0x78, !PT ;  /* 0x0000007000387812 */ /* 0x000fc400078e7805 */
[C---:B------:R-:W-:Y:S02]  /*a4d0*/  SHF.R.U64 R5, R2.reuse, 0x3, R73 ;  /* 0x0000000302057819 */ /* 0x040fe40000001249 */
[C---:B------:R-:W-:Y:S01]  /*a4e0*/  SHF.R.U64 R0, R3.reuse, 0x3, R67 ;  /* 0x0000000303007819 */ /* 0x040fe20000001243 */
[----:B------:R1:W-:Y:S01]  /*a4f0*/  ST.E desc[UR46][R56.64], RZ ;  /* 0x000000ff38007985 */ /* 0x0003e2000c10192e */
[----:B------:R-:W-:Y:S02]  /*a500*/  LOP3.LUT R72, R2, 0x70, R5, 0x78, !PT ;  /* 0x0000007002487812 */ /* 0x000fe400078e7805 */
[----:B------:R-:W-:Y:S01]  /*a510*/  LOP3.LUT R66, R3, 0x70, R0, 0x78, !PT ;  /* 0x0000007003427812 */ /* 0x000fe200078e7800 */
[----:B------:R-:W2:Y:S02]  /*a520*/  S2R R2, SR_CTAID.Z ;  /* 0x0000000000027919 */ /* 0x000ea40000002700 */
[----:B------:R1:W-:Y:S01]  /*a530*/  ST.E desc[UR46][R72.64], RZ ;  /* 0x000000ff48007985 */ /* 0x0003e2000c10192e */
[----:B------:R-:W3:Y:S03]  /*a540*/  S2R R0, SR_CTAID.Y ;  /* 0x0000000000007919 */ /* 0x000ee60000002600 */
[----:B------:R1:W-:Y:S01]  /*a550*/  ST.E desc[UR46][R66.64], RZ ;  /* 0x000000ff42007985 */ /* 0x0003e2000c10192e */
[----:B------:R-:W-:Y:S05]  /*a560*/  @!P6 BRA `(.L_x_151) ;  /* 0x000000000090e947 */ /* 0x000fea0003800000 */
[----:B------:R-:W4:Y:S01]  /*a570*/  LDCU UR4, c[0x0][0x380] ;  /* 0x00007000ff0477ac */ /* 0x000f220008000800 */
[----:B------:R-:W-:Y:S01]  /*a580*/  IADD3 R3, PT, PT, R18, UR37, RZ ;  /* 0x0000002512037c10 */ /* 0x000fe2000fffe0ff */
[----:B------:R-:W-:Y:S03]  /*a590*/  BSSY.RECONVERGENT B0, `(.L_x_151) ;  /* 0x0000021000007945 */ /* 0x000fe60003800200 */
[----:B----4-:R-:W-:-:S13]  /*a5a0*/  ISETP.GE.AND P0, PT, R3, UR4, PT ;  /* 0x0000000403007c0c */ /* 0x010fda000bf06270 */
[----:B------:R-:W-:Y:S05]  /*a5b0*/  @P0 BRA `(.L_x_152) ;  /* 0x0000000000780947 */ /* 0x000fea0003800000 */
[----:B------:R-:W1:Y:S01]  /*a5c0*/  LDCU UR4, c[0x0][0x38c] ;  /* 0x00007180ff0477ac */ /* 0x000e620008000800 */
[----:B------:R-:W2:Y:S01]  /*a5d0*/  LDCU UR5, c[0x0][0x890] ;  /* 0x00011200ff0577ac */ /* 0x000ea20008000800 */
[----:B------:R-:W4:Y:S01]  /*a5e0*/  LDCU.64 UR6, c[0x0][0x888] ;  /* 0x00011100ff0677ac */ /* 0x000f220008000a00 */
[----:B-1----:R-:W1:Y:S01]  /*a5f0*/  I2F.U32.RP R8, UR4 ;  /* 0x0000000400087d06 */ /* 0x002e620008209000 */
[----:B------:R-:W-:-:S07]  /*a600*/  ISETP.NE.U32.AND P0, PT, RZ, UR4, PT ;  /* 0x00000004ff007c0c */ /* 0x000fce000bf05070 */
[----:B-1----:R-:W1:Y:S02]  /*a610*/  MUFU.RCP R6, R8 ;  /* 0x0000000800067308 */ /* 0x002e640000001000 */
[----:B-1----:R-:W-:-:S06]  /*a620*/  IADD3 R6, PT, PT, R6, 0xffffffe, RZ ;  /* 0x0ffffffe06067810 */ /* 0x002fcc0007ffe0ff */
[----:B------:R-:W1:Y:S02]  /*a630*/  F2I.FTZ.U32.TRUNC.NTZ R5, R6 ;  /* 0x0000000600057305 */ /* 0x000e64000021f000 */
[----:B-1----:R-:W-:-:S05]  /*a640*/  IADD3 R4, PT, PT, RZ, -R5, RZ ;  /* 0x80000005ff047210 */ /* 0x002fca0007ffe0ff */
[----:B------:R-:W-:Y:S02]  /*a650*/  IMAD R7, R4, UR4, RZ ;  /* 0x0000000404077c24 */ /* 0x000fe4000f8e02ff */
[----:B------:R-:W-:-:S05]  /*a660*/  HFMA2 R4, -RZ, RZ, 0, 0 ;  /* 0x00000000ff047431 */ /* 0x000fca00000001ff */
[----:B------:R-:W-:-:S04]  /*a670*/  IMAD.HI.U32 R5, R5, R7, R4 ;  /* 0x0000000705057227 */ /* 0x000fc800078e0004 */
[----:B--2---:R-:W-:Y:S02]  /*a680*/  IMAD R4, R2, UR5, R3 ;  /* 0x0000000502047c24 */ /* 0x004fe4000f8e0203 */
[----:B---3--:R-:W-:-:S04]  /*a690*/  IMAD.HI.U32 R5, R5, R0, RZ ;  /* 0x0000000005057227 */ /* 0x008fc800078e00ff */
[----:B------:R-:W-:-:S04]  /*a6a0*/  IMAD.MOV R7, RZ, RZ, -R5 ;  /* 0x000000ffff077224 */ /* 0x000fc800078e0a05 */
[----:B------:R-:W-:-:S05]  /*a6b0*/  IMAD R7, R7, UR4, R0 ;  /* 0x0000000407077c24 */ /* 0x000fca000f8e0200 */
[----:B------:R-:W-:-:S13]  /*a6c0*/  ISETP.GE.U32.AND P2, PT, R7, UR4, PT ;  /* 0x0000000407007c0c */ /* 0x000fda000bf46070 */
[----:B------:R-:W-:Y:S02]  /*a6d0*/  @P2 IADD3 R7, PT, PT, R7, -UR4, RZ ;  /* 0x8000000407072c10 */ /* 0x000fe4000fffe0ff */
[----:B------:R-:W-:Y:S02]  /*a6e0*/  @P2 IADD3 R5, PT, PT, R5, 0x1, RZ ;  /* 0x0000000105052810 */ /* 0x000fe40007ffe0ff */
[----:B------:R-:W-:Y:S02]  /*a6f0*/  ISETP.GE.U32.AND P1, PT, R7, UR4, PT ;  /* 0x0000000407007c0c */ /* 0x000fe4000bf26070 */
[----:B------:R-:W1:Y:S11]  /*a700*/  LDC.64 R6, c[0x0][0x880] ;  /* 0x00022000ff067b82 */ /* 0x000e760000000a00 */
[----:B------:R-:W-:Y:S01]  /*a710*/  @P1 VIADD R5, R5, 0x1 ;  /* 0x0000000105051836 */ /* 0x000fe20000000000 */
[----:B------:R-:W-:-:S04]  /*a720*/  @!P0 LOP3.LUT R5, RZ, UR4, RZ, 0x33, !PT ;  /* 0x00000004ff058c12 */ /* 0x000fc8000f8e33ff */
[C---:B------:R-:W-:Y:S01]  /*a730*/  IADD3 R3, PT, PT, -R5.reuse, RZ, RZ ;  /* 0x000000ff05037210 */ /* 0x040fe20007ffe1ff */
[----:B----4-:R-:W-:-:S04]  /*a740*/  IMAD R5, R5, UR7, R4 ;  /* 0x0000000705057c24 */ /* 0x010fc8000f8e0204 */
[----:B------:R-:W-:Y:S01]  /*a750*/  IMAD R4, R3, UR4, R0 ;  /* 0x0000000403047c24 */ /* 0x000fe2000f8e0200 */
[----:B------:R-:W-:-:S03]  /*a760*/  MOV R3, 0xff800000 ;  /* 0xff80000000037802 */ /* 0x000fc60000000f00 */
[----:B------:R-:W-:-:S04]  /*a770*/  IMAD R5, R4, UR6, R5 ;  /* 0x0000000604057c24 */ /* 0x000fc8000f8e0205 */
[----:B-1----:R-:W-:-:S05]  /*a780*/  IMAD.WIDE.U32 R6, R5, 0x4, R6 ;  /* 0x0000000405067825 */ /* 0x002fca00078e0006 */
[----:B------:R4:W-:Y:S02]  /*a790*/  STG.E desc[UR46][R6.64], R3 ;  /* 0x0000000306007986 */ /* 0x0009e4000c10192e */
.L_x_152:
[----:B------:R-:W-:Y:S05]  /*a7a0*/  BSYNC.RECONVERGENT B0 ;  /* 0x0000000000007941 */ /* 0x000fea0003800200 */
.L_x_151:
[----:B------:R-:W-:-:S09]  /*a7b0*/  UISETP.NE.AND UP0, UPT, UR41, URZ, UPT ;  /* 0x000000ff2900728c */ /* 0x000fd2000bf05270 */
[----:B------:R-:W-:Y:S05]  /*a7c0*/  BRA.U UP0, `(.L_x_153) ;  /* 0x0000000100047547 */ /* 0x000fea000b800000 */
[----:B------:R-:W-:Y:S05]  /*a7d0*/  BPT.TRAP 0x1 ;  /* 0x000000040000795c */ /* 0x000fea0000300000 */
.L_x_153:
[C---:B------:R-:W-:Y:S01]  /*a7e0*/  IADD3 R5, P1, PT, R42.reuse, 0x10000, RZ ;  /* 0x000100002a057810 */ /* 0x040fe20007f3e0ff */
[----:B------:R5:W-:Y:S01]  /*a7f0*/  SYNCS.ARRIVE.TRANS64.A1T0 RZ, [R17+URZ+0x500b0], RZ ;  /* 0x0500b0ff11ff79a7 */ /* 0x000be200081000ff */
[C---:B-1--4-:R-:W-:Y:S01]  /*a800*/  IADD3 R7, P0, PT, R42.reuse, 0x10200, RZ ;  /* 0x000102002a077810 */ /* 0x052fe20007f1e0ff */
[----:B------:R-:W-:Y:S02]  /*a810*/  UISETP.NE.AND UP0, UPT, UR41, URZ, UPT ;  /* 0x000000ff2900728c */ /* 0x000fe4000bf05270 */
[--C-:B------:R-:W-:Y:S01]  /*a820*/  IMAD.X R67, RZ, RZ, R43.reuse, P1 ;  /* 0x000000ffff437224 */ /* 0x100fe200008e062b */
[C---:B------:R-:W-:Y:S01]  /*a830*/  IADD3 R9, P1, PT, R42.reuse, 0x12000, RZ ;  /* 0x000120002a097810 */ /* 0x040fe20007f3e0ff */
[----:B------:R-:W-:Y:S01]  /*a840*/  IMAD.X R65, RZ, RZ, R43, P0 ;  /* 0x000000ffff417224 */ /* 0x000fe200000e062b */
[----:B------:R-:W-:Y:S02]  /*a850*/  IADD3 R3, P0, PT, R42, 0x11000, RZ ;  /* 0x000110002a037810 */ /* 0x000fe40007f1e0ff */
[----:B------:R-:W-:Y:S01]  /*a860*/  SHF.R.U64 R4, R5, 0x3, R67 ;  /* 0x0000000305047819 */ /* 0x000fe20000001243 */
[----:B------:R-:W-:Y:S01]  /*a870*/  IMAD.X R59, RZ, RZ, R43, P1 ;  /* 0x000000ffff3b7224 */ /* 0x000fe200008e062b */
        /* <DEDUP_REMOVED lines=9> */
[C---:B------:R-:W-:Y:S01]  /*a910*/  IADD3 R3, P0, PT, R42.reuse, 0x13000, RZ ;  /* 0x000130002a037810 */ /* 0x040fe20007f1e0ff */
[----:B------:R-:W-:Y:S01]  /*a920*/  ST.E desc[UR46][R64.64], RZ ;  /* 0x000000ff40007985 */ /* 0x000fe2000c10192e */
[----:B------:R-:W-:-:S02]  /*a930*/  IADD3 R7, P2, PT, R42, 0x11200, RZ ;  /* 0x000112002a077810 */ /* 0x000fc40007f5e0ff */
[----:B------:R-:W-:Y:S01]  /*a940*/  SHF.R.U64 R8, R9, 0x3, R59 ;  /* 0x0000000309087819 */ /* 0x000fe2000000123b */
[----:B------:R-:W-:Y:S01]  /*a950*/  IMAD.X R55, RZ, RZ, R43, P0 ;  /* 0x000000ffff377224 */ /* 0x000fe200000e062b */
[----:B------:R-:W-:Y:S01]  /*a960*/  SHF.R.U64 R4, R5, 0x3, R57 ;  /* 0x0000000305047819 */ /* 0x000fe20000001239 */
[----:B------:R-:W-:Y:S01]  /*a970*/  IMAD.X R61, RZ, RZ, R43, P2 ;  /* 0x000000ffff3d7224 */ /* 0x000fe200010e062b */
[----:B------:R-:W-:Y:S01]  /*a980*/  LOP3.LUT R58, R9, 0x70, R8, 0x78, !PT ;  /* 0x00000070093a7812 */ /* 0x000fe200078e7808 */
[----:B------:R-:W-:Y:S01]  /*a990*/  ST.E desc[UR46][R62.64], RZ ;  /* 0x000000ff3e007985 */ /* 0x000fe2000c10192e */
[----:B------:R-:W-:Y:S02]  /*a9a0*/  LOP3.LUT R56, R5, 0x70, R4, 0x78, !PT ;  /* 0x0000007005387812 */ /* 0x000fe400078e7804 */
[C---:B------:R-:W-:Y:S02]  /*a9b0*/  IADD3 R9, P1, PT, R42.reuse, 0x14000, RZ ;  /* 0x000140002a097810 */ /* 0x040fe40007f3e0ff */
[----:B------:R-:W-:-:S02]  /*a9c0*/  IADD3 R5, P0, PT, R42, 0x14200, RZ ;  /* 0x000142002a057810 */ /* 0x000fc40007f1e0ff */
[----:B------:R-:W-:Y:S01]  /*a9d0*/  SHF.R.U64 R4, R3, 0x3, R55 ;  /* 0x0000000303047819 */ /* 0x000fe20000001237 */
[----:B------:R-:W-:Y:S01]  /*a9e0*/  IMAD.X R51, RZ, RZ, R43, P1 ;  /* 0x000000ffff337224 */ /* 0x000fe200008e062b */
[----:B------:R-:W-:Y:S01]  /*a9f0*/  SHF.R.U64 R6, R7, 0x3, R61 ;  /* 0x0000000307067819 */ /* 0x000fe2000000123d */
[----:B------:R-:W-:Y:S01]  /*aa00*/  IMAD.X R49, RZ, RZ, R43, P0 ;  /* 0x000000ffff317224 */ /* 0x000fe200000e062b */
[----:B------:R-:W-:Y:S02]  /*aa10*/  LOP3.LUT R54, R3, 0x70, R4, 0x78, !PT ;  /* 0x0000007003367812 */ /* 0x000fe400078e7804 */
[----:B------:R-:W-:Y:S02]  /*aa20*/  LOP3.LUT R60, R7, 0x70, R6, 0x78, !PT ;  /* 0x00000070073c7812 */ /* 0x000fe400078e7806 */
[C---:B------:R-:W-:Y:S02]  /*aa30*/  IADD3 R3, P0, PT, R42.reuse, 0x15000, RZ ;  /* 0x000150002a037810 */ /* 0x040fe40007f1e0ff */
[----:B------:R-:W-:Y:S01]  /*aa40*/  IADD3 R7, P2, PT, R42, 0x13200, RZ ;  /* 0x000132002a077810 */ /* 0x000fe20007f5e0ff */
[----:B------:R4:W-:Y:S01]  /*aa50*/  ST.E desc[UR46][R60.64], RZ ;  /* 0x000000ff3c007985 */ /* 0x0009e2000c10192e */
[----:B------:R-:W-:Y:S01]  /*aa60*/  SHF.R.U64 R8, R9, 0x3, R51 ;  /* 0x0000000309087819 */ /* 0x000fe20000001233 */
[----:B------:R-:W-:Y:S01]  /*aa70*/  IMAD.X R47, RZ, RZ, R43, P0 ;  /* 0x000000ffff2f7224 */ /* 0x000fe200000e062b */
[----:B------:R-:W-:Y:S01]  /*aa80*/  SHF.R.U64 R4, R5, 0x3, R49 ;  /* 0x0000000305047819 */ /* 0x000fe20000001231 */
[----:B------:R-:W-:Y:S01]  /*aa90*/  IMAD.X R53, RZ, RZ, R43, P2 ;  /* 0x000000ffff357224 */ /* 0x000fe200010e062b */
[----:B------:R-:W-:Y:S01]  /*aaa0*/  LOP3.LUT R50, R9, 0x70, R8, 0x78, !PT ;  /* 0x0000007009327812 */ /* 0x000fe200078e7808 */
[----:B------:R-:W-:Y:S01]  /*aab0*/  ST.E desc[UR46][R58.64], RZ ;  /* 0x000000ff3a007985 */ /* 0x000fe2000c10192e */
[----:B------:R-:W-:-:S02]  /*aac0*/  LOP3.LUT R48, R5, 0x70, R4, 0x78, !PT ;  /* 0x0000007005307812 */ /* 0x000fc400078e7804 */
[C---:B------:R-:W-:Y:S01]  /*aad0*/  IADD3 R9, P1, PT, R42.reuse, 0x16000, RZ ;  /* 0x000160002a097810 */ /* 0x040fe20007f3e0ff */
[----:B------:R-:W-:Y:S01]  /*aae0*/  ST.E desc[UR46][R56.64], RZ ;  /* 0x000000ff38007985 */ /* 0x000fe2000c10192e */
[----:B------:R-:W-:Y:S02]  /*aaf0*/  IADD3 R5, P0, PT, R42, 0x16200, RZ ;  /* 0x000162002a057810 */ /* 0x000fe40007f1e0ff */
[----:B------:R-:W-:Y:S01]  /*ab00*/  SHF.R.U64 R4, R3, 0x3, R47 ;  /* 0x0000000303047819 */ /* 0x000fe2000000122f */
[----:B------:R-:W-:Y:S01]  /*ab10*/  IMAD.X R41, RZ, RZ, R43, P1 ;  /* 0x000000ffff297224 */ /* 0x000fe200008e062b */
[----:B------:R-:W-:Y:S01]  /*ab20*/  SHF.R.U64 R6, R7, 0x3, R53 ;  /* 0x0000000307067819 */ /* 0x000fe20000001235 */
[----:B------:R-:W-:Y:S01]  /*ab30*/  IMAD.X R39, RZ, RZ, R43, P0 ;  /* 0x000000ffff277224 */ /* 0x000fe200000e062b */
[----:B------:R-:W-:Y:S01]  /*ab40*/  LOP3.LUT R46, R3, 0x70, R4, 0x78, !PT ;  /* 0x00000070032e7812 */ /* 0x000fe200078e7804 */
[----:B------:R2:W-:Y:S01]  /*ab50*/  ST.E desc[UR46][R54.64], RZ ;  /* 0x000000ff36007985 */ /* 0x0005e2000c10192e */
[----:B------:R-:W-:-:S02]  /*ab60*/  LOP3.LUT R52, R7, 0x70, R6, 0x78, !PT ;  /* 0x0000007007347812 */ /* 0x000fc400078e7806 */
[C---:B------:R-:W-:Y:S02]  /*ab70*/  IADD3 R3, P0, PT, R42.reuse, 0x17000, RZ ;  /* 0x000170002a037810 */ /* 0x040fe40007f1e0ff */
[----:B------:R-:W-:Y:S01]  /*ab80*/  IADD3 R7, P2, PT, R42, 0x15200, RZ ;  /* 0x000152002a077810 */ /* 0x000fe20007f5e0ff */
[----:B------:R-:W-:Y:S01]  /*ab90*/  ST.E desc[UR46][R52.64], RZ ;  /* 0x000000ff34007985 */ /* 0x000fe2000c10192e */
        /* <DEDUP_REMOVED lines=8> */
[----:B------:R3:W-:Y:S01]  /*ac20*/  ST.E desc[UR46][R48.64], RZ ;  /* 0x000000ff30007985 */ /* 0x0007e2000c10192e */
[----:B------:R-:W-:Y:S02]  /*ac30*/  IADD3 R5, P0, PT, R42, 0x18200, RZ ;  /* 0x000182002a057810 */ /* 0x000fe40007f1e0ff */
[----:B------:R-:W-:Y:S01]  /*ac40*/  SHF.R.U64 R4, R3, 0x3, R37 ;  /* 0x0000000303047819 */ /* 0x000fe20000001225 */
[----:B------:R-:W-:Y:S01]  /*ac50*/  IMAD.X R33, RZ, RZ, R43, P1 ;  /* 0x000000ffff217224 */ /* 0x000fe200008e062b */
[----:B------:R-:W-:Y:S01]  /*ac60*/  SHF.R.U64 R6, R7, 0x3, R45 ;  /* 0x0000000307067819 */ /* 0x000fe2000000122d */
[----:B------:R-:W-:Y:S01]  /*ac70*/  IMAD.X R31, RZ, RZ, R43, P0 ;  /* 0x000000ffff1f7224 */ /* 0x000fe200000e062b */
[----:B------:R-:W-:Y:S01]  /*ac80*/  LOP3.LUT R36, R3, 0x70, R4, 0x78, !PT ;  /* 0x0000007003247812 */ /* 0x000fe200078e7804 */
[----:B------:R-:W-:Y:S01]  /*ac90*/  ST.E desc[UR46][R46.64], RZ ;  /* 0x000000ff2e007985 */ /* 0x000fe2000c10192e */
        /* <DEDUP_REMOVED lines=9> */
[----:B------:R5:W-:Y:S01]  /*ad30*/  ST.E desc[UR46][R40.64], RZ ;  /* 0x000000ff28007985 */ /* 0x000be2000c10192e */
        /* <DEDUP_REMOVED lines=73> */
[----:B------:R-:W-:Y:S02]  /*b1d0*/  SHF.R.U64 R4, R9, 0x3, R77 ;  /* 0x0000000309047819 */ /* 0x000fe4000000124d */
[C---:B------:R-:W-:Y:S01]  /*b1e0*/  IADD3 R3, P0, PT, R42.reuse, 0x11400, RZ ;  /* 0x000114002a037810 */ /* 0x040fe20007f1e0ff */
[----:B------:R-:W-:Y:S01]  /*b1f0*/  IMAD.X R79, RZ, RZ, R43, P1 ;  /* 0x000000ffff4f7224 */ /* 0x000fe200008e062b */
[----:B------:R-:W-:Y:S01]  /*b200*/  SHF.R.U64 R6, R5, 0x3, R81 ;  /* 0x0000000305067819 */ /* 0x000fe20000001251 */
[----:B------:R-:W-:Y:S01]  /*b210*/  ST.E desc[UR46][R70.64], RZ ;  /* 0x000000ff46007985 */ /* 0x000fe2000c10192e */
[----:B------:R-:W-:Y:S01]  /*b220*/  LOP3.LUT R76, R9, 0x70, R4, 0x78, !PT ;  /* 0x00000070094c7812 */ /* 0x000fe200078e7804 */
[----:B------:R-:W-:Y:S01]  /*b230*/  IMAD.X R9, RZ, RZ, R43, P0 ;  /* 0x000000ffff097224 */ /* 0x000fe200000e062b */
[----:B------:R-:W-:Y:S01]  /*b240*/  LOP3.LUT R80, R5, 0x70, R6, 0x78, !PT ;  /* 0x0000007005507812 */ /* 0x000fe200078e7806 */
[----:B------:R5:W-:Y:S01]  /*b250*/  ST.E desc[UR46][R68.64], RZ ;  /* 0x000000ff44007985 */ /* 0x000be2000c10192e */
[----:B------:R-:W-:-:S02]  /*b260*/  IADD3 R6, P0, PT, R42, 0x12400, RZ ;  /* 0x000124002a067810 */ /* 0x000fc40007f1e0ff */
[----:B------:R-:W-:Y:S01]  /*b270*/  SHF.R.U64 R8, R7, 0x3, R79 ;  /* 0x0000000307087819 */ /* 0x000fe2000000124f */
[----:B------:R5:W-:Y:S01]  /*b280*/  ST.E desc[UR46][R82.64], RZ ;  /* 0x000000ff52007985 */ /* 0x000be2000c10192e */
[----:B------:R-:W-:Y:S01]  /*b290*/  IADD3 R5, P1, PT, R42, 0x11600, RZ ;  /* 0x000116002a057810 */ /* 0x000fe20007f3e0ff */
[----:B------:R-:W-:Y:S01]  /*b2a0*/  IMAD.X R85, RZ, RZ, R43, P0 ;  /* 0x000000ffff557224 */ /* 0x000fe200000e062b */
[----:B------:R-:W-:Y:S01]  /*b2b0*/  SHF.R.U64 R4, R3, 0x3, R9 ;  /* 0x0000000303047819 */ /* 0x000fe20000001209 */
[----:B------:R-:W-:Y:S01]  /*b2c0*/  ST.E desc[UR46][R80.64], RZ ;  /* 0x000000ff50007985 */ /* 0x000fe2000c10192e */
[----:B------:R-:W-:Y:S01]  /*b2d0*/  LOP3.LUT R78, R7, 0x70, R8, 0x78, !PT ;  /* 0x00000070074e7812 */ /* 0x000fe200078e7808 */
[----:B------:R-:W-:Y:S01]  /*b2e0*/  IMAD.X R87, RZ, RZ, R43, P1 ;  /* 0x000000ffff577224 */ /* 0x000fe200008e062b */
[----:B------:R-:W-:Y:S02]  /*b2f0*/  LOP3.LUT R8, R3, 0x70, R4, 0x78, !PT ;  /* 0x0000007003087812 */ /* 0x000fe400078e7804 */
[----:B------:R-:W-:Y:S01]  /*b300*/  SHF.R.U64 R3, R6, 0x3, R85 ;  /* 0x0000000306037819 */ /* 0x000fe20000001255 */
[----:B------:R-:W-:Y:S01]  /*b310*/  ST.E desc[UR46][R78.64], RZ ;  /* 0x000000ff4e007985 */ /* 0x000fe2000c10192e */
[----:B------:R-:W-:-:S02]  /*b320*/  SHF.R.U64 R4, R5, 0x3, R87 ;  /* 0x0000000305047819 */ /* 0x000fc40000001257 */
[----:B------:R-:W-:Y:S01]  /*b330*/  LOP3.LUT R84, R6, 0x70, R3, 0x78, !PT ;  /* 0x0000007006547812 */ /* 0x000fe200078e7803 */
[----:B------:R5:W-:Y:S01]  /*b340*/  ST.E desc[UR46][R76.64], RZ ;  /* 0x000000ff4c007985 */ /* 0x000be2000c10192e */
[C---:B------:R-:W-:Y:S02]  /*b350*/  IADD3 R3, P0, PT, R42.reuse, 0x12600, RZ ;  /* 0x000126002a037810 */ /* 0x040fe40007f1e0ff */
[----:B------:R-:W-:Y:S01]  /*b360*/  LOP3.LUT R86, R5, 0x70, R4, 0x78, !PT ;  /* 0x0000007005567812 */ /* 0x000fe200078e7804 */
[----:B------:R5:W-:Y:S01]  /*b370*/  ST.E desc[UR46][R8.64], RZ ;  /* 0x000000ff08007985 */ /* 0x000be2000c10192e */
[C---:B------:R-:W-:Y:S01]  /*b380*/  IADD3 R4, P1, PT, R42.reuse, 0x13400, RZ ;  /* 0x000134002a047810 */ /* 0x040fe20007f3e0ff */
[--C-:B-1----:R-:W-:Y:S01]  /*b390*/  IMAD.X R67, RZ, RZ, R43.reuse, P0 ;  /* 0x000000ffff437224 */ /* 0x102fe200000e062b */
[C---:B------:R-:W-:Y:S01]  /*b3a0*/  IADD3 R5, P0, PT, R42.reuse, 0x13600, RZ ;  /* 0x000136002a057810 */ /* 0x040fe20007f1e0ff */
[----:B------:R1:W-:Y:S01]  /*b3b0*/  ST.E desc[UR46][R86.64], RZ ;  /* 0x000000ff56007985 */ /* 0x0003e2000c10192e */
[----:B------:R-:W-:Y:S01]  /*b3c0*/  IADD3 R7, P3, PT, R42, 0x1f800, RZ ;  /* 0x0001f8002a077810 */ /* 0x000fe20007f7e0ff */
        /* <DEDUP_REMOVED lines=9> */
[C---:B------:R-:W-:Y:S02]  /*b460*/  IADD3 R3, P0, PT, R42.reuse, 0x14400, RZ ;  /* 0x000144002a037810 */ /* 0x040fe40007f1e0ff */
[C---:B------:R-:W-:Y:S01]  /*b470*/  IADD3 R4, P1, PT, R42.reuse, 0x14600, RZ ;  /* 0x000146002a047810 */ /* 0x040fe20007f3e0ff */
[----:B------:R1:W-:Y:S01]  /*b480*/  ST.E desc[UR46][R90.64], RZ ;  /* 0x000000ff5a007985 */ /* 0x0003e2000c10192e */
[----:B------:R-:W-:Y:S01]  /*b490*/  LOP3.LUT R88, R5, 0x70, R6, 0x78, !PT ;  /* 0x0000007005587812 */ /* 0x000fe200078e7806 */
[--C-:B----4-:R-:W-:Y:S01]  /*b4a0*/  IMAD.X R61, RZ, RZ, R43.reuse, P0 ;  /* 0x000000ffff3d7224 */ /* 0x110fe200000e062b */
[----:B------:R-:W-:Y:S01]  /*b4b0*/  IADD3 R5, P0, PT, R42, 0x15400, RZ ;  /* 0x000154002a057810 */ /* 0x000fe20007f1e0ff */
[----:B------:R-:W-:-:S02]  /*b4c0*/  IMAD.X R65, RZ, RZ, R43, P1 ;  /* 0x000000ffff417224 */ /* 0x000fc400008e062b */
[----:B------:R4:W-:Y:S01]  /*b4d0*/  ST.E desc[UR46][R88.64], RZ ;  /* 0x000000ff58007985 */ /* 0x0009e2000c10192e */
[----:B------:R-:W-:Y:S01]  /*b4e0*/  SHF.R.U64 R6, R3, 0x3, R61 ;  /* 0x0000000303067819 */ /* 0x000fe2000000123d */
[----:B------:R-:W-:-:S03]  /*b4f0*/  IMAD.X R63, RZ, RZ, R43, P0 ;  /* 0x000000ffff3f7224 */ /* 0x000fc600000e062b */
[----:B------:R-:W-:Y:S02]  /*b500*/  LOP3.LUT R60, R3, 0x70, R6, 0x78, !PT ;  /* 0x00000070033c7812 */ /* 0x000fe400078e7806 */
        /* <DEDUP_REMOVED lines=8> */
[--C-:B--2---:R-:W-:Y:S01]  /*b590*/  IMAD.X R55, RZ, RZ, R43.reuse, P0 ;  /* 0x000000ffff377224 */ /* 0x104fe200000e062b */
[----:B------:R-:W-:Y:S01]  /*b5a0*/  IADD3 R5, P0, PT, R42, 0x16600, RZ ;  /* 0x000166002a057810 */ /* 0x000fe20007f1e0ff */
[----:B------:R-:W-:-:S02]  /*b5b0*/  IMAD.X R59, RZ, RZ, R43, P1 ;  /* 0x000000ffff3b7224 */ /* 0x000fc400008e062b */
[----:B------:R-:W-:Y:S01]  /*b5c0*/  ST.E desc[UR46][R62.64], RZ ;  /* 0x000000ff3e007985 */ /* 0x000fe2000c10192e */
[----:B------:R-:W-:Y:S01]  /*b5d0*/  SHF.R.U64 R6, R3, 0x3, R55 ;  /* 0x0000000303067819 */ /* 0x000fe20000001237 */
[----:B------:R-:W-:-:S03]  /*b5e0*/  IMAD.X R57, RZ, RZ, R43, P0 ;  /* 0x000000ffff397224 */ /* 0x000fc600000e062b */
[----:B------:R-:W-:Y:S02]  /*b5f0*/  LOP3.LUT R54, R3, 0x70, R6, 0x78, !PT ;  /* 0x0000007003367812 */ /* 0x000fe400078e7806 */
[C---:B------:R-:W-:Y:S02]  /*b600*/  SHF.R.U64 R3, R4.reuse, 0x3, R59 ;  /* 0x0000000304037819 */ /* 0x040fe4000000123b */
[C---:B------:R-:W-:Y:S01]  /*b610*/  SHF.R.U64 R6, R5.reuse, 0x3, R57 ;  /* 0x0000000305067819 */ /* 0x040fe20000001239 */
[----:B------:R-:W-:Y:S01]  /*b620*/  ST.E desc[UR46][R54.64], RZ ;  /* 0x000000ff36007985 */ /* 0x000fe2000c10192e */
[----:B------:R-:W-:Y:S02]  /*b630*/  LOP3.LUT R58, R4, 0x70, R3, 0x78, !PT ;  /* 0x00000070043a7812 */ /* 0x000fe400078e7803 */
[C---:B------:R-:W-:Y:S02]  /*b640*/  IADD3 R3, P0, PT, R42.reuse, 0x17400, RZ ;  /* 0x000174002a037810 */ /* 0x040fe40007f1e0ff */
[C---:B------:R-:W-:Y:S01]  /*b650*/  IADD3 R4, P1, PT, R42.reuse, 0x17600, RZ ;  /* 0x000176002a047810 */ /* 0x040fe20007f3e0ff */
[----:B------:R-:W-:Y:S01]  /*b660*/  ST.E desc[UR46][R58.64], RZ ;  /* 0x000000ff3a007985 */ /* 0x000fe2000c10192e */
[----:B------:R-:W-:Y:S01]  /*b670*/  LOP3.LUT R56, R5, 0x70, R6, 0x78, !PT ;  /* 0x0000007005387812 */ /* 0x000fe200078e7806 */
[--C-:B---3--:R-:W-:Y:S01]  /*b680*/  IMAD.X R49, RZ, RZ, R43.reuse, P0 ;  /* 0x000000ffff317224 */ /* 0x108fe200000e062b */
        /* <DEDUP_REMOVED lines=14> */
[--C-:B-----5:R-:W-:Y:S01]  /*b770*/  IMAD.X R41, RZ, RZ, R43.reuse, P0 ;  /* 0x000000ffff297224 */ /* 0x120fe200000e062b */
        /* <DEDUP_REMOVED lines=14> */
[--C-:B------:R-:W-:Y:S01]  /*b860*/  IMAD.X R35, RZ, RZ, R43.reuse, P0 ;  /* 0x000000ffff237224 */ /* 0x100fe200000e062b */
        /* <DEDUP_REMOVED lines=106> */
[----:B-1----:R-:W-:-:S02]  /*bf10*/  IMAD.X R87, RZ, RZ, R43, P1 ;  /* 0x000000ffff577224 */ /* 0x002fc400008e062b */
[----:B------:R-:W-:Y:S01]  /*bf20*/  ST.E desc[UR46][R78.64], RZ ;  /* 0x000000ff4e007985 */ /* 0x000fe2000c10192e */
        /* <DEDUP_REMOVED lines=16> */
[----:B----4-:R-:W-:-:S03]  /*c030*/  IMAD.X R89, RZ, RZ, R43, P0 ;  /* 0x000000ffff597224 */ /* 0x010fc600000e062b */
        /* <DEDUP_REMOVED lines=10> */
[C---:B------:R-:W-:Y:S01]  /*c0e0*/  IADD3 R5, P0, PT, R42.reuse, 0x18a00, RZ ;  /* 0x00018a002a057810 */ /* 0x040fe20007f1e0ff */
[----:B------:R-:W-:Y:S01]  /*c0f0*/  IMAD.X R65, RZ, RZ, R43, P1 ;  /* 0x000000ffff417224 */ /* 0x000fe200008e062b */
[----:B-1----:R-:W-:Y:S01]  /*c100*/  IADD3 R8, P2, PT, R42, 0x1fa00, RZ ;  /* 0x0001fa002a087810 */ /* 0x002fe20007f5e0ff */
[----:B------:R-:W-:Y:S01]  /*c110*/  ST.E desc[UR46][R88.64], RZ ;  /* 0x000000ff58007985 */ /* 0x000fe2000c10192e */
[----:B------:R-:W-:Y:S01]  /*c120*/  SHF.R.U64 R6, R3, 0x3, R61 ;  /* 0x0000000303067819 */ /* 0x000fe2000000123d */
[----:B------:R-:W-:-:S02]  /*c130*/  IMAD.X R63, RZ, RZ, R43, P0 ;  /* 0x000000ffff3f7224 */ /* 0x000fc400000e062b */
[----:B------:R-:W-:Y:S01]  /*c140*/  IMAD.X R21, RZ, RZ, R43, P2 ;  /* 0x000000ffff157224 */ /* 0x000fe200010e062b */
[----:B------:R-:W-:Y:S02]  /*c150*/  LOP3.LUT R60, R3, 0x70, R6, 0x78, !PT ;  /* 0x00000070033c7812 */ /* 0x000fe400078e7806 */
[C---:B------:R-:W-:Y:S02]  /*c160*/  SHF.R.U64 R3, R4.reuse, 0x3, R65 ;  /* 0x0000000304037819 */ /* 0x040fe40000001241 */
[----:B------:R-:W-:Y:S01]  /*c170*/  SHF.R.U64 R6, R5, 0x3, R63 ;  /* 0x0000000305067819 */ /* 0x000fe2000000123f */
[----:B------:R-:W-:Y:S01]  /*c180*/  ST.E desc[UR46][R60.64], RZ ;  /* 0x000000ff3c007985 */ /* 0x000fe2000c10192e */
[----:B------:R-:W-:Y:S02]  /*c190*/  LOP3.LUT R64, R4, 0x70, R3, 0x78, !PT ;  /* 0x0000007004407812 */ /* 0x000fe400078e7803 */
[C---:B------:R-:W-:Y:S01]  /*c1a0*/  IADD3 R3, P0, PT, R42.reuse, 0x19800, RZ ;  /* 0x000198002a037810 */ /* 0x040fe20007f1e0ff */
[----:B------:R-:W-:Y:S01]  /*c1b0*/  STL [R1+0x4c], R21 ;  /* 0x00004c1501007387 */ /* 0x000fe20000100800 */
[----:B------:R-:W-:-:S02]  /*c1c0*/  IADD3 R4, P1, PT, R42, 0x19a00, RZ ;  /* 0x00019a002a047810 */ /* 0x000fc40007f3e0ff */
[----:B------:R-:W-:Y:S01]  /*c1d0*/  LOP3.LUT R62, R5, 0x70, R6, 0x78, !PT ;  /* 0x00000070053e7812 */ /* 0x000fe200078e7806 */
[--C-:B------:R-:W-:Y:S01]  /*c1e0*/  IMAD.X R55, RZ, RZ, R43.reuse, P0 ;  /* 0x000000ffff377224 */ /* 0x100fe200000e062b */
[C---:B------:R-:W-:Y:S01]  /*c1f0*/  IADD3 R5, P0, PT, R42.reuse, 0x1a800, RZ ;  /* 0x0001a8002a057810 */ /* 0x040fe20007f1e0ff */
[----:B------:R-:W-:Y:S01]  /*c200*/  IMAD.X R59, RZ, RZ, R43, P1 ;  /* 0x000000ffff3b7224 */ /* 0x000fe200008e062b */
[----:B------:R-:W-:Y:S01]  /*c210*/  ST.E desc[UR46][R64.64], RZ ;  /* 0x000000ff40007985 */ /* 0x000fe2000c10192e */
[----:B------:R-:W-:Y:S02]  /*c220*/  IADD3 R14, P2, PT, R42, 0x12e00, RZ ;  /* 0x00012e002a0e7810 */ /* 0x000fe40007f5e0ff */
[C---:B------:R-:W-:Y:S01]  /*c230*/  SHF.R.U64 R6, R3.reuse, 0x3, R55 ;  /* 0x0000000303067819 */ /* 0x040fe20000001237 */
[----:B------:R-:W-:Y:S01]  /*c240*/  IMAD.X R57, RZ, RZ, R43, P0 ;  /* 0x000000ffff397224 */ /* 0x000fe200000e062b */
[----:B------:R-:W-:Y:S02]  /*c250*/  ST.E desc[UR46][R62.64], RZ ;  /* 0x000000ff3e007985 */ /* 0x000fe4000c10192e */
[----:B------:R-:W-:-:S02]  /*c260*/  LOP3.LUT R54, R3, 0x70, R6, 0x78, !PT ;  /* 0x0000007003367812 */ /* 0x000fc400078e7806 */
        /* <DEDUP_REMOVED lines=20> */
[----:B------:R-:W-:Y:S01]  /*c3b0*/  LOP3.LUT R50, R5, 0x70, R6, 0x78, !PT ;  /* 0x0000007005327812 */ /* 0x000fe200078e7806 */
[----:B------:R-:W-:Y:S01]  /*c3c0*/  ST.E desc[UR46][R52.64], RZ ;  /* 0x000000ff34007985 */ /* 0x000fe2000c10192e */
[C---:B------:R-:W-:Y:S01]  /*c3d0*/  IADD3 R4, P1, PT, R42.reuse, 0x1ca00, RZ ;  /* 0x0001ca002a047810 */ /* 0x040fe20007f3e0ff */
[--C-:B------:R-:W-:Y:S01]  /*c3e0*/  IMAD.X R47, RZ, RZ, R43.reuse, P0 ;  /* 0x000000ffff2f7224 */ /* 0x100fe200000e062b */
[C---:B------:R-:W-:Y:S01]  /*c3f0*/  IADD3 R5, P0, PT, R42.reuse, 0x1d800, RZ ;  /* 0x0001d8002a057810 */ /* 0x040fe20007f1e0ff */
[----:B------:R-:W-:Y:S02]  /*c400*/  ST.E desc[UR46][R50.64], RZ ;  /* 0x000000ff32007985 */ /* 0x000fe4000c10192e */
[----:B------:R-:W-:Y:S01]  /*c410*/  IMAD.X R45, RZ, RZ, R43, P1 ;  /* 0x000000ffff2d7224 */ /* 0x000fe200008e062b */
[----:B------:R-:W-:Y:S01]  /*c420*/  SHF.R.U64 R6, R3, 0x3, R47 ;  /* 0x0000000303067819 */ /* 0x000fe2000000122f */
[----:B------:R-:W-:Y:S01]  /*c430*/  IMAD.X R41, RZ, RZ, R43, P0 ;  /* 0x000000ffff297224 */ /* 0x000fe200000e062b */
[----:B------:R-:W-:-:S02]  /*c440*/  IADD3 R9, P1, PT, R42, 0x10c00, RZ ;  /* 0x00010c002a097810 */ /* 0x000fc40007f3e0ff */
[----:B------:R-:W-:Y:S02]  /*c450*/  LOP3.LUT R46, R3, 0x70, R6, 0x78, !PT ;  /* 0x00000070032e7812 */ /* 0x000fe400078e7806 */
[C---:B------:R-:W-:Y:S01]  /*c460*/  SHF.R.U64 R3, R4.reuse, 0x3, R45 ;  /* 0x0000000304037819 */ /* 0x040fe2000000122d */
[----:B------:R1:W-:Y:S01]  /*c470*/  STL.64 [R1+0xb0], R8 ;  /* 0x0000b00801007387 */ /* 0x0003e20000100a00 */
[C---:B------:R-:W-:Y:S02]  /*c480*/  SHF.R.U64 R6, R5.reuse, 0x3, R41 ;  /* 0x0000000305067819 */ /* 0x040fe40000001229 */
[----:B------:R-:W-:Y:S01]  /*c490*/  LOP3.LUT R44, R4, 0x70, R3, 0x78, !PT ;  /* 0x00000070042c7812 */ /* 0x000fe200078e7803 */
[----:B------:R2:W-:Y:S01]  /*c4a0*/  ST.E desc[UR46][R46.64], RZ ;  /* 0x000000ff2e007985 */ /* 0x0005e2000c10192e */
[----:B------:R-:W-:Y:S02]  /*c4b0*/  LOP3.LUT R40, R5, 0x70, R6, 0x78, !PT ;  /* 0x0000007005287812 */ /* 0x000fe400078e7806 */
[C---:B------:R-:W-:Y:S01]  /*c4c0*/  IADD3 R3, P0, PT, R42.reuse, 0x1da00, RZ ;  /* 0x0001da002a037810 */ /* 0x040fe20007f1e0ff */
[----:B------:R-:W-:Y:S01]  /*c4d0*/  STL [R1+0xc8], R46 ;  /* 0x0000c82e01007387 */ /* 0x000fe20000100800 */
[----:B------:R-:W-:-:S02]  /*c4e0*/  IADD3 R5, P5, PT, R42, 0x1e800, RZ ;  /* 0x0001e8002a057810 */ /* 0x000fc40007fbe0ff */
[C---:B------:R-:W-:Y:S01]  /*c4f0*/  IADD3 R6, P4, PT, R42.reuse, 0x1ea00, RZ ;  /* 0x0001ea002a067810 */ /* 0x040fe20007f9e0ff */
[----:B------:R-:W-:Y:S04]  /*c500*/  ST.E desc[UR46][R44.64], RZ ;  /* 0x000000ff2c007985 */ /* 0x000fe8000c10192e */
[----:B------:R3:W-:Y:S04]  /*c510*/  STL.64 [R1+0xb8], R6 ;  /* 0x0000b80601007387 */ /* 0x0007e80000100a00 */
[----:B------:R-:W-:Y:S01]  /*c520*/  ST.E desc[UR46][R40.64], RZ ;  /* 0x000000ff28007985 */ /* 0x000fe2000c10192e */
[--C-:B-1----:R-:W-:Y:S01]  /*c530*/  IMAD.X R9, RZ, RZ, R43.reuse, P5 ;  /* 0x000000ffff097224 */ /* 0x102fe200028e062b */
[C---:B------:R-:W-:Y:S01]  /*c540*/  IADD3 R11, P5, PT, R42.reuse, 0x11c00, RZ ;  /* 0x00011c002a0b7810 */ /* 0x040fe20007fbe0ff */
[----:B--2---:R-:W-:Y:S01]  /*c550*/  IMAD.X R47, RZ, RZ, R43, P0 ;  /* 0x000000ffff2f7224 */ /* 0x004fe200000e062b */
[----:B------:R-:W-:-:S02]  /*c560*/  IADD3 R10, P0, PT, R42, 0x10e00, RZ ;  /* 0x00010e002a0a7810 */ /* 0x000fc40007f1e0ff */
[----:B------:R1:W-:Y:S04]  /*c570*/  STL.64 [R1+0xc0], R8 ;  /* 0x0000c00801007387 */ /* 0x0003e80000100a00 */
[----:B------:R2:W-:Y:S04]  /*c580*/  STL.64 [R1+0xa0], R10 ;  /* 0x0000a00a01007387 */ /* 0x0005e80000100a00 */
[----:B------:R-:W-:Y:S01]  /*c590*/  STL [R1+0x6c], R47 ;  /* 0x00006c2f01007387 */ /* 0x000fe20000100800 */
[----:B---3--:R-:W-:Y:S01]  /*c5a0*/  IMAD.X R7, RZ, RZ, R43, P4 ;  /* 0x000000ffff077224 */ /* 0x008fe200020e062b */
[----:B------:R-:W-:-:S04]  /*c5b0*/  IADD3 R12, P4, PT, R42, 0x11e00, RZ ;  /* 0x00011e002a0c7810 */ /* 0x000fc80007f9e0ff */
[----:B------:R-:W-:Y:S01]  /*c5c0*/  STL [R1+0x5c], R7 ;  /* 0x00005c0701007387 */ /* 0x000fe20000100800 */
[----:B-1----:R-:W-:-:S03]  /*c5d0*/  IMAD.MOV.U32 R8, RZ, RZ, R46 ;  /* 0x000000ffff087224 */ /* 0x002fc600078e002e */
[----:B------:R1:W3:Y:S01]  /*c5e0*/  LDL.LU R46, [R1+0xc8] ;  /* 0x0000c800012e7983 */ /* 0x0002e20000300800 */
[----:B--2---:R-:W-:Y:S01]  /*c5f0*/  IMAD.X R11, RZ, RZ, R43, P3 ;  /* 0x000000ffff0b7224 */ /* 0x004fe200018e062b */
[----:B------:R-:W-:-:S05]  /*c600*/  IADD3 R13, P3, PT, R42, 0x12c00, RZ ;  /* 0x00012c002a0d7810 */ /* 0x000fca0007f7e0ff */
[----:B------:R2:W-:Y:S01]  /*c610*/  STL.64 [R1+0x90], R12 ;  /* 0x0000900c01007387 */ /* 0x0005e20000100a00 */
[----:B------:R-:W-:Y:S01]  /*c620*/  IMAD.X R9, RZ, RZ, R43, P3 ;  /* 0x000000ffff097224 */ /* 0x000fe200018e062b */
[----:B------:R-:W-:-:S04]  /*c630*/  IADD3 R21, P3, PT, R42, 0x15c00, RZ ;  /* 0x00015c002a157810 */ /* 0x000fc80007f7e0ff */
[----:B------:R4:W-:Y:S01]  /*c640*/  STL [R1+0x24], R9 ;  /* 0x0000240901007387 */ /* 0x0009e20000100800 */
[----:B--2---:R-:W-:Y:S01]  /*c650*/  IMAD.X R13, RZ, RZ, R43, P1 ;  /* 0x000000ffff0d7224 */ /* 0x004fe200008e062b */
[----:B------:R-:W-:Y:S01]  /*c660*/  IADD3 R15, P1, PT, R42, 0x13c00, RZ ;  /* 0x00013c002a0f7810 */ /* 0x000fe20007f3e0ff */
[----:B----4-:R-:W-:-:S03]  /*c670*/  IMAD.MOV.U32 R9, RZ, RZ, R47 ;  /* 0x000000ffff097224 */ /* 0x010fc600078e002f */
[----:B------:R2:W-:Y:S04]  /*c680*/  STL.64 [R1+0xa8], R12 ;  /* 0x0000a80c01007387 */ /* 0x0005e80000100a00 */
[----:B------:R4:W-:Y:S01]  /*c690*/  STL.64 [R1+0x78], R14 ;  /* 0x0000780e01007387 */ /* 0x0009e20000100a00 */
[----:B--2---:R-:W-:Y:S01]  /*c6a0*/  IMAD.X R13, RZ, RZ, R43, P0 ;  /* 0x000000ffff0d7224 */ /* 0x004fe200000e062b */
[C---:B------:R-:W-:Y:S01]  /*c6b0*/  IADD3 R16, P0, PT, R42.reuse, 0x13e00, RZ ;  /* 0x00013e002a107810 */ /* 0x040fe20007f1e0ff */
[----:B------:R-:W-:Y:S02]  /*c6c0*/  IMAD.MOV.U32 R9, RZ, RZ, R47 ;  /* 0x000000ffff097224 */ /* 0x000fe400078e002f */
[----:B----4-:R-:W-:Y:S01]  /*c6d0*/  IMAD.X R15, RZ, RZ, R43, P5 ;  /* 0x000000ffff0f7224 */ /* 0x010fe200028e062b */
[----:B------:R2:W-:Y:S01]  /*c6e0*/  STL [R1+0x3c], R13 ;  /* 0x00003c0d01007387 */ /* 0x0005e20000100800 */
[----:B------:R-:W-:-:S02]  /*c6f0*/  IADD3 R19, P5, PT, R42, 0x14c00, RZ ;  /* 0x00014c002a137810 */ /* 0x000fc40007fbe0ff */
[C---:B------:R-:W-:Y:S01]  /*c700*/  SHF.R.U64 R4, R3.reuse, 0x3, R9 ;  /* 0x0000000303047819 */ /* 0x040fe20000001209 */
[----:B------:R4:W-:Y:S04]  /*c710*/  STL.64 [R1+0x98], R14 ;  /* 0x0000980e01007387 */ /* 0x0009e80000100a00 */
[----:B------:R5:W-:Y:S04]  /*c720*/  STL.64 [R1+0x80], R16 ;  /* 0x0000801001007387 */ /* 0x000be80000100a00 */
[----:B--2---:R1:W2:Y:S01]  /*c730*/  LDL.64 R12, [R1+0x58] ;  /* 0x00005800010c7983 */ /* 0x0042a20000100a00 */
[----:B------:R-:W-:-:S03]  /*c740*/  LOP3.LUT R8, R3, 0x70, R4, 0x78, !PT ;  /* 0x0000007003087812 */ /* 0x000fc600078e7804 */
[----:B------:R-:W-:Y:S01]  /*c750*/  STL.64 [R1+0x88], R18 ;  /* 0x0000881201007387 */ /* 0x000fe20000100a00 */
[----:B----4-:R-:W-:-:S03]  /*c760*/  IMAD.X R15, RZ, RZ, R43, P2 ;  /* 0x000000ffff0f7224 */ /* 0x010fc600010e062b */
[----:B------:R4:W-:Y:S01]  /*c770*/  STL [R1+0x68], R8 ;  /* 0x0000680801007387 */ /* 0x0009e20000100800 */
[----:B-----5:R-:W-:Y:S01]  /*c780*/  IMAD.X R17, RZ, RZ, R43, P4 ;  /* 0x000000ffff117224 */ /* 0x020fe200020e062b */
[----:B------:R-:W-:Y:S01]  /*c790*/  IADD3 R20, P4, PT, R42, 0x14e00, RZ ;  /* 0x00014e002a147810 */ /* 0x000fe20007f9e0ff */
[----:B--2---:R-:W-:Y:S01]  /*c7a0*/  IMAD.MOV.U32 R13, RZ, RZ, R7 ;  /* 0x000000ffff0d7224 */ /* 0x004fe200078e0007 */
[----:B----4-:R-:W2:Y:S04]  /*c7b0*/  LDL.LU.64 R8, [R1+0xc0] ;  /* 0x0000c00001087983 */ /* 0x010ea80000300a00 */
[----:B------:R-:W4:Y:S04]  /*c7c0*/  LDL.LU.64 R6, [R1+0xb8] ;  /* 0x0000b80001067983 */ /* 0x000f280000300a00 */
[----:B------:R5:W-:Y:S04]  /*c7d0*/  STL [R1+0x1c], R15 ;  /* 0x00001c0f01007387 */ /* 0x000be80000100800 */
[----:B------:R-:W3:Y:S04]  /*c7e0*/  LDL.64 R18, [R1+0x38] ;  /* 0x0000380001127983 */ /* 0x000ee80000100a00 */
[----:B------:R-:W-:Y:S04]  /*c7f0*/  STL [R1+0x2c], R17 ;  /* 0x00002c1101007387 */ /* 0x000fe80000100800 */
[----:B-----5:R-:W5:Y:S01]  /*c800*/  LDL.64 R14, [R1+0x48] ;  /* 0x00004800010e7983 */ /* 0x020f620000100a00 */
[----:B--2---:R-:W-:-:S04]  /*c810*/  SHF.R.U64 R4, R5, 0x3, R9 ;  /* 0x0000000305047819 */ /* 0x004fc80000001209 */
[----:B------:R-:W-:Y:S02]  /*c820*/  LOP3.LUT R8, R5, 0x70, R4, 0x78, !PT ;  /* 0x0000007005087812 */ /* 0x000fe400078e7804 */
[----:B----4-:R-:W-:-:S03]  /*c830*/  SHF.R.U64 R3, R6, 0x3, R13 ;  /* 0x0000000306037819 */ /* 0x010fc6000000120d */
[----:B------:R2:W-:Y:S01]  /*c840*/  STL.64 [R1+0x60], R8 ;  /* 0x0000600801007387 */ /* 0x0005e20000100a00 */
[----:B------:R-:W-:-:S05]  /*c850*/  LOP3.LUT R12, R6, 0x70, R3, 0x78, !PT ;  /* 0x00000070060c7812 */ /* 0x000fca00078e7803 */
[----:B------:R4:W-:Y:S04]  /*c860*/  STL [R1+0x58], R12 ;  /* 0x0000580c01007387 */ /* 0x0009e80000100800 */
[----:B--2---:R-:W2:Y:S04]  /*c870*/  LDL.LU.64 R8, [R1+0xb0] ;  /* 0x0000b00001087983 */ /* 0x004ea80000300a00 */
[----:B----4-:R-:W4:Y:S01]  /*c880*/  LDL.LU.64 R12, [R1+0xa8] ;  /* 0x0000a800010c7983 */ /* 0x010f220000300a00 */
[----:B------:R-:W-:-:S04]  /*c890*/  SHF.R.U64 R4, R7, 0x3, R11 ;  /* 0x0000000307047819 */ /* 0x000fc8000000120b */
[----:B------:R-:W-:Y:S01]  /*c8a0*/  LOP3.LUT R10, R7, 0x70, R4, 0x78, !PT ;  /* 0x00000070070a7812 */ /* 0x000fe200078e7804 */
[----:B-----5:R-:W-:Y:S01]  /*c8b0*/  IMAD.MOV.U32 R5, RZ, RZ, R15 ;  /* 0x000000ffff057224 */ /* 0x020fe200078e000f */
[----:B------:R-:W5:Y:S04]  /*c8c0*/  LDL.LU.64 R6, [R1+0x18] ;  /* 0x0000180001067983 */ /* 0x000f680000300a00 */
[----:B------:R1:W-:Y:S01]  /*c8d0*/  STL.64 [R1+0x50], R10 ;  /* 0x0000500a01007387 */ /* 0x0003e20000100a00 */
[----:B------:R-:W-:-:S03]  /*c8e0*/  IMAD.MOV.U32 R4, RZ, RZ, R14 ;  /* 0x000000ffff047224 */ /* 0x000fc600078e000e */
[----:B-1----:R-:W3:Y:S01]  /*c8f0*/  LDL.LU.64 R10, [R1+0xa0] ;  /* 0x0000a000010a7983 */ /* 0x002ee20000300a00 */
[----:B--2---:R-:W-:-:S03]  /*c900*/  SHF.R.U64 R3, R8, 0x3, R15 ;  /* 0x0000000308037819 */ /* 0x004fc6000000120f */
[----:B------:R-:W2:Y:S01]  /*c910*/  LDL.LU.64 R14, [R1+0x98] ;  /* 0x00009800010e7983 */ /* 0x000ea20000300a00 */
[----:B------:R-:W-:-:S05]  /*c920*/  LOP3.LUT R4, R8, 0x70, R3, 0x78, !PT ;  /* 0x0000007008047812 */ /* 0x000fca00078e7803 */
[----:B------:R4:W-:Y:S02]  /*c930*/  STL [R1+0x48], R4 ;  /* 0x0000480401007387 */ /* 0x0009e40000100800 */
[----:B----4-:R-:W-:-:S04]  /*c940*/  SHF.R.U64 R4, R9, 0x3, R13 ;  /* 0x0000000309047819 */ /* 0x010fc8000000120d */
[----:B------:R-:W-:Y:S02]  /*c950*/  LOP3.LUT R12, R9, 0x70, R4, 0x78, !PT ;  /* 0x00000070090c7812 */ /* 0x000fe400078e7804 */
[----:B------:R-:W4:Y:S04]  /*c960*/  LDL.LU.64 R8, [R1+0x20] ;  /* 0x0000200001087983 */ /* 0x000f280000300a00 */
[----:B------:R1:W-:Y:S04]  /*c970*/  STL.64 [R1+0x40], R12 ;  /* 0x0000400c01007387 */ /* 0x0003e80000100a00 */
[----:B-1----:R-:W5:Y:S01]  /*c980*/  LDL.LU.64 R12, [R1+0x90] ;  /* 0x00009000010c7983 */ /* 0x002f620000300a00 */
[----:B---3--:R-:W-:Y:S01]  /*c990*/  SHF.R.U64 R3, R10, 0x3, R19 ;  /* 0x000000030a037819 */ /* 0x008fe20000001213 */
[----:B------:R-:W-:-:S03]  /*c9a0*/  IMAD.MOV.U32 R4, RZ, RZ, R18 ;  /* 0x000000ffff047224 */ /* 0x000fc600078e0012 */
[----:B------:R-:W-:-:S05]  /*c9b0*/  LOP3.LUT R4, R10, 0x70, R3, 0x78, !PT ;  /* 0x000000700a047812 */ /* 0x000fca00078e7803 */
[----:B------:R2:W-:Y:S01]  /*c9c0*/  STL [R1+0x38], R4 ;  /* 0x0000380401007387 */ /* 0x0005e20000100800 */
[----:B------:R-:W-:-:S03]  /*c9d0*/  IMAD.MOV.U32 R5, RZ, RZ, R19 ;  /* 0x000000ffff057224 */ /* 0x000fc600078e0013 */
[----:B------:R-:W3:Y:S01]  /*c9e0*/  LDL.LU.64 R18, [R1+0x88] ;  /* 0x0000880001127983 */ /* 0x000ee20000300a00 */
[----:B--2---:R-:W-:-:S04]  /*c9f0*/  SHF.R.U64 R4, R11, 0x3, R15 ;  /* 0x000000030b047819 */ /* 0x004fc8000000120f */
[----:B------:R-:W-:Y:S02]  /*ca00*/  LOP3.LUT R14, R11, 0x70, R4, 0x78, !PT ;  /* 0x000000700b0e7812 */ /* 0x000fe400078e7804 */
[----:B------:R-:W2:Y:S04]  /*ca10*/  LDL.LU.64 R10, [R1+0x28] ;  /* 0x00002800010a7983 */ /* 0x000ea80000300a00 */
[----:B------:R1:W-:Y:S04]  /*ca20*/  STL.64 [R1+0x30], R14 ;  /* 0x0000300e01007387 */ /* 0x0003e80000100a00 */
[----:B-1----:R-:W3:Y:S01]  /*ca30*/  LDL.LU.64 R14, [R1+0x78] ;  /* 0x00007800010e7983 */ /* 0x002ee20000300a00 */
[----:B-----5:R-:W-:-:S03]  /*ca40*/  SHF.R.U64 R3, R12, 0x3, R17 ;  /* 0x000000030c037819 */ /* 0x020fc60000001211 */
[----:B------:R-:W5:Y:S01]  /*ca50*/  LDL.LU.64 R16, [R1+0x80] ;  /* 0x0000800001107983 */ /* 0x000f620000300a00 */
[----:B------:R-:W-:Y:S01]  /*ca60*/  IMAD.X R93, RZ, RZ, R43, P1 ;  /* 0x000000ffff5d7224 */ /* 0x000fe200008e062b */
[C---:B----4-:R-:W-:Y:S01]  /*ca70*/  SHF.R.U64 R4, R13.reuse, 0x3, R9 ;  /* 0x000000030d047819 */ /* 0x050fe20000001209 */
[--C-:B------:R-:W-:Y:S02]  /*ca80*/  IMAD.X R91, RZ, RZ, R43.reuse, P0 ;  /* 0x000000ffff5b7224 */ /* 0x100fe400000e062b */
[--C-:B------:R-:W-:Y:S01]  /*ca90*/  IMAD.X R89, RZ, RZ, R43.reuse, P5 ;  /* 0x000000ffff597224 */ /* 0x100fe200028e062b */
[----:B------:R-:W-:Y:S01]  /*caa0*/  LOP3.LUT R8, R13, 0x70, R4, 0x78, !PT ;  /* 0x000000700d087812 */ /* 0x000fe200078e7804 */
[--C-:B------:R-:W-:Y:S01]  /*cab0*/  IMAD.X R87, RZ, RZ, R43.reuse, P4 ;  /* 0x000000ffff577224 */ /* 0x100fe200020e062b */
[C---:B------:R-:W-:Y:S01]  /*cac0*/  IADD3 R22, P2, PT, R42.reuse, 0x15e00, RZ ;  /* 0x00015e002a167810 */ /* 0x040fe20007f5e0ff */
[----:B------:R-:W-:Y:S01]  /*cad0*/  IMAD.X R85, RZ, RZ, R43, P3 ;  /* 0x000000ffff557224 */ /* 0x000fe200018e062b */
[----:B------:R-:W-:-:S02]  /*cae0*/  IADD3 R23, P1, PT, R42, 0x16c00, RZ ;  /* 0x00016c002a177810 */ /* 0x000fc40007f3e0ff */
[C---:B------:R-:W-:Y:S01]  /*caf0*/  IADD3 R24, P0, PT, R42.reuse, 0x16e00, RZ ;  /* 0x00016e002a187810 */ /* 0x040fe20007f1e0ff */
[--C-:B------:R-:W-:Y:S01]  /*cb00*/  IMAD.X R83, RZ, RZ, R43.reuse, P2 ;  /* 0x000000ffff537224 */ /* 0x100fe200010e062b */
        /* <DEDUP_REMOVED lines=12> */
[----:B------:R-:W-:Y:S01]  /*cbd0*/  IADD3 R31, P5, PT, R42, 0x1ac00, RZ ;  /* 0x0001ac002a1f7810 */ /* 0x000fe20007fbe0ff */
[----:B------:R-:W-:-:S02]  /*cbe0*/  IMAD.X R69, RZ, RZ, R43, P1 ;  /* 0x000000ffff457224 */ /* 0x000fc400008e062b */
[--C-:B------:R-:W-:Y:S02]  /*cbf0*/  IMAD.X R67, RZ, RZ, R43.reuse, P0 ;  /* 0x000000ffff437224 */ /* 0x100fe400000e062b */
[----:B------:R-:W-:Y:S01]  /*cc00*/  IMAD.X R65, RZ, RZ, R43, P5 ;  /* 0x000000ffff417224 */ /* 0x000fe200028e062b */
[----:B--2---:R-:W-:Y:S02]  /*cc10*/  LOP3.LUT R10, R12, 0x70, R3, 0x78, !PT ;  /* 0x000000700c0a7812 */ /* 0x004fe400078e7803 */
[----:B------:R-:W2:Y:S01]  /*cc20*/  LDL.LU.64 R12, [R1+0x30] ;  /* 0x00003000010c7983 */ /* 0x000ea20000300a00 */
[C---:B---3--:R-:W-:Y:S02]  /*cc30*/  SHF.R.U64 R3, R14.reuse, 0x3, R7 ;  /* 0x000000030e037819 */ /* 0x048fe40000001207 */
[----:B------:R-:W-:Y:S02]  /*cc40*/  SHF.R.U64 R4, R15, 0x3, R93 ;  /* 0x000000030f047819 */ /* 0x000fe4000000125d */
[----:B------:R-:W-:-:S02]  /*cc50*/  LOP3.LUT R6, R14, 0x70, R3, 0x78, !PT ;  /* 0x000000700e067812 */ /* 0x000fc400078e7803 */
[----:B------:R-:W-:Y:S02]  /*cc60*/  LOP3.LUT R92, R15, 0x70, R4, 0x78, !PT ;  /* 0x000000700f5c7812 */ /* 0x000fe400078e7804 */
[C---:B------:R-:W-:Y:S01]  /*cc70*/  SHF.R.U64 R4, R19.reuse, 0x3, R89 ;  /* 0x0000000313047819 */ /* 0x040fe20000001259 */
[----:B------:R-:W3:Y:S03]  /*cc80*/  LDL.LU.64 R14, [R1+0x38] ;  /* 0x00003800010e7983 */ /* 0x000ee60000300a00 */
[----:B------:R-:W-:Y:S02]  /*cc90*/  LOP3.LUT R88, R19, 0x70, R4, 0x78, !PT ;  /* 0x0000007013587812 */ /* 0x000fe400078e7804 */
[----:B------:R-:W-:-:S04]  /*cca0*/  SHF.R.U64 R4, R21, 0x3, R85 ;  /* 0x0000000315047819 */ /* 0x000fc80000001255 */
[----:B------:R-:W-:Y:S02]  /*ccb0*/  LOP3.LUT R84, R21, 0x70, R4, 0x78, !PT ;  /* 0x0000007015547812 */ /* 0x000fe400078e7804 */
[----:B------:R-:W-:Y:S02]  /*ccc0*/  SHF.R.U64 R4, R23, 0x3, R81 ;  /* 0x0000000317047819 */ /* 0x000fe40000001251 */
[----:B-----5:R-:W-:-:S04]  /*ccd0*/  SHF.R.U64 R3, R16, 0x3, R91 ;  /* 0x0000000310037819 */ /* 0x020fc8000000125b */
[----:B------:R-:W-:Y:S02]  /*cce0*/  LOP3.LUT R90, R16, 0x70, R3, 0x78, !PT ;  /* 0x00000070105a7812 */ /* 0x000fe400078e7803 */
[----:B------:R-:W-:-:S04]  /*ccf0*/  SHF.R.U64 R3, R20, 0x3, R87 ;  /* 0x0000000314037819 */ /* 0x000fc80000001257 */
[----:B------:R-:W-:Y:S02]  /*cd00*/  LOP3.LUT R86, R20, 0x70, R3, 0x78, !PT ;  /* 0x0000007014567812 */ /* 0x000fe400078e7803 */
[C---:B------:R-:W-:Y:S01]  /*cd10*/  SHF.R.U64 R3, R22.reuse, 0x3, R83 ;  /* 0x0000000316037819 */ /* 0x040fe20000001253 */
[----:B------:R-:W4:Y:S01]  /*cd20*/  LDL.LU.64 R20, [R1+0x40] ;  /* 0x0000400001147983 */ /* 0x000f220000300a00 */
[----:B------:R-:W-:Y:S02]  /*cd30*/  LOP3.LUT R80, R23, 0x70, R4, 0x78, !PT ;  /* 0x0000007017507812 */ /* 0x000fe400078e7804 */
[----:B------:R-:W-:Y:S02]  /*cd40*/  LOP3.LUT R82, R22, 0x70, R3, 0x78, !PT ;  /* 0x0000007016527812 */ /* 0x000fe400078e7803 */
[----:B------:R-:W-:Y:S01]  /*cd50*/  SHF.R.U64 R3, R24, 0x3, R79 ;  /* 0x0000000318037819 */ /* 0x000fe2000000124f */
[----:B------:R-:W5:Y:S01]  /*cd60*/  LDL.LU.64 R22, [R1+0x48] ;  /* 0x0000480001167983 */ /* 0x000f620000300a00 */
[----:B------:R-:W-:-:S02]  /*cd70*/  SHF.R.U64 R4, R25, 0x3, R77 ;  /* 0x0000000319047819 */ /* 0x000fc4000000124d */
[----:B------:R-:W-:Y:S02]  /*cd80*/  LOP3.LUT R78, R24, 0x70, R3, 0x78, !PT ;  /* 0x00000070184e7812 */ /* 0x000fe400078e7803 */
[----:B------:R-:W-:Y:S02]  /*cd90*/  LOP3.LUT R76, R25, 0x70, R4, 0x78, !PT ;  /* 0x00000070194c7812 */ /* 0x000fe400078e7804 */
[C---:B------:R-:W-:Y:S01]  /*cda0*/  SHF.R.U64 R3, R26.reuse, 0x3, R75 ;  /* 0x000000031a037819 */ /* 0x040fe2000000124b */
[----:B------:R-:W2:Y:S01]  /*cdb0*/  LDL.LU.64 R24, [R1+0x50] ;  /* 0x0000500001187983 */ /* 0x000ea20000300a00 */
[C---:B------:R-:W-:Y:S02]  /*cdc0*/  SHF.R.U64 R4, R27.reuse, 0x3, R73 ;  /* 0x000000031b047819 */ /* 0x040fe40000001249 */
[----:B------:R-:W-:Y:S02]  /*cdd0*/  LOP3.LUT R74, R26, 0x70, R3, 0x78, !PT ;  /* 0x000000701a4a7812 */ /* 0x000fe400078e7803 */
[----:B------:R-:W-:-:S02]  /*cde0*/  LOP3.LUT R72, R27, 0x70, R4, 0x78, !PT ;  /* 0x000000701b487812 */ /* 0x000fc400078e7804 */
[C---:B------:R-:W-:Y:S01]  /*cdf0*/  SHF.R.U64 R3, R28.reuse, 0x3, R71 ;  /* 0x000000031c037819 */ /* 0x040fe20000001247 */
[----:B------:R-:W3:Y:S01]  /*ce00*/  LDL.LU.64 R26, [R1+0x58] ;  /* 0x00005800011a7983 */ /* 0x000ee20000300a00 */
[C---:B------:R-:W-:Y:S02]  /*ce10*/  SHF.R.U64 R4, R29.reuse, 0x3, R69 ;  /* 0x000000031d047819 */ /* 0x040fe40000001245 */
[----:B------:R-:W-:Y:S02]  /*ce20*/  LOP3.LUT R70, R28, 0x70, R3, 0x78, !PT ;  /* 0x000000701c467812 */ /* 0x000fe400078e7803 */
[----:B------:R-:W-:Y:S02]  /*ce30*/  LOP3.LUT R68, R29, 0x70, R4, 0x78, !PT ;  /* 0x000000701d447812 */ /* 0x000fe400078e7804 */
[----:B------:R-:W-:Y:S01]  /*ce40*/  SHF.R.U64 R3, R30, 0x3, R67 ;  /* 0x000000031e037819 */ /* 0x000fe20000001243 */
[----:B------:R-:W4:Y:S01]  /*ce50*/  LDL.LU.64 R28, [R1+0x60] ;  /* 0x00006000011c7983 */ /* 0x000f220000300a00 */
[----:B------:R-:W-:-:S02]  /*ce60*/  SHF.R.U64 R4, R31, 0x3, R65 ;  /* 0x000000031f047819 */ /* 0x000fc40000001241 */
[----:B------:R-:W-:Y:S02]  /*ce70*/  LOP3.LUT R66, R30, 0x70, R3, 0x78, !PT ;  /* 0x000000701e427812 */ /* 0x000fe400078e7803 */
[----:B------:R-:W-:Y:S02]  /*ce80*/  LOP3.LUT R64, R31, 0x70, R4, 0x78, !PT ;  /* 0x000000701f407812 */ /* 0x000fe400078e7804 */
[----:B------:R-:W5:Y:S01]  /*ce90*/  LDL.LU.64 R30, [R1+0x68] ;  /* 0x00006800011e7983 */ /* 0x000f620000300a00 */
[C---:B------:R-:W-:Y:S02]  /*cea0*/  IADD3 R32, P4, PT, R42.reuse, 0x1ae00, RZ ;  /* 0x0001ae002a207810 */ /* 0x040fe40007f9e0ff */
[C---:B------:R-:W-:Y:S02]  /*ceb0*/  IADD3 R33, P3, PT, R42.reuse, 0x1bc00, RZ ;  /* 0x0001bc002a217810 */ /* 0x040fe40007f7e0ff */
[C---:B------:R-:W-:Y:S01]  /*cec0*/  IADD3 R34, P2, PT, R42.reuse, 0x1be00, RZ ;  /* 0x0001be002a227810 */ /* 0x040fe20007f5e0ff */
[--C-:B------:R-:W-:Y:S01]  /*ced0*/  IMAD.X R63, RZ, RZ, R43.reuse, P4 ;  /* 0x000000ffff3f7224 */ /* 0x100fe200020e062b */
[C---:B------:R-:W-:Y:S01]  /*cee0*/  IADD3 R35, P1, PT, R42.reuse, 0x1cc00, RZ ;  /* 0x0001cc002a237810 */ /* 0x040fe20007f3e0ff */
[--C-:B------:R-:W-:Y:S01]  /*cef0*/  IMAD.X R61, RZ, RZ, R43.reuse, P3 ;  /* 0x000000ffff3d7224 */ /* 0x100fe200018e062b */
[----:B------:R-:W-:Y:S01]  /*cf00*/  IADD3 R36, P0, PT, R42, 0x1ce00, RZ ;  /* 0x0001ce002a247810 */ /* 0x000fe20007f1e0ff */
[----:B------:R-:W-:Y:S01]  /*cf10*/  IMAD.X R59, RZ, RZ, R43, P2 ;  /* 0x000000ffff3b7224 */ /* 0x000fe200010e062b */
[----:B------:R-:W-:Y:S01]  /*cf20*/  SHF.R.U64 R3, R32, 0x3, R63 ;  /* 0x0000000320037819 */ /* 0x000fe2000000123f */
[--C-:B------:R-:W-:Y:S01]  /*cf30*/  IMAD.X R57, RZ, RZ, R43.reuse, P1 ;  /* 0x000000ffff397224 */ /* 0x100fe200008e062b */
[----:B------:R-:W-:Y:S01]  /*cf40*/  IADD3 R37, P5, PT, R42, 0x1dc00, RZ ;  /* 0x0001dc002a257810 */ /* 0x000fe20007fbe0ff */
[----:B------:R-:W-:Y:S01]  /*cf50*/  IMAD.X R55, RZ, RZ, R43, P0 ;  /* 0x000000ffff377224 */ /* 0x000fe200000e062b */
[----:B------:R-:W-:-:S02]  /*cf60*/  LOP3.LUT R62, R32, 0x70, R3, 0x78, !PT ;  /* 0x00000070203e7812 */ /* 0x000fc400078e7803 */
[C---:B------:R-:W-:Y:S02]  /*cf70*/  SHF.R.U64 R4, R33.reuse, 0x3, R61 ;  /* 0x0000000321047819 */ /* 0x040fe4000000123d */
[----:B------:R-:W-:Y:S02]  /*cf80*/  IADD3 R38, P4, PT, R42, 0x1de00, RZ ;  /* 0x0001de002a267810 */ /* 0x000fe40007f9e0ff */
[----:B------:R-:W-:Y:S01]  /*cf90*/  SHF.R.U64 R3, R34, 0x3, R59 ;  /* 0x0000000322037819 */ /* 0x000fe2000000123b */
[--C-:B------:R-:W-:Y:S01]  /*cfa0*/  IMAD.X R53, RZ, RZ, R43.reuse, P5 ;  /* 0x000000ffff357224 */ /* 0x100fe200028e062b */
[----:B------:R-:W-:Y:S01]  /*cfb0*/  LOP3.LUT R60, R33, 0x70, R4, 0x78, !PT ;  /* 0x00000070213c7812 */ /* 0x000fe200078e7804 */
[----:B------:R-:W-:Y:S01]  /*cfc0*/  IMAD.X R51, RZ, RZ, R43, P4 ;  /* 0x000000ffff337224 */ /* 0x000fe200020e062b */
[----:B------:R-:W-:Y:S02]  /*cfd0*/  IADD3 R39, P3, PT, R42, 0x1ec00, RZ ;  /* 0x0001ec002a277810 */ /* 0x000fe40007f7e0ff */
        /* <DEDUP_REMOVED lines=11> */
[C---:B------:R-:W-:Y:S01]  /*d090*/  SHF.R.U64 R3, R38.reuse, 0x3, R51 ;  /* 0x0000000326037819 */ /* 0x040fe20000001233 */
[--C-:B------:R-:W-:Y:S01]  /*d0a0*/  IMAD.X R45, RZ, RZ, R43.reuse, P1 ;  /* 0x000000ffff2d7224 */ /* 0x100fe200008e062b */
[----:B------:R-:W-:Y:S01]  /*d0b0*/  LOP3.LUT R52, R37, 0x70, R4, 0x78, !PT ;  /* 0x0000007025347812 */ /* 0x000fe200078e7804 */
[----:B------:R-:W-:Y:S01]  /*d0c0*/  IMAD.X R43, RZ, RZ, R43, P0 ;  /* 0x000000ffff2b7224 */ /* 0x000fe200000e062b */
[----:B------:R-:W-:Y:S02]  /*d0d0*/  LOP3.LUT R50, R38, 0x70, R3, 0x78, !PT ;  /* 0x0000007026327812 */ /* 0x000fe400078e7803 */
[----:B------:R-:W-:-:S02]  /*d0e0*/  SHF.R.U64 R4, R39, 0x3, R49 ;  /* 0x0000000327047819 */ /* 0x000fc40000001231 */
[C---:B------:R-:W-:Y:S02]  /*d0f0*/  SHF.R.U64 R3, R40.reuse, 0x3, R47 ;  /* 0x0000000328037819 */ /* 0x040fe4000000122f */
[----:B------:R-:W-:Y:S02]  /*d100*/  LOP3.LUT R48, R39, 0x70, R4, 0x78, !PT ;  /* 0x0000007027307812 */ /* 0x000fe400078e7804 */
[----:B------:R-:W-:Y:S02]  /*d110*/  LOP3.LUT R46, R40, 0x70, R3, 0x78, !PT ;  /* 0x00000070282e7812 */ /* 0x000fe400078e7803 */
[C---:B------:R-:W-:Y:S02]  /*d120*/  SHF.R.U64 R4, R41.reuse, 0x3, R45 ;  /* 0x0000000329047819 */ /* 0x040fe4000000122d */
[----:B------:R-:W-:Y:S02]  /*d130*/  SHF.R.U64 R3, R42, 0x3, R43 ;  /* 0x000000032a037819 */ /* 0x000fe4000000122b */
[----:B------:R-:W-:-:S02]  /*d140*/  LOP3.LUT R44, R41, 0x70, R4, 0x78, !PT ;  /* 0x00000070292c7812 */ /* 0x000fc400078e7804 */
[----:B------:R-:W-:Y:S01]  /*d150*/  LOP3.LUT R42, R42, 0x70, R3, 0x78, !PT ;  /* 0x000000702a2a7812 */ /* 0x000fe200078e7803 */
[----:B-----5:R1:W-:Y:S04]  /*d160*/  ST.E desc[UR46][R30.64], RZ ;  /* 0x000000ff1e007985 */ /* 0x0203e8000c10192e */
[----:B----4-:R1:W-:Y:S04]  /*d170*/  ST.E desc[UR46][R28.64], RZ ;  /* 0x000000ff1c007985 */ /* 0x0103e8000c10192e */
[----:B---3--:R1:W-:Y:S04]  /*d180*/  ST.E desc[UR46][R26.64], RZ ;  /* 0x000000ff1a007985 */ /* 0x0083e8000c10192e */
[----:B--2---:R1:W-:Y:S04]  /*d190*/  ST.E desc[UR46][R24.64], RZ ;  /* 0x000000ff18007985 */ /* 0x0043e8000c10192e */
[----:B------:R1:W-:Y:S04]  /*d1a0*/  ST.E desc[UR46][R22.64], RZ ;  /* 0x000000ff16007985 */ /* 0x0003e8000c10192e */
        /* <DEDUP_REMOVED lines=31> */
[----:B------:R1:W-:Y:S01]  /*d3a0*/  ST.E desc[UR46][R42.64], RZ ;  /* 0x000000ff2a007985 */ /* 0x0003e2000c10192e */
[----:B------:R-:W-:Y:S01]  /*d3b0*/  @!PT LDS RZ, [RZ] ;  /* 0x00000000fffff984 */ /* 0x000fe20000000800 */
[----:B------:R-:W-:Y:S01]  /*d3c0*/  @!PT LDS RZ, [RZ] ;  /* 0x00000000fffff984 */ /* 0x000fe20000000800 */
[----:B------:R-:W-:Y:S01]  /*d3d0*/  @!PT LDS RZ, [RZ] ;  /* 0x00000000fffff984 */ /* 0x000fe20000000800 */
[----:B------:R-:W-:Y:S01]  /*d3e0*/  @!PT LDS RZ, [RZ] ;  /* 0x00000000fffff984 */ /* 0x000fe20000000800 */
[----:B------:R2:W-:Y:S06]  /*d3f0*/  MEMBAR.ALL.CTA ;  /* 0x0000000000007992 */ /* 0x0005ec0000008000 */
[----:B--2---:R-:W2:Y:S01]  /*d400*/  FENCE.VIEW.ASYNC.S ;  /* 0x00000000000073c6 */ /* 0x004ea20000000000 */
[----:B------:R-:W-:Y:S05]  /*d410*/  BRA.U UP0, `(.L_x_154) ;  /* 0x0000000100047547 */ /* 0x000fea000b800000 */
[----:B------:R-:W-:Y:S05]  /*d420*/  BPT.TRAP 0x1 ;  /* 0x000000040000795c */ /* 0x000fea0000300000 */
.L_x_154:
[----:B------:R-:W-:-:S05]  /*d430*/  HFMA2 R3, -RZ, RZ, 0, 5.9604644775390625e-08 ;  /* 0x00000001ff037431 */ /* 0x000fca00000001ff */
[----:B------:R-:W-:-:S04]  /*d440*/  SHF.L.U32 R4, R3, 0x1f, RZ ;  /* 0x0000001f03047819 */ /* 0x000fc800000006ff */
[----:B--2---:R-:W2:Y:S02]  /*d450*/  SYNCS.PHASECHK.TRANS64.TRYWAIT P0, [R17+URZ+0x500c8], R4 ;  /* 0x0500c804110075a7 */ /* 0x004ea400080011ff */
[----:B--2---:R-:W-:Y:S05]  /*d460*/  @!P0 BRA `(.L_x_155) ;  /* 0x000001f400b48947 */ /* 0x004fea0003800000 */
.L_x_457:
[----:B------:R-:W-:Y:S05]  /*d470*/  @!P6 BRA `(.L_x_156) ;  /* 0x000000000094e947 */ /* 0x000fea0003800000 */
[----:B------:R-:W3:Y:S01]  /*d480*/  LDCU UR4, c[0x0][0x380] ;  /* 0x00007000ff0477ac */ /* 0x000ee20008000800 */
[----:B------:R-:W-:Y:S01]  /*d490*/  IMAD.U32 R5, RZ, RZ, UR37 ;  /* 0x00000025ff057e24 */ /* 0x000fe2000f8e00ff */
[----:B------:R-:W-:Y:S04]  /*d4a0*/  BSSY.RECONVERGENT B0, `(.L_x_156) ;  /* 0x0000022000007945 */ /* 0x000fe80003800200 */
[----:B------:R-:W-:-:S04]  /*d4b0*/  IADD3 R5, PT, PT, R5, 0x80, R18 ;  /* 0x0000008005057810 */ /* 0x000fc80007ffe012 */
[----:B---3--:R-:W-:-:S13]  /*d4c0*/  ISETP.GE.AND P0, PT, R5, UR4, PT ;  /* 0x0000000405007c0c */ /* 0x008fda000bf06270 */
[----:B------:R-:W-:Y:S05]  /*d4d0*/  @P0 BRA `(.L_x_157) ;  /* 0x0000000000780947 */ /* 0x000fea0003800000 */
[----:B------:R-:W1:Y:S01]  /*d4e0*/  LDCU UR4, c[0x0][0x38c] ;  /* 0x00007180ff0477ac */ /* 0x000e620008000800 */
[----:B------:R-:W3:Y:S01]  /*d4f0*/  LDCU UR5, c[0x0][0x890] ;  /* 0x00011200ff0577ac */ /* 0x000ee20008000800 */
[----:B------:R-:W4:Y:S01]  /*d500*/  LDCU.64 UR6, c[0x0][0x888] ;  /* 0x00011100ff0677ac */ /* 0x000f220008000a00 */
[----:B-1----:R-:W1:Y:S01]  /*d510*/  I2F.U32.RP R8, UR4 ;  /* 0x0000000400087d06 */ /* 0x002e620008209000 */
[----:B------:R-:W-:Y:S01]  /*d520*/  ISETP.NE.U32.AND P0, PT, RZ, UR4, PT ;  /* 0x00000004ff007c0c */ /* 0x000fe2000bf05070 */
[----:B---3--:R-:W-:-:S06]  /*d530*/  IMAD R2, R2, UR5, R5 ;  /* 0x0000000502027c24 */ /* 0x008fcc000f8e0205 */
[----:B-1----:R-:W1:Y:S02]  /*d540*/  MUFU.RCP R6, R8 ;  /* 0x0000000800067308 */ /* 0x002e640000001000 */
[----:B-1----:R-:W-:-:S06]  /*d550*/  IADD3 R6, PT, PT, R6, 0xffffffe, RZ ;  /* 0x0ffffffe06067810 */ /* 0x002fcc0007ffe0ff */
[----:B------:R-:W1:Y:S02]  /*d560*/  F2I.FTZ.U32.TRUNC.NTZ R7, R6 ;  /* 0x0000000600077305 */ /* 0x000e64000021f000 */
[----:B-1----:R-:W-:Y:S02]  /*d570*/  IADD3 R3, PT, PT, RZ, -R7, RZ ;  /* 0x80000007ff037210 */ /* 0x002fe40007ffe0ff */
[----:B------:R-:W-:-:S03]  /*d580*/  MOV R6, RZ ;  /* 0x000000ff00067202 */ /* 0x000fc60000000f00 */
[----:B------:R-:W-:-:S04]  /*d590*/  IMAD R3, R3, UR4, RZ ;  /* 0x0000000403037c24 */ /* 0x000fc8000f8e02ff */
[----:B------:R-:W-:-:S06]  /*d5a0*/  IMAD.HI.U32 R3, R7, R3, R6 ;  /* 0x0000000307037227 */ /* 0x000fcc00078e0006 */
[----:B------:R-:W-:-:S04]  /*d5b0*/  IMAD.HI.U32 R3, R3, R0, RZ ;  /* 0x0000000003037227 */ /* 0x000fc800078e00ff */
[----:B------:R-:W-:-:S04]  /*d5c0*/  IMAD.MOV R7, RZ, RZ, -R3 ;  /* 0x000000ffff077224 */ /* 0x000fc800078e0a03 */
[----:B--2---:R-:W-:Y:S02]  /*d5d0*/  IMAD R4, R7, UR4, R0 ;  /* 0x0000000407047c24 */ /* 0x004fe4000f8e0200 */
[----:B------:R-:W1:Y:S03]  /*d5e0*/  LDC.64 R6, c[0x0][0x880] ;  /* 0x00022000ff067b82 */ /* 0x000e660000000a00 */
[----:B------:R-:W-:-:S13]  /*d5f0*/  ISETP.GE.U32.AND P2, PT, R4, UR4, PT ;  /* 0x0000000404007c0c */ /* 0x000fda000bf46070 */
[----:B------:R-:W-:Y:S02]  /*d600*/  @P2 IADD3 R4, PT, PT, R4, -UR4, RZ ;  /* 0x8000000404042c10 */ /* 0x000fe4000fffe0ff */
[----:B------:R-:W-:Y:S02]  /*d610*/  @P2 IADD3 R3, PT, PT, R3, 0x1, RZ ;  /* 0x0000000103032810 */ /* 0x000fe40007ffe0ff */
[----:B------:R-:W-:-:S13]  /*d620*/  ISETP.GE.U32.AND P1, PT, R4, UR4, PT ;  /* 0x0000000404007c0c */ /* 0x000fda000bf26070 */
        /* <DEDUP_REMOVED lines=9> */
.L_x_157:
[----:B------:R-:W-:Y:S05]  /*d6c0*/  BSYNC.RECONVERGENT B0 ;  /* 0x0000000000007941 */ /* 0x000fea0003800200 */
.L_x_156:
[----:B------:R-:W-:Y:S01]  /*d6d0*/  @!PT LDS RZ, [RZ] ;  /* 0x00000000fffff984 */ /* 0x000fe20000000800 */
[----:B------:R-:W-:Y:S01]  /*d6e0*/  @!PT LDS RZ, [RZ] ;  /* 0x00000000fffff984 */ /* 0x000fe20000000800 */
[----:B------:R-:W-:Y:S01]  /*d6f0*/  @!PT LDS RZ, [RZ] ;  /* 0x00000000fffff984 */ /* 0x000fe20000000800 */
[----:B------:R-:W-:Y:S01]  /*d700*/  @!PT LDS RZ, [RZ] ;  /* 0x00000000fffff984 */ /* 0x000fe20000000800 */
[----:B------:R4:W-:Y:S06]  /*d710*/  MEMBAR.ALL.CTA ;  /* 0x0000000000007992 */ /* 0x0009ec0000008000 */
[----:B----4-:R-:W4:Y:S01]  /*d720*/  FENCE.VIEW.ASYNC.S ;  /* 0x00000000000073c6 */ /* 0x010f220000000000 */
[----:B------:R-:W-:-:S09]  /*d730*/  UISETP.NE.AND UP0, UPT, UR41, URZ, UPT ;  /* 0x000000ff2900728c */ /* 0x000fd2000bf05270 */
[----:B------:R-:W-:Y:S05]  /*d740*/  BRA.U UP0, `(.L_x_158) ;  /* 0x0000000100047547 */ /* 0x000fea000b800000 */
[----:B------:R-:W-:Y:S05]  /*d750*/  BPT.TRAP 0x1 ;  /* 0x000000040000795c */ /* 0x000fea0000300000 */
.L_x_158:
[----:B----4-:R-:W-:Y:S01]  /*d760*/  SYNCS.ARRIVE.TRANS64.A1T0 RZ, [R17+URZ+0x500b8], RZ ;  /* 0x0500b8ff11ff79a7 */ /* 0x010fe200081000ff */
[----:B------:R-:W-:Y:S05]  /*d770*/  EXIT ;  /* 0x000000000000794d */ /* 0x000fea0003800000 */
.L_x_87:
[----:B------:R-:W-:Y:S01]  /*d780*/  UIADD3 UR5, UPT, UPT, UR4, 0x7f, URZ ;  /* 0x0000007f04057890 */ /* 0x000fe2000fffe0ff */
[C---:B------:R-:W-:Y:S01]  /*d790*/  IMAD.U32 R22, R16.reuse, 0x10000, RZ ;  /* 0x0001000010167824 */ /* 0x040fe200078e00ff */
[----:B------:R-:W-:Y:S01]  /*d7a0*/  UISETP.NE.AND UP1, UPT, UR42, URZ, UPT ;  /* 0x000000ff2a00728c */ /* 0x000fe2000bf25270 */
[----:B------:R-:W-:Y:S01]  /*d7b0*/  LOP3.LUT R2, R16, 0x7f, RZ, 0xc0, !PT ;  /* 0x0000007f10027812 */ /* 0x000fe200078ec0ff */
[----:B------:R-:W-:Y:S02]  /*d7c0*/  USHF.R.S32.HI UR4, URZ, 0x1f, UR5 ;  /* 0x0000001fff047899 */ /* 0x000fe40008011405 */
[----:B------:R-:W-:Y:S01]  /*d7d0*/  ULEA UR6, UR36, 0x2, 0x1 ;  /* 0x0000000224067891 */ /* 0x000fe2000f8e08ff */
[----:B------:R-:W-:Y:S01]  /*d7e0*/  LOP3.LUT R22, R22, 0x600000, RZ, 0xc0, !PT ;  /* 0x0060000016167812 */ /* 0x000fe200078ec0ff */
[----:B------:R-:W-:Y:S02]  /*d7f0*/  ULEA.HI UR4, UR4, UR5, URZ, 0x7 ;  /* 0x0000000504047291 */ /* 0x000fe4000f8f38ff */
[----:B------:R-:W-:-:S02]  /*d800*/  ULOP3.LUT UR5, UR6, 0x1fffffe, URZ, 0xc0, !UPT ;  /* 0x01fffffe06057892 */ /* 0x000fc4000f8ec0ff */
[----:B------:R-:W-:-:S04]  /*d810*/  USHF.R.S32.HI UR4, URZ, 0x7, UR4 ;  /* 0x00000007ff047899 */ /* 0x000fc80008011404 */
[----:B------:R-:W-:-:S04]  /*d820*/  UISETP.LT.AND UP0, UPT, UR4, UR5, UPT ;  /* 0x000000050400728c */ /* 0x000fc8000bf01270 */
[----:B------:R-:W-:Y:S01]  /*d830*/  USEL UR40, UR4, UR5, UP0 ;  /* 0x0000000504287287 */ /* 0x000fe20008000000 */
[----:B------:R-:W-:Y:S11]  /*d840*/  BRA.U !UP1, `(.L_x_159) ;  /* 0x0000000109047547 */ /* 0x000ff6000b800000 */
[----:B------:R-:W-:Y:S05]  /*d850*/  BPT.TRAP 0x1 ;  /* 0x000000040000795c */ /* 0x000fea0000300000 */
.L_x_159:
[----:B------:R-:W1:Y:S01]  /*d860*/  S2UR UR49, SR_CgaCtaId ;  /* 0x00000000003179c3 */ /* 0x000e620000008800 */
[----:B------:R-:W-:Y:S01]  /*d870*/  UMOV UR36, 0x400 ;  /* 0x0000040000247882 */ /* 0x000fe20000000000 */
[----:B------:R-:W-:Y:S01]  /*d880*/  SHF.L.U32 R3, RZ, 0x1f, RZ ;  /* 0x0000001fff037819 */ /* 0x000fe200000006ff */
[----:B-1----:R-:W-:-:S09]  /*d890*/  ULEA UR36, UR49, UR36, 0x18 ;  /* 0x0000002431247291 */ /* 0x002fd2000f8ec0ff */
[----:B------:R-:W1:Y:S02]  /*d8a0*/  SYNCS.PHASECHK.TRANS64.TRYWAIT P0, [UR36+0x50070], R3 ;  /* 0x05007003ff0075a7 */ /* 0x000e640008001124 */
[----:B-1----:R-:W-:Y:S05]  /*d8b0*/  @!P0 BRA `(.L_x_160) ;  /* 0x000001f000b48947 */ /* 0x002fea0003800000 */
.L_x_458:
[----:B------:R-:W-:-:S09]  /*d8c0*/  UISETP.NE.AND UP0, UPT, UR42, URZ, UPT ;  /* 0x000000ff2a00728c */ /* 0x000fd2000bf05270 */
[----:B------:R-:W-:Y:S05]  /*d8d0*/  BRA.U !UP0, `(.L_x_161) ;  /* 0x0000000108047547 */ /* 0x000fea000b800000 */
[----:B------:R-:W-:Y:S05]  /*d8e0*/  BPT.TRAP 0x1 ;  /* 0x000000040000795c */ /* 0x000fea0000300000 */
.L_x_161:
[----:B------:R-:W-:Y:S02]  /*d8f0*/  UIADD3 UR48, UPT, UPT, UR36, 0x50078, URZ ;  /* 0x0005007824307890 */ /* 0x000fe4000fffe0ff */
[----:B------:R-:W-:Y:S02]  /*d900*/  UISETP.NE.AND UP0, UPT, UR45, URZ, UPT ;  /* 0x000000ff2d00728c */ /* 0x000fe4000bf05270 */
[----:B------:R-:W-:-:S09]  /*d910*/  UPRMT UR5, UR49, 0x654, UR48 ;  /* 0x0000065431057896 */ /* 0x000fd20008000030 */
[----:B------:R-:W-:Y:S01]  /*d920*/  SYNCS.ARRIVE.TRANS64.RED.A1T0 RZ, [UR5], RZ ;  /* 0x000000ffffff79a7 */ /* 0x000fe20008100405 */
[----:B------:R-:W-:Y:S05]  /*d930*/  BRA.U !UP0, `(.L_x_162) ;  /* 0x0000000108047547 */ /* 0x000fea000b800000 */
[----:B------:R-:W-:Y:S05]  /*d940*/  BPT.TRAP 0x1 ;  /* 0x000000040000795c */ /* 0x000fea0000300000 */
.L_x_162:
[----:B------:R-:W2:Y:S01]  /*d950*/  SYNCS.PHASECHK.TRANS64.TRYWAIT P0, [UR36+0x50080], R3 ;  /* 0x05008003ff0075a7 */ /* 0x000ea20008001124 */
[----:B------:R-:W-:Y:S01]  /*d960*/  UMOV UR38, URZ ;  /* 0x000000ff00267c82 */ /* 0x000fe20008000000 */
[----:B--2---:R-:W-:Y:S05]  /*d970*/  @!P0 BRA `(.L_x_163) ;  /* 0x000001f0009c8947 */ /* 0x004fea0003800000 */
.L_x_459:
[----:B------:R-:W-:Y:S01]  /*d980*/  UISETP.GE.AND UP0, UPT, UR40, 0x2, UPT ;  /* 0x000000022800788c */ /* 0x000fe2000bf06270 */
[----:B------:R-:W-:Y:S01]  /*d990*/  UMOV UR44, 0x1 ;  /* 0x00000001002c7882 */ /* 0x000fe20000000000 */
[----:B------:R-:W-:-:S07]  /*d9a0*/  UMOV UR39, 0x1 ;  /* 0x0000000100277882 */ /* 0x000fce0000000000 */
[----:B------:R-:W-:Y:S05]  /*d9b0*/  BRA.U !UP0, `(.L_x_164) ;  /* 0x0000006508787547 */ /* 0x000fea000b800000 */
[C---:B------:R-:W-:Y:S01]  /*d9c0*/  VIADD R75, R22.reuse, 0x180 ;  /* 0x00000180164b7836 */ /* 0x040fe20000000000 */
[C---:B------:R-:W-:Y:S01]  /*d9d0*/  IADD3 R66, PT, PT, R22.reuse, 0x1a0, RZ ;  /* 0x000001a016427810 */ /* 0x040fe20007ffe0ff */
[C---:B------:R-:W-:Y:S01]  /*d9e0*/  VIADD R67, R22.reuse, 0x190 ;  /* 0x0000019016437836 */ /* 0x040fe20000000000 */
[C---:B------:R-:W-:Y:S01]  /*d9f0*/  IADD3 R63, PT, PT, R22.reuse, 0x1d0, RZ ;  /* 0x000001d0163f7810 */ /* 0x040fe20007ffe0ff */
[C---:B------:R-:W-:Y:S01]  /*da00*/  VIADD R65, R22.reuse, 0x1b0 ;  /* 0x000001b016417836 */ /* 0x040fe20000000000 */
[----:B------:R-:W-:Y:S01]  /*da10*/  LOP3.LUT R76, R17, 0x3, RZ, 0xc0, !PT ;  /* 0x00000003114c7812 */ /* 0x000fe200078ec0ff */
[C---:B------:R-:W-:Y:S01]  /*da20*/  VIADD R64, R22.reuse, 0x1c0 ;  /* 0x000001c016407836 */ /* 0x040fe20000000000 */
[C---:B------:R-:W-:Y:S01]  /*da30*/  IADD3 R73, PT, PT, R22.reuse, 0x120, RZ ;  /* 0x0000012016497810 */ /* 0x040fe20007ffe0ff */
        /* <DEDUP_REMOVED lines=15> */
[----:B------:R-:W-:Y:S01]  /*db30*/  SHF.R.U32.HI R75, RZ, 0x15, R75 ;  /* 0x00000015ff4b7819 */ /* 0x000fe2000001164b */
[C---:B------:R-:W-:Y:S01]  /*db40*/  VIADD R56, R22.reuse, 0x240 ;  /* 0x0000024016387836 */ /* 0x040fe20000000000 */
[----:B------:R-:W-:Y:S01]  /*db50*/  SHF.R.U32.HI R67, RZ, 0x15, R67 ;  /* 0x00000015ff437819 */ /* 0x000fe20000011643 */
[----:B------:R-:W-:Y:S01]  /*db60*/  VIADD R19, R22, 0x260 ;  /* 0x0000026016137836 */ /* 0x000fe20000000000 */
[----:B------:R-:W-:Y:S01]  /*db70*/  SHF.R.U32.HI R66, RZ, 0x15, R66 ;  /* 0x00000015ff427819 */ /* 0x000fe20000011642 */
[----:B------:R-:W-:Y:S01]  /*db80*/  UMOV UR38, URZ ;  /* 0x000000ff00267c82 */ /* 0x000fe20008000000 */
[----:B------:R-:W-:Y:S01]  /*db90*/  SHF.R.U32.HI R65, RZ, 0x15, R65 ;  /* 0x00000015ff417819 */ /* 0x000fe20000011641 */
[----:B------:R-:W-:Y:S01]  /*dba0*/  UMOV UR39, 0x1 ;  /* 0x0000000100277882 */ /* 0x000fe20000000000 */
[----:B------:R-:W-:Y:S01]  /*dbb0*/  SHF.R.U32.HI R64, RZ, 0x15, R64 ;  /* 0x00000015ff407819 */ /* 0x000fe20000011640 */
[----:B------:R-:W-:Y:S01]  /*dbc0*/  UMOV UR37, URZ ;  /* 0x000000ff00257c82 */ /* 0x000fe20008000000 */
[----:B------:R-:W-:-:S07]  /*dbd0*/  SHF.R.U32.HI R63, RZ, 0x15, R63 ;  /* 0x00000015ff3f7819 */ /* 0x000fce000001163f */
.L_x_244:
[----:B------:R-:W-:Y:S01]  /*dbe0*/  UISETP.NE.AND UP0, UPT, UR42, URZ, UPT ;  /* 0x000000ff2a00728c */ /* 0x000fe2000bf05270 */
[----:B------:R-:W-:Y:S01]  /*dbf0*/  UMOV UR4, UR40 ;  /* 0x0000002800047c82 */ /* 0x000fe20008000000 */
[----:B------:R-:W-:Y:S02]  /*dc00*/  UIADD3 UR40, UPT, UPT, UR40, -0x1, URZ ;  /* 0xffffffff28287890 */ /* 0x000fe4000fffe0ff */
[----:B------:R-:W-:Y:S01]  /*dc10*/  UISETP.GT.U32.AND UP1, UPT, UR4, 0x2, UPT ;  /* 0x000000020400788c */ /* 0x000fe2000bf24070 */
[----:B------:R-:W-:-:S03]  /*dc20*/  UMOV UR44, UR37 ;  /* 0x00000025002c7c82 */ /* 0x000fc60008000000 */
[----:B------:R-:W-:Y:S01]  /*dc30*/  UP2UR UR43, UPR, URZ, 0x2 ;  /* 0x00000002ff2b7883 */ /* 0x000fe20008000000 */
[----:B--234-:R-:W-:Y:S11]  /*dc40*/  BRA.U !UP0, `(.L_x_165) ;  /* 0x0000000108047547 */ /* 0x01cff6000b800000 */
[----:B------:R-:W-:Y:S05]  /*dc50*/  BPT.TRAP 0x1 ;  /* 0x000000040000795c */ /* 0x000fea0000300000 */
.L_x_165:
[----:B-1----:R-:W-:-:S04]  /*dc60*/  MOV R3, UR39 ;  /* 0x0000002700037c02 */ /* 0x002fc80008000f00 */
[----:B------:R-:W-:-:S04]  /*dc70*/  SHF.L.U32 R3, R3, 0x1f, RZ ;  /* 0x0000001f03037819 */ /* 0x000fc800000006ff */
[----:B------:R-:W1:Y:S02]  /*dc80*/  SYNCS.PHASECHK.TRANS64.TRYWAIT P0, [UR36+0x50070], R3 ;  /* 0x05007003ff0075a7 */ /* 0x000e640008001124 */
[----:B-1----:R-:W-:Y:S05]  /*dc90*/  @!P0 BRA `(.L_x_166) ;  /* 0x000001ec00ec8947 */ /* 0x002fea0003800000 */
.L_x_460:
[----:B------:R-:W-:Y:S01]  /*dca0*/  R2UR UR4, R22 ;  /* 0x00000000160472ca */ /* 0x000fe200000e0000 */
[----:B------:R-:W-:Y:S01]  /*dcb0*/  UISETP.NE.AND UP0, UPT, UR41, URZ, UPT ;  /* 0x000000ff2900728c */ /* 0x000fe2000bf05270 */
[----:B------:R-:W-:Y:S01]  /*dcc0*/  PLOP3.LUT P0, PT, PT, PT, PT, 0x80, 0x8 ;  /* 0x000000000008781c */ /* 0x000fe20003f0f070 */
[----:B------:R-:W-:-:S10]  /*dcd0*/  IMAD.MOV.U32 R78, RZ, RZ, 0x3f800000 ;  /* 0x3f800000ff4e7424 */ /* 0x000fd400078e00ff */
[----:B------:R-:W2:Y:S02]  /*dce0*/  LDTM.x2 R4, tmem[UR4] ;  /* 0x00000004000479ee */ /* 0x000ea400080c0000 */
[----:B--2---:R-:W-:-:S13]  /*dcf0*/  FSETP.NEU.AND P2, PT, R4, R5, PT ;  /* 0x000000050400720b */ /* 0x004fda0003f4d000 */
[----:B-1----:R-:W1:Y:S01]  /*dd00*/  @P2 LDC R0, c[0x0][0x704] ;  /* 0x0001c100ff002b82 */ /* 0x002e620000000800 */
[----:B------:R-:W-:-:S04]  /*dd10*/  @P2 FADD R5, R4, -R5 ;  /* 0x8000000504052221 */ /* 0x000fc80000000000 */
[----:B-1----:R-:W-:-:S05]  /*dd20*/  @P2 FMUL R5, R5, R0 ;  /* 0x0000000005052220 */ /* 0x002fca0000400000 */
[----:B------:R-:W-:-:S04]  /*dd30*/  @P2 FSETP.GEU.AND P1, PT, R5, -126, PT ;  /* 0xc2fc00000500280b */ /* 0x000fc80003f2e000 */
[----:B------:R-:W-:-:S13]  /*dd40*/  @P2 PLOP3.LUT P0, PT, P1, PT, PT, 0x80, 0x8 ;  /* 0x000000000008281c */ /* 0x000fda0000f0f070 */
[----:B------:R-:W-:-:S04]  /*dd50*/  @!P0 FMUL R5, R5, 0.5 ;  /* 0x3f00000005058820 */ /* 0x000fc80000400000 */
[----:B------:R-:W1:Y:S02]  /*dd60*/  @P2 MUFU.EX2 R0, R5 ;  /* 0x0000000500002308 */ /* 0x000e640000000800 */
[----:B-1----:R-:W-:-:S05]  /*dd70*/  @!P0 FMUL R0, R0, R0 ;  /* 0x0000000000008220 */ /* 0x002fca0000400000 */
[----:B------:R-:W-:Y:S01]  /*dd80*/  @P2 MOV R78, R0 ;  /* 0x00000000004e2202 */ /* 0x000fe20000000f00 */
[----:B------:R-:W-:Y:S06]  /*dd90*/  BRA.U UP0, `(.L_x_167) ;  /* 0x0000000100047547 */ /* 0x000fec000b800000 */
[----:B------:R-:W-:Y:S05]  /*dda0*/  BPT.TRAP 0x1 ;  /* 0x000000040000795c */ /* 0x000fea0000300000 */
.L_x_167:
[----:B------:R-:W-:Y:S01]  /*ddb0*/  IMAD.U32 R3, RZ, RZ, UR38 ;  /* 0x00000026ff037e24 */ /* 0x000fe2000f8e00ff */
[----:B------:R-:W-:-:S04]  /*ddc0*/  FSETP.NEU.AND P1, PT, R78, 1, PT ;  /* 0x3f8000004e00780b */ /* 0x000fc80003f2d000 */
[----:B------:R-:W-:-:S04]  /*ddd0*/  SHF.L.U32 R3, R3, 0x1f, RZ ;  /* 0x0000001f03037819 */ /* 0x000fc800000006ff */
[----:B------:R-:W1:Y:S02]  /*dde0*/  SYNCS.PHASECHK.TRANS64.TRYWAIT P0, [UR36+0x50090], R3 ;  /* 0x05009003ff0075a7 */ /* 0x000e640008001124 */
[----:B-1----:R-:W-:Y:S05]  /*ddf0*/  @!P0 BRA `(.L_x_168) ;  /* 0x000001ec00ac8947 */ /* 0x002fea0003800000 */
.L_x_461:
[----:B------:R-:W-:-:S13]  /*de00*/  VOTE.ANY P1, P1 ;  /* 0x0000000000ff7806 */ /* 0x000fda0000820100 */
[----:B------:R-:W-:Y:S05]  /*de10*/  @!P1 BRA `(.L_x_169) ;  /* 0x0000002c00889947 */ /* 0x000fea0003800000 */
[----:B------:R-:W-:-:S04]  /*de20*/  SHF.R.U32.HI R79, RZ, 0x15, R77 ;  /* 0x00000015ff4f7819 */ /* 0x000fc8000001164d */
[----:B------:R-:W-:-:S13]  /*de30*/  ISETP.NE.AND P0, PT, R76, R79, PT ;  /* 0x0000004f4c00720c */ /* 0x000fda0003f05270 */
[----:B------:R-:W-:Y:S05]  /*de40*/  @!P0 BRA `(.L_x_170) ;  /* 0x0000000000408947 */ /* 0x000fea0003800000 */
[----:B------:R-:W-:Y:S01]  /*de50*/  MOV R14, 0x8 ;  /* 0x00000008000e7802 */ /* 0x000fe20000000f00 */
[----:B------:R-:W2:Y:S01]  /*de60*/  LDCU.64 UR8, c[0x4][0xb0] ;  /* 0x01001600ff0877ac */ /* 0x000ea20008000a00 */
[----:B------:R-:W-:Y:S02]  /*de70*/  HFMA2 R12, -RZ, RZ, 0, 5.9604644775390625e-08 ;  /* 0x00000001ff0c7431 */ /* 0x000fe400000001ff */
[----:B------:R-:W-:Y:S01]  /*de80*/  IMAD.MOV.U32 R8, RZ, RZ, 0x192 ;  /* 0x00000192ff087424 */ /* 0x000fe200078e00ff */
[----:B------:R-:W3:Y:S01]  /*de90*/  LDCU.64 UR6, c[0x4][0xb8] ;  /* 0x01001700ff0677ac */ /* 0x000ee20008000a00 */
[----:B------:R-:W4:Y:S01]  /*dea0*/  LDC.64 R14, c[0x4][R14] ;  /* 0x010000000e0e7b82 */ /* 0x000f220000000a00 */
[----:B------:R-:W-:Y:S01]  /*deb0*/  IMAD.MOV.U32 R13, RZ, RZ, RZ ;  /* 0x000000ffff0d7224 */ /* 0x000fe200078e00ff */
[----:B------:R-:W5:Y:S01]  /*dec0*/  LDCU.64 UR4, c[0x4][0x30] ;  /* 0x01000600ff0477ac */ /* 0x000f620008000a00 */
[----:B--2---:R-:W-:Y:S01]  /*ded0*/  IMAD.U32 R4, RZ, RZ, UR8 ;  /* 0x00000008ff047e24 */ /* 0x004fe2000f8e00ff */
[----:B------:R-:W-:Y:S01]  /*dee0*/  MOV R5, UR9 ;  /* 0x0000000900057c02 */ /* 0x000fe20008000f00 */
[----:B---3--:R-:W-:Y:S01]  /*def0*/  IMAD.U32 R6, RZ, RZ, UR6 ;  /* 0x00000006ff067e24 */ /* 0x008fe2000f8e00ff */
[----:B------:R-:W-:Y:S01]  /*df00*/  MOV R7, UR7 ;  /* 0x0000000700077c02 */ /* 0x000fe20008000f00 */
[----:B-----5:R-:W-:Y:S01]  /*df10*/  IMAD.U32 R10, RZ, RZ, UR4 ;  /* 0x00000004ff0a7e24 */ /* 0x020fe2000f8e00ff */
[----:B------:R-:W-:-:S02]  /*df20*/  MOV R11, UR5 ;  /* 0x00000005000b7c02 */ /* 0x000fc40008000f00 */
[----:B------:R-:W-:-:S07]  /*df30*/  LEPC R20, `(.L_x_170) ;  /* 0x000000001014794e */ /* 0x000fce0000000000 */
[----:B-1--4-:R-:W-:Y:S05]  /*df40*/  CALL.ABS.NOINC R14 ;  /* 0x000000000e007343 */ /* 0x012fea0003c00000 */
.L_x_170:
[----:B------:R-:W-:Y:S01]  /*df50*/  SHF.R.U32.HI R81, RZ, 0x15, R74 ;  /* 0x00000015ff517819 */ /* 0x000fe2000001164a */
[----:B------:R-:W-:Y:S05]  /*df60*/  WARPSYNC.ALL ;  /* 0x0000000000007948 */ /* 0x000fea0003800000 */
[----:B------:R-:W-:Y:S02]  /*df70*/  R2UR UR4, R22 ;  /* 0x00000000160472ca */ /* 0x000fe400000e0000 */
[----:B------:R-:W-:-:S11]  /*df80*/  ISETP.NE.AND P0, PT, R76, R81, PT ;  /* 0x000000514c00720c */ /* 0x000fd60003f05270 */
[----:B------:R-:W2:Y:S02]  /*df90*/  LDTM.x16 R40, tmem[UR4+0x100] ;  /* 0x00010004002879ee */ /* 0x000ea40008240000 */
[----:B--2---:R-:W-:Y:S05]  /*dfa0*/  @!P0 BRA `(.L_x_171) ;  /* 0x0000000000408947 */ /* 0x004fea0003800000 */
        /* <DEDUP_REMOVED lines=16> */
.L_x_171:
[----:B------:R-:W-:Y:S05]  /*e0b0*/  WARPSYNC.ALL ;  /* 0x0000000000007948 */ /* 0x000fea0003800000 */
[----:B------:R-:W-:Y:S02]  /*e0c0*/  R2UR UR4, R22 ;  /* 0x00000000160472ca */ /* 0x000fe400000e0000 */
[----:B------:R-:W-:Y:S02]  /*e0d0*/  ISETP.NE.AND P0, PT, R76, R79, PT ;  /* 0x0000004f4c00720c */ /* 0x000fe40003f05270 */
[----:B------:R-:W-:-:S09]  /*e0e0*/  FSETP.NEU.AND P1, PT, R78, 1, PT ;  /* 0x3f8000004e00780b */ /* 0x000fd20003f2d000 */
[----:B------:R-:W2:Y:S04]  /*e0f0*/  LDTM.x16 R24, tmem[UR4+0x110] ;  /* 0x00011004001879ee */ /* 0x000ea80008240000 */
[C---:B------:R-:W-:Y:S02]  /*e100*/  @P1 FMUL2 R40, R78.reuse.F32, R40.F32x2.HI_LO ;  /* 0x000000284e28124a */ /* 0x040fe40000040000 */
[C---:B------:R-:W-:Y:S02]  /*e110*/  @P1 FMUL2 R42, R78.reuse.F32, R42.F32x2.HI_LO ;  /* 0x0000002a4e2a124a */ /* 0x040fe40000040000 */
[C---:B------:R-:W-:Y:S02]  /*e120*/  @P1 FMUL2 R44, R78.reuse.F32, R44.F32x2.HI_LO ;  /* 0x0000002c4e2c124a */ /* 0x040fe40000040000 */
[----:B------:R-:W-:-:S02]  /*e130*/  @P1 FMUL2 R46, R78.F32, R46.F32x2.HI_LO ;  /* 0x0000002e4e2e124a */ /* 0x000fc40000040000 */
[C---:B------:R-:W-:Y:S02]  /*e140*/  @P1 FMUL2 R48, R78.reuse.F32, R48.F32x2.HI_LO ;  /* 0x000000304e30124a */ /* 0x040fe40000040000 */
[C---:B------:R-:W-:Y:S02]  /*e150*/  @P1 FMUL2 R50, R78.reuse.F32, R50.F32x2.HI_LO ;  /* 0x000000324e32124a */ /* 0x040fe40000040000 */
[C---:B------:R-:W-:Y:S02]  /*e160*/  @P1 FMUL2 R52, R78.reuse.F32, R52.F32x2.HI_LO ;  /* 0x000000344e34124a */ /* 0x040fe40000040000 */
[----:B------:R-:W-:Y:S01]  /*e170*/  @P1 FMUL2 R54, R78.F32, R54.F32x2.HI_LO ;  /* 0x000000364e36124a */ /* 0x000fe20000040000 */
[----:B--2---:R-:W-:Y:S06]  /*e180*/  @!P0 BRA `(.L_x_172) ;  /* 0x0000000000408947 */ /* 0x004fec0003800000 */
        /* <DEDUP_REMOVED lines=16> */
.L_x_172:
[----:B------:R-:W-:Y:S01]  /*e290*/  SHF.R.U32.HI R79, RZ, 0x15, R73 ;  /* 0x00000015ff4f7819 */ /* 0x000fe20000011649 */
[----:B------:R-:W-:Y:S05]  /*e2a0*/  WARPSYNC.ALL ;  /* 0x0000000000007948 */ /* 0x000fea0003800000 */
[----:B------:R-:W-:Y:S02]  /*e2b0*/  R2UR UR4, R22 ;  /* 0x00000000160472ca */ /* 0x000fe400000e0000 */
[----:B------:R-:W-:-:S11]  /*e2c0*/  ISETP.NE.AND P0, PT, R76, R79, PT ;  /* 0x0000004f4c00720c */ /* 0x000fd60003f05270 */
[----:B------:R2:W-:Y:S02]  /*e2d0*/  STTM.x16 tmem[UR4+0x100], R40 ;  /* 0x00010028000079ed */ /* 0x0005e40008240004 */
[----:B------:R-:W-:Y:S05]  /*e2e0*/  @!P0 BRA `(.L_x_173) ;  /* 0x0000000000408947 */ /* 0x000fea0003800000 */
[----:B------:R-:W-:Y:S01]  /*e2f0*/  MOV R14, 0x8 ;  /* 0x00000008000e7802 */ /* 0x000fe20000000f00 */
[----:B------:R-:W3:Y:S01]  /*e300*/  LDCU.64 UR8, c[0x4][0xb0] ;  /* 0x01001600ff0877ac */ /* 0x000ee20008000a00 */
[----:B------:R-:W-:Y:S02]  /*e310*/  HFMA2 R12, -RZ, RZ, 0, 5.9604644775390625e-08 ;  /* 0x00000001ff0c7431 */ /* 0x000fe400000001ff */
[----:B------:R-:W-:Y:S01]  /*e320*/  IMAD.MOV.U32 R8, RZ, RZ, 0x192 ;  /* 0x00000192ff087424 */ /* 0x000fe200078e00ff */
[----:B------:R-:W4:Y:S01]  /*e330*/  LDCU.64 UR6, c[0x4][0xb8] ;  /* 0x01001700ff0677ac */ /* 0x000f220008000a00 */
[----:B------:R-:W1:Y:S01]  /*e340*/  LDC.64 R14, c[0x4][R14] ;  /* 0x010000000e0e7b82 */ /* 0x000e620000000a00 */
[----:B------:R-:W-:Y:S01]  /*e350*/  IMAD.MOV.U32 R13, RZ, RZ, RZ ;  /* 0x000000ffff0d7224 */ /* 0x000fe200078e00ff */
[----:B------:R-:W5:Y:S01]  /*e360*/  LDCU.64 UR4, c[0x4][0x30] ;  /* 0x01000600ff0477ac */ /* 0x000f620008000a00 */
[----:B---3--:R-:W-:Y:S01]  /*e370*/  IMAD.U32 R4, RZ, RZ, UR8 ;  /* 0x00000008ff047e24 */ /* 0x008fe2000f8e00ff */
[----:B------:R-:W-:Y:S01]  /*e380*/  MOV R5, UR9 ;  /* 0x0000000900057c02 */ /* 0x000fe20008000f00 */
[----:B----4-:R-:W-:Y:S01]  /*e390*/  IMAD.U32 R6, RZ, RZ, UR6 ;  /* 0x00000006ff067e24 */ /* 0x010fe2000f8e00ff */
[----:B------:R-:W-:Y:S01]  /*e3a0*/  MOV R7, UR7 ;  /* 0x0000000700077c02 */ /* 0x000fe20008000f00 */
[----:B-----5:R-:W-:Y:S01]  /*e3b0*/  IMAD.U32 R10, RZ, RZ, UR4 ;  /* 0x00000004ff0a7e24 */ /* 0x020fe2000f8e00ff */
[----:B------:R-:W-:-:S02]  /*e3c0*/  MOV R11, UR5 ;  /* 0x00000005000b7c02 */ /* 0x000fc40008000f00 */
[----:B------:R-:W-:-:S07]  /*e3d0*/  LEPC R20, `(.L_x_173) ;  /* 0x000000001014794e */ /* 0x000fce0000000000 */
[----:B-12---:R-:W-:Y:S05]  /*e3e0*/  CALL.ABS.NOINC R14 ;  /* 0x000000000e007343 */ /* 0x006fea0003c00000 */
.L_x_173:
[----:B------:R-:W-:Y:S05]  /*e3f0*/  WARPSYNC.ALL ;  /* 0x0000000000007948 */ /* 0x000fea0003800000 */
[----:B------:R-:W-:Y:S02]  /*e400*/  R2UR UR4, R22 ;  /* 0x00000000160472ca */ /* 0x000fe400000e0000 */
[----:B------:R-:W-:Y:S02]  /*e410*/  ISETP.NE.AND P0, PT, R76, R81, PT ;  /* 0x000000514c00720c */ /* 0x000fe40003f05270 */
[----:B------:R-:W-:-:S09]  /*e420*/  FSETP.NEU.AND P1, PT, R78, 1, PT ;  /* 0x3f8000004e00780b */ /* 0x000fd20003f2d000 */
[----:B--2---:R-:W2:Y:S04]  /*e430*/  LDTM.x16 R40, tmem[UR4+0x120] ;  /* 0x00012004002879ee */ /* 0x004ea80008240000 */
        /* <DEDUP_REMOVED lines=25> */
.L_x_174:
        /* <DEDUP_REMOVED lines=22> */
.L_x_175:
        /* <DEDUP_REMOVED lines=30> */
.L_x_176:
        /* <DEDUP_REMOVED lines=22> */
.L_x_177:
        /* <DEDUP_REMOVED lines=30> */
.L_x_178:
        /* <DEDUP_REMOVED lines=22> */
.L_x_179:
        /* <DEDUP_REMOVED lines=30> */
.L_x_180:
        /* <DEDUP_REMOVED lines=22> */
.L_x_181:
        /* <DEDUP_REMOVED lines=30> */
.L_x_182:
        /* <DEDUP_REMOVED lines=22> */
.L_x_183:
        /* <DEDUP_REMOVED lines=30> */
.L_x_184:
        /* <DEDUP_REMOVED lines=21> */
.L_x_185:
[----:B------:R-:W-:Y:S01]  /*f760*/  ISETP.NE.AND P0, PT, R76, R81, PT ;  /* 0x000000514c00720c */ /* 0x000fe20003f05270 */
[----:B------:R-:W-:Y:S05]  /*f770*/  WARPSYNC.ALL ;  /* 0x0000000000007948 */ /* 0x000fea0003800000 */
[----:B------:R-:W-:-:S13]  /*f780*/  FSETP.NEU.AND P1, PT, R78, 1, PT ;  /* 0x3f8000004e00780b */ /* 0x000fda0003f2d000 */
[C---:B------:R-:W-:Y:S02]  /*f790*/  @P1 FMUL2 R24, R78.reuse.F32, R24.F32x2.HI_LO ;  /* 0x000000184e18124a */ /* 0x040fe40000040000 */
[C---:B------:R-:W-:Y:S02]  /*f7a0*/  @P1 FMUL2 R26, R78.reuse.F32, R26.F32x2.HI_LO ;  /* 0x0000001a4e1a124a */ /* 0x040fe40000040000 */
[C---:B------:R-:W-:Y:S02]  /*f7b0*/  @P1 FMUL2 R28, R78.reuse.F32, R28.F32x2.HI_LO ;  /* 0x0000001c4e1c124a */ /* 0x040fe40000040000 */
[C---:B------:R-:W-:Y:S02]  /*f7c0*/  @P1 FMUL2 R30, R78.reuse.F32, R30.F32x2.HI_LO ;  /* 0x0000001e4e1e124a */ /* 0x040fe40000040000 */
[C---:B------:R-:W-:Y:S02]  /*f7d0*/  @P1 FMUL2 R32, R78.reuse.F32, R32.F32x2.HI_LO ;  /* 0x000000204e20124a */ /* 0x040fe40000040000 */
[----:B------:R-:W-:-:S02]  /*f7e0*/  @P1 FMUL2 R34, R78.F32, R34.F32x2.HI_LO ;  /* 0x000000224e22124a */ /* 0x000fc40000040000 */
[C---:B------:R-:W-:Y:S02]  /*f7f0*/  @P1 FMUL2 R36, R78.reuse.F32, R36.F32x2.HI_LO ;  /* 0x000000244e24124a */ /* 0x040fe40000040000 */
[----:B------:R-:W-:Y:S01]  /*f800*/  @P1 FMUL2 R38, R78.F32, R38.F32x2.HI_LO ;  /* 0x000000264e26124a */ /* 0x000fe20000040000 */
[----:B------:R-:W-:Y:S06]  /*f810*/  @!P0 BRA `(.L_x_186) ;  /* 0x0000000000408947 */ /* 0x000fec0003800000 */
        /* <DEDUP_REMOVED lines=16> */
.L_x_186:
[----:B------:R-:W-:Y:S05]  /*f920*/  WARPSYNC.ALL ;  /* 0x0000000000007948 */ /* 0x000fea0003800000 */
[----:B------:R-:W-:Y:S02]  /*f930*/  R2UR UR4, R22 ;  /* 0x00000000160472ca */ /* 0x000fe400000e0000 */
[----:B------:R-:W-:-:S11]  /*f940*/  ISETP.NE.AND P0, PT, R76, R67, PT ;  /* 0x000000434c00720c */ /* 0x000fd60003f05270 */
[----:B------:R3:W-:Y:S02]  /*f950*/  STTM.x16 tmem[UR4+0x170], R24 ;  /* 0x00017018000079ed */ /* 0x0007e40008240004 */
[----:B------:R-:W-:Y:S05]  /*f960*/  @!P0 BRA `(.L_x_187) ;  /* 0x0000000000408947 */ /* 0x000fea0003800000 */
[----:B------:R-:W-:Y:S01]  /*f970*/  MOV R14, 0x8 ;  /* 0x00000008000e7802 */ /* 0x000fe20000000f00 */
[----:B------:R-:W4:Y:S01]  /*f980*/  LDCU.64 UR8, c[0x4][0xb0] ;  /* 0x01001600ff0877ac */ /* 0x000f220008000a00 */
[----:B------:R-:W-:Y:S02]  /*f990*/  HFMA2 R12, -RZ, RZ, 0, 5.9604644775390625e-08 ;  /* 0x00000001ff0c7431 */ /* 0x000fe400000001ff */
[----:B------:R-:W-:Y:S01]  /*f9a0*/  IMAD.MOV.U32 R8, RZ, RZ, 0x192 ;  /* 0x00000192ff087424 */ /* 0x000fe200078e00ff */
[----:B------:R-:W5:Y:S01]  /*f9b0*/  LDCU.64 UR6, c[0x4][0xb8] ;  /* 0x01001700ff0677ac */ /* 0x000f620008000a00 */
[----:B------:R-:W1:Y:S01]  /*f9c0*/  LDC.64 R14, c[0x4][R14] ;  /* 0x010000000e0e7b82 */ /* 0x000e620000000a00 */
[----:B------:R-:W-:Y:S01]  /*f9d0*/  IMAD.MOV.U32 R13, RZ, RZ, RZ ;  /* 0x000000ffff0d7224 */ /* 0x000fe200078e00ff */
[----:B------:R-:W2:Y:S01]  /*f9e0*/  LDCU.64 UR4, c[0x4][0x30] ;  /* 0x01000600ff0477ac */ /* 0x000ea20008000a00 */
[----:B----4-:R-:W-:Y:S01]  /*f9f0*/  IMAD.U32 R4, RZ, RZ, UR8 ;  /* 0x00000008ff047e24 */ /* 0x010fe2000f8e00ff */
[----:B------:R-:W-:Y:S01]  /*fa00*/  MOV R5, UR9 ;  /* 0x0000000900057c02 */ /* 0x000fe20008000f00 */
[----:B-----5:R-:W-:Y:S01]  /*fa10*/  IMAD.U32 R6, RZ, RZ, UR6 ;  /* 0x00000006ff067e24 */ /* 0x020fe2000f8e00ff */
[----:B------:R-:W-:Y:S01]  /*fa20*/  MOV R7, UR7 ;  /* 0x0000000700077c02 */ /* 0x000fe20008000f00 */
[----:B--2---:R-:W-:Y:S01]  /*fa30*/  IMAD.U32 R10, RZ, RZ, UR4 ;  /* 0x00000004ff0a7e24 */ /* 0x004fe2000f8e00ff */
[----:B------:R-:W-:-:S02]  /*fa40*/  MOV R11, UR5 ;  /* 0x00000005000b7c02 */ /* 0x000fc40008000f00 */
[----:B------:R-:W-:-:S07]  /*fa50*/  LEPC R20, `(.L_x_187) ;  /* 0x000000001014794e */ /* 0x000fce0000000000 */
[----:B-1-3--:R-:W-:Y:S05]  /*fa60*/  CALL.ABS.NOINC R14 ;  /* 0x000000000e007343 */ /* 0x00afea0003c00000 */
.L_x_187:
[----:B------:R-:W-:Y:S01]  /*fa70*/  ISETP.NE.AND P0, PT, R76, R75, PT ;  /* 0x0000004b4c00720c */ /* 0x000fe20003f05270 */
[----:B------:R-:W-:-:S12]  /*fa80*/  WARPSYNC.ALL ;  /* 0x0000000000007948 */ /* 0x000fd80003800000 */
        /* <DEDUP_REMOVED lines=17> */
.L_x_188:
[----:B------:R-:W-:Y:S05]  /*fba0*/  WARPSYNC.ALL ;  /* 0x0000000000007948 */ /* 0x000fea0003800000 */
[----:B------:R-:W-:Y:S02]  /*fbb0*/  R2UR UR4, R22 ;  /* 0x00000000160472ca */ /* 0x000fe400000e0000 */
[----:B------:R-:W-:-:S11]  /*fbc0*/  ISETP.NE.AND P0, PT, R76, R66, PT ;  /* 0x000000424c00720c */ /* 0x000fd60003f05270 */
[----:B------:R4:W-:Y:S02]  /*fbd0*/  STTM.x16 tmem[UR4+0x180], R0 ;  /* 0x00018000000079ed */ /* 0x0009e40008240004 */
[----:B------:R-:W-:Y:S05]  /*fbe0*/  @!P0 BRA `(.L_x_189) ;  /* 0x0000000000408947 */ /* 0x000fea0003800000 */
[----:B----4-:R-:W-:Y:S01]  /*fbf0*/  MOV R14, 0x8 ;  /* 0x00000008000e7802 */ /* 0x010fe20000000f00 */
        /* <DEDUP_REMOVED lines=15> */
.L_x_189:
[----:B------:R-:W-:Y:S01]  /*fcf0*/  ISETP.NE.AND P0, PT, R76, R67, PT ;  /* 0x000000434c00720c */ /* 0x000fe20003f05270 */
[----:B------:R-:W-:-:S12]  /*fd00*/  WARPSYNC.ALL ;  /* 0x0000000000007948 */ /* 0x000fd80003800000 */
        /* <DEDUP_REMOVED lines=17> */
.L_x_190:
[----:B------:R-:W-:Y:S05]  /*fe20*/  WARPSYNC.ALL ;  /* 0x0000000000007948 */ /* 0x000fea0003800000 */
[----:B------:R-:W-:Y:S02]  /*fe30*/  R2UR UR4, R22 ;  /* 0x00000000160472ca */ /* 0x000fe400000e0000 */
[----:B------:R-:W-:-:S11]  /*fe40*/  ISETP.NE.AND P0, PT, R76, R65, PT ;  /* 0x000000414c00720c */ /* 0x000fd60003f05270 */
[----:B------:R1:W-:Y:S02]  /*fe50*/  STTM.x16 tmem[UR4+0x190], R0 ;  /* 0x00019000000079ed */ /* 0x0003e40008240004 */
[----:B------:R-:W-:Y:S05]  /*fe60*/  @!P0 BRA `(.L_x_191) ;  /* 0x0000000000408947 */ /* 0x000fea0003800000 */
[----:B-1--4-:R-:W-:Y:S01]  /*fe70*/  MOV R14, 0x8 ;  /* 0x00000008000e7802 */ /* 0x012fe20000000f00 */
[----:B------:R-:W1:Y:S01]  /*fe80*/  LDCU.64 UR8, c[0x4][0xb0] ;  /* 0x01001600ff0877ac */ /* 0x000e620008000a00 */
[----:B------:R-:W-:Y:S02]  /*fe90*/  HFMA2 R12, -RZ, RZ, 0, 5.9604644775390625e-08 ;  /* 0x00000001ff0c7431 */ /* 0x000fe400000001ff */
[----:B------:R-:W-:Y:S01]  /*fea0*/  IMAD.MOV.U32 R8, RZ, RZ, 0x192 ;  /* 0x00000192ff087424 */ /* 0x000fe200078e00ff */
[----:B------:R-:W4:Y:S01]  /*feb0*/  LDCU.64 UR6, c[0x4][0xb8] ;  /* 0x01001700ff0677ac */ /* 0x000f220008000a00 */
[----:B------:R-:W2:Y:S01]  /*fec0*/  LDC.64 R14, c[0x4][R14] ;  /* 0x010000000e0e7b82 */ /* 0x000ea20000000a00 */
[----:B------:R-:W-:Y:S01]  /*fed0*/  IMAD.MOV.U32 R13, RZ, RZ, RZ ;  /* 0x000000ffff0d7224 */ /* 0x000fe200078e00ff */
[----:B------:R-:W5:Y:S01]  /*fee0*/  LDCU.64 UR4, c[0x4][0x30] ;  /* 0x01000600ff0477ac */ /* 0x000f620008000a00 */
[----:B-1----:R-:W-:Y:S01]  /*fef0*/  IMAD.U32 R4, RZ, RZ, UR8 ;  /* 0x00000008ff047e24 */ /* 0x002fe2000f8e00ff */
[----:B------:R-:W-:Y:S01]  /*ff00*/  MOV R5, UR9 ;  /* 0x0000000900057c02 */ /* 0x000fe20008000f00 */
[----:B----4-:R-:W-:Y:S01]  /*ff10*/  IMAD.U32 R6, RZ, RZ, UR6 ;  /* 0x00000006ff067e24 */ /* 0x010fe2000f8e00ff */
[----:B------:R-:W-:Y:S01]  /*ff20*/  MOV R7, UR7 ;  /* 0x0000000700077c02 */ /* 0x000fe20008000f00 */
[----:B-----5:R-:W-:Y:S01]  /*ff30*/  IMAD.U32 R10, RZ, RZ, UR4 ;  /* 0x00000004ff0a7e24 */ /* 0x020fe2000f8e00ff */
[----:B------:R-:W-:-:S02]  /*ff40*/  MOV R11, UR5 ;  /* 0x00000005000b7c02 */ /* 0x000fc40008000f00 */
[----:B------:R-:W-:-:S07]  /*ff50*/  LEPC R20, `(.L_x_191) ;  /* 0x000000001014794e */ /* 0x000fce0000000000 */
[----:B--23--:R-:W-:Y:S05]  /*ff60*/  CALL.ABS.NOINC R14 ;  /* 0x000000000e007343 */ /* 0x00cfea0003c00000 */
.L_x_191:
[----:B------:R-:W-:Y:S01]  /*ff70*/  ISETP.NE.AND P0, PT, R76, R66, PT ;  /* 0x000000424c00720c */ /* 0x000fe20003f05270 */
[----:B------:R-:W-:-:S12]  /*ff80*/  WARPSYNC.ALL ;  /* 0x0000000000007948 */ /* 0x000fd80003800000 */
        /* <DEDUP_REMOVED lines=17> */
.L_x_192:
        /* <DEDUP_REMOVED lines=21> */
.L_x_193:
        /* <DEDUP_REMOVED lines=19> */
.L_x_194:
        /* <DEDUP_REMOVED lines=21> */
.L_x_195:
        /* <DEDUP_REMOVED lines=19> */
.L_x_196:
[----:B---3--:R-:W-:Y:S01]  /*105a0*/  SHF.R.U32.HI R27, RZ, 0x15, R62 ;  /* 0x00000015ff1b7819 */ /* 0x008fe2000001163e */
[----:B------:R-:W-:Y:S05]  /*105b0*/  WARPSYNC.ALL ;  /* 0x0000000000007948 */ /* 0x000fea0003800000 */
[----:B------:R-:W-:Y:S02]  /*105c0*/  R2UR UR4, R22 ;  /* 0x00000000160472ca */ /* 0x000fe400000e0000 */
[----:B------:R-:W-:-:S11]  /*105d0*/  ISETP.NE.AND P0, PT, R76, R27, PT ;  /* 0x0000001b4c00720c */ /* 0x000fd60003f05270 */
[----:B------:R3:W-:Y:S02]  /*105e0*/  STTM.x16 tmem[UR4+0x1c0], R0 ;  /* 0x0001c000000079ed */ /* 0x0007e40008240004 */
[----:B------:R-:W-:Y:S05]  /*105f0*/  @!P0 BRA `(.L_x_197) ;  /* 0x0000000000408947 */ /* 0x000fea0003800000 */
[----:B-1-34-:R-:W-:Y:S01]  /*10600*/  MOV R14, 0x8 ;  /* 0x00000008000e7802 */ /* 0x01afe20000000f00 */
[----:B------:R-:W1:Y:S01]  /*10610*/  LDCU.64 UR8, c[0x4][0xb0] ;  /* 0x01001600ff0877ac */ /* 0x000e620008000a00 */
[----:B------:R-:W-:Y:S02]  /*10620*/  HFMA2 R12, -RZ, RZ, 0, 5.9604644775390625e-08 ;  /* 0x00000001ff0c7431 */ /* 0x000fe400000001ff */
[----:B------:R-:W-:Y:S01]  /*10630*/  IMAD.MOV.U32 R8, RZ, RZ, 0x192 ;  /* 0x00000192ff087424 */ /* 0x000fe200078e00ff */
[----:B------:R-:W3:Y:S01]  /*10640*/  LDCU.64 UR6, c[0x4][0xb8] ;  /* 0x01001700ff0677ac */ /* 0x000ee20008000a00 */
[----:B------:R-:W4:Y:S01]  /*10650*/  LDC.64 R14, c[0x4][R14] ;  /* 0x010000000e0e7b82 */ /* 0x000f220000000a00 */
[----:B------:R-:W-:Y:S01]  /*10660*/  IMAD.MOV.U32 R13, RZ, RZ, RZ ;  /* 0x000000ffff0d7224 */ /* 0x000fe200078e00ff */
[----:B------:R-:W5:Y:S01]  /*10670*/  LDCU.64 UR4, c[0x4][0x30] ;  /* 0x01000600ff0477ac */ /* 0x000f620008000a00 */
[----:B-1----:R-:W-:Y:S01]  /*10680*/  IMAD.U32 R4, RZ, RZ, UR8 ;  /* 0x00000008ff047e24 */ /* 0x002fe2000f8e00ff */
[----:B------:R-:W-:Y:S01]  /*10690*/  MOV R5, UR9 ;  /* 0x0000000900057c02 */ /* 0x000fe20008000f00 */
[----:B---3--:R-:W-:Y:S01]  /*106a0*/  IMAD.U32 R6, RZ, RZ, UR6 ;  /* 0x00000006ff067e24 */ /* 0x008fe2000f8e00ff */
[----:B------:R-:W-:Y:S01]  /*106b0*/  MOV R7, UR7 ;  /* 0x0000000700077c02 */ /* 0x000fe20008000f00 */
[----:B-----5:R-:W-:Y:S01]  /*106c0*/  IMAD.U32 R10, RZ, RZ, UR4 ;  /* 0x00000004ff0a7e24 */ /* 0x020fe2000f8e00ff */
[----:B------:R-:W-:-:S02]  /*106d0*/  MOV R11, UR5 ;  /* 0x00000005000b7c02 */ /* 0x000fc40008000f00 */
[----:B------:R-:W-:-:S07]  /*106e0*/  LEPC R20, `(.L_x_197) ;  /* 0x000000001014794e */ /* 0x000fce0000000000 */
[----:B--2-4-:R-:W-:Y:S05]  /*106f0*/  CALL.ABS.NOINC R14 ;  /* 0x000000000e007343 */ /* 0x014fea0003c00000 */
.L_x_197:
[----:B------:R-:W-:Y:S01]  /*10700*/  ISETP.NE.AND P0, PT, R76, R63, PT ;  /* 0x0000003f4c00720c */ /* 0x000fe20003f05270 */
[----:B------:R-:W-:-:S12]  /*10710*/  WARPSYNC.ALL ;  /* 0x0000000000007948 */ /* 0x000fd80003800000 */
        /* <DEDUP_REMOVED lines=17> */
.L_x_198:
[----:B------:R-:W-:Y:S01]  /*10830*/  SHF.R.U32.HI R25, RZ, 0x15, R61 ;  /* 0x00000015ff197819 */ /* 0x000fe2000001163d */
        /* <DEDUP_REMOVED lines=21> */
.L_x_199:
        /* <DEDUP_REMOVED lines=19> */
.L_x_200:
        /* <DEDUP_REMOVED lines=21> */
.L_x_201:
[----:B------:R-:W-:Y:S05]  /*10c10*/  WARPSYNC.ALL ;  /* 0x0000000000007948 */ /* 0x000fea0003800000 */
[----:B------:R-:W-:-:S13]  /*10c20*/  R2UR UR4, R22 ;  /* 0x00000000160472ca */ /* 0x000fda00000e0000 */
[----:B------:R1:W-:Y:S02]  /*10c30*/  STTM.x16 tmem[UR4+0x1f0], R0 ;  /* 0x0001f000000079ed */ /* 0x0003e40008240004 */
.L_x_169:
[----:B------:R-:W-:-:S09]  /*10c40*/  UISETP.NE.AND UP0, UPT, UR45, URZ, UPT ;  /* 0x000000ff2d00728c */ /* 0x000fd2000bf05270 */
[----:B------:R-:W-:Y:S05]  /*10c50*/  BRA.U !UP0, `(.L_x_202) ;  /* 0x0000000108047547 */ /* 0x000fea000b800000 */
[----:B------:R-:W-:Y:S05]  /*10c60*/  BPT.TRAP 0x1 ;  /* 0x000000040000795c */ /* 0x000fea0000300000 */
.L_x_202:
[----:B------:R-:W-:Y:S02]  /*10c70*/  UIADD3 UR4, UPT, UPT, UR36, 0x50088, URZ ;  /* 0x0005008824047890 */ /* 0x000fe4000fffe0ff */
[----:B------:R-:W-:Y:S02]  /*10c80*/  UISETP.NE.AND UP0, UPT, UR41, URZ, UPT ;  /* 0x000000ff2900728c */ /* 0x000fe4000bf05270 */
[----:B------:R-:W-:Y:S02]  /*10c90*/  UPRMT UR4, UR49, 0x654, UR4 ;  /* 0x0000065431047896 */ /* 0x000fe40008000004 */
[----:B------:R-:W-:-:S07]  /*10ca0*/  ULOP3.LUT UR37, UR44, 0x1, URZ, 0x3c, !UPT ;  /* 0x000000012c257892 */ /* 0x000fce000f8e3cff */
[----:B------:R-:W-:Y:S01]  /*10cb0*/  SYNCS.ARRIVE.TRANS64.RED.A1T0 RZ, [UR4], RZ ;  /* 0x000000ffffff79a7 */ /* 0x000fe20008100404 */
[----:B------:R-:W1:Y:S01]  /*10cc0*/  FENCE.VIEW.ASYNC.T ;  /* 0x00000000000073c6 */ /* 0x000e620000000200 */
[----:B------:R-:W-:Y:S05]  /*10cd0*/  BRA.U UP0, `(.L_x_203) ;  /* 0x0000000100087547 */ /* 0x000fea000b800000 */
[----:B------:R-:W-:Y:S05]  /*10ce0*/  BPT.TRAP 0x1 ;  /* 0x000000040000795c */ /* 0x000fea0000300000 */
[----:B------:R-:W-:Y:S05]  /*10cf0*/  BPT.TRAP 0x1 ;  /* 0x000000040000795c */ /* 0x000fea0000300000 */
.L_x_203:
[----:B------:R-:W-:Y:S02]  /*10d00*/  UIADD3 UR4, UPT, UPT, UR36, 0x500a0, URZ ;  /* 0x000500a024047890 */ /* 0x000fe4000fffe0ff */
[----:B------:R-:W-:Y:S02]  /*10d10*/  UISETP.NE.AND UP0, UPT, UR45, URZ, UPT ;  /* 0x000000ff2d00728c */ /* 0x000fe4000bf05270 */
[----:B------:R-:W-:-:S09]  /*10d20*/  UPRMT UR4, UR49, 0x654, UR4 ;  /* 0x0000065431047896 */ /* 0x000fd20008000004 */
[----:B-1----:R-:W-:Y:S01]  /*10d30*/  SYNCS.ARRIVE.TRANS64.RED.A1T0 RZ, [UR4], RZ ;  /* 0x000000ffffff79a7 */ /* 0x002fe20008100404 */
[----:B------:R-:W-:Y:S05]  /*10d40*/  BRA.U !UP0, `(.L_x_204) ;  /* 0x0000000108047547 */ /* 0x000fea000b800000 */
[----:B------:R-:W-:Y:S05]  /*10d50*/  BPT.TRAP 0x1 ;  /* 0x000000040000795c */ /* 0x000fea0000300000 */
.L_x_204:
[----:B---34-:R-:W-:Y:S02]  /*10d60*/  IMAD.U32 R3, RZ, RZ, UR37 ;  /* 0x00000025ff037e24 */ /* 0x018fe4000f8e00ff */
[----:B------:R-:W-:-:S03]  /*10d70*/  VIADD R5, R22, 0x80 ;  /* 0x0000008016057836 */ /* 0x000fc60000000000 */
[----:B------:R-:W-:Y:S02]  /*10d80*/  SHF.L.U32 R3, R3, 0x1f, RZ ;  /* 0x0000001f03037819 */ /* 0x000fe400000006ff */
[----:B------:R-:W-:Y:S02]  /*10d90*/  SHF.R.U32.HI R5, RZ, 0x15, R5 ;  /* 0x00000015ff057819 */ /* 0x000fe40000011605 */
[----:B------:R-:W1:Y:S02]  /*10da0*/  SYNCS.PHASECHK.TRANS64.TRYWAIT P1, [UR36+0x50080], R3 ;  /* 0x05008003ff0075a7 */ /* 0x000e640008021124 */
[----:B------:R-:W-:Y:S01]  /*10db0*/  ISETP.NE.AND P0, PT, R76, R5, PT ;  /* 0x000000054c00720c */ /* 0x000fe20003f05270 */
[----:B-1----:R-:W-:-:S12]  /*10dc0*/  @!P1 BRA `(.L_x_205) ;  /* 0x000001bc00d09947 */ /* 0x002fd80003800000 */
.L_x_462:
        /* <DEDUP_REMOVED lines=17> */
.L_x_206:
[----:B------:R-:W-:Y:S05]  /*10ee0*/  WARPSYNC.ALL ;  /* 0x0000000000007948 */ /* 0x000fea0003800000 */
[----:B------:R-:W-:Y:S01]  /*10ef0*/  R2UR UR4, R22 ;  /* 0x00000000160472ca */ /* 0x000fe200000e0000 */
[----:B------:R-:W-:Y:S01]  /*10f00*/  UISETP.NE.AND UP0, UPT, UR41, URZ, UPT ;  /* 0x000000ff2900728c */ /* 0x000fe2000bf05270 */
[----:B------:R-:W-:Y:S01]  /*10f10*/  PLOP3.LUT P0, PT, PT, PT, PT, 0x80, 0x8 ;  /* 0x000000000008781c */ /* 0x000fe20003f0f070 */
[----:B------:R-:W-:-:S10]  /*10f20*/  IMAD.MOV.U32 R78, RZ, RZ, 0x3f800000 ;  /* 0x3f800000ff4e7424 */ /* 0x000fd400078e00ff */
[----:B------:R-:W3:Y:S02]  /*10f30*/  LDTM.x2 R4, tmem[UR4+0x80] ;  /* 0x00008004000479ee */ /* 0x000ee400080c0000 */
[----:B---3--:R-:W-:-:S13]  /*10f40*/  FSETP.NEU.AND P2, PT, R4, R5, PT ;  /* 0x000000050400720b */ /* 0x008fda0003f4d000 */
        /* <DEDUP_REMOVED lines=11> */
.L_x_207:
[----:B------:R-:W-:Y:S01]  /*11000*/  IMAD.U32 R3, RZ, RZ, UR38 ;  /* 0x00000026ff037e24 */ /* 0x000fe2000f8e00ff */
[----:B------:R-:W-:-:S04]  /*11010*/  FSETP.NEU.AND P1, PT, R78, 1, PT ;  /* 0x3f8000004e00780b */ /* 0x000fc80003f2d000 */
[----:B------:R-:W-:-:S04]  /*11020*/  SHF.L.U32 R3, R3, 0x1f, RZ ;  /* 0x0000001f03037819 */ /* 0x000fc800000006ff */
[----:B------:R-:W1:Y:S02]  /*11030*/  SYNCS.PHASECHK.TRANS64.TRYWAIT P0, [UR36+0x50098], R3 ;  /* 0x05009803ff0075a7 */ /* 0x000e640008001124 */
[----:B-1----:R-:W-:Y:S05]  /*11040*/  @!P0 BRA `(.L_x_208) ;  /* 0x000001bc00488947 */ /* 0x002fea0003800000 */
.L_x_463:
[----:B------:R-:W-:-:S13]  /*11050*/  VOTE.ANY P1, P1 ;  /* 0x0000000000ff7806 */ /* 0x000fda0000820100 */
[----:B------:R-:W-:Y:S05]  /*11060*/  @!P1 BRA `(.L_x_209) ;  /* 0x0000002c00889947 */ /* 0x000fea0003800000 */
[----:B------:R-:W-:-:S13]  /*11070*/  ISETP.NE.AND P0, PT, R76, R75, PT ;  /* 0x0000004b4c00720c */ /* 0x000fda0003f05270 */
        /* <DEDUP_REMOVED lines=17> */
.L_x_210:
[----:B------:R-:W-:Y:S05]  /*11190*/  WARPSYNC.ALL ;  /* 0x0000000000007948 */ /* 0x000fea0003800000 */
[----:B------:R-:W-:Y:S02]  /*111a0*/  R2UR UR4, R22 ;  /* 0x00000000160472ca */ /* 0x000fe400000e0000 */
[----:B------:R-:W-:-:S11]  /*111b0*/  ISETP.NE.AND P0, PT, R76, R67, PT ;  /* 0x000000434c00720c */ /* 0x000fd60003f05270 */
[----:B--2---:R-:W2:Y:S02]  /*111c0*/  LDTM.x16 R40, tmem[UR4+0x180] ;  /* 0x00018004002879ee */ /* 0x004ea40008240000 */
        /* <DEDUP_REMOVED lines=17> */
.L_x_211:
        /* <DEDUP_REMOVED lines=30> */
.L_x_212:
        /* <DEDUP_REMOVED lines=21> */
.L_x_213:
        /* <DEDUP_REMOVED lines=30> */
.L_x_214:
        /* <DEDUP_REMOVED lines=21> */
.L_x_215:
        /* <DEDUP_REMOVED lines=30> */
.L_x_216:
        /* <DEDUP_REMOVED lines=21> */
.L_x_217:
        /* <DEDUP_REMOVED lines=30> */
.L_x_218:
        /* <DEDUP_REMOVED lines=21> */
.L_x_219:
        /* <DEDUP_REMOVED lines=30> */
.L_x_220:
        /* <DEDUP_REMOVED lines=22> */
.L_x_221:
        /* <DEDUP_REMOVED lines=30> */
.L_x_222:
        /* <DEDUP_REMOVED lines=22> */
.L_x_223:
        /* <DEDUP_REMOVED lines=30> */
.L_x_224:
        /* <DEDUP_REMOVED lines=22> */
.L_x_225:
        /* <DEDUP_REMOVED lines=28> */
.L_x_226:
[----:B--2---:R-:W-:Y:S01]  /*12b20*/  SHF.R.U32.HI R41, RZ, 0x15, R59 ;  /* 0x00000015ff297819 */ /* 0x004fe2000001163b */
        /* <DEDUP_REMOVED lines=21> */
.L_x_227:
[----:B------:R-:W-:Y:S01]  /*12c80*/  ISETP.NE.AND P0, PT, R76, R79, PT ;  /* 0x0000004f4c00720c */ /* 0x000fe20003f05270 */
[----:B------:R-:W-:-:S12]  /*12c90*/  WARPSYNC.ALL ;  /* 0x0000000000007948 */ /* 0x000fd80003800000 */
        /* <DEDUP_REMOVED lines=17> */
.L_x_228:
[----:B--2---:R-:W-:Y:S01]  /*12db0*/  SHF.R.U32.HI R25, RZ, 0x15, R58 ;  /* 0x00000015ff197819 */ /* 0x004fe2000001163a */
[----:B------:R-:W-:Y:S05]  /*12dc0*/  WARPSYNC.ALL ;  /* 0x0000000000007948 */ /* 0x000fea0003800000 */
[----:B------:R-:W-:Y:S02]  /*12dd0*/  R2UR UR4, R22 ;  /* 0x00000000160472ca */ /* 0x000fe400000e0000 */
[----:B------:R-:W-:-:S11]  /*12de0*/  ISETP.NE.AND P0, PT, R76, R25, PT ;  /* 0x000000194c00720c */ /* 0x000fd60003f05270 */
[----:B------:R2:W-:Y:S02]  /*12df0*/  STTM.x16 tmem[UR4+0x200], R0 ;  /* 0x00020000000079ed */ /* 0x0005e40008240004 */
[----:B------:R-:W-:Y:S05]  /*12e00*/  @!P0 BRA `(.L_x_229) ;  /* 0x0000000000408947 */ /* 0x000fea0003800000 */
[----:B--2---:R-:W-:Y:S01]  /*12e10*/  MOV R14, 0x8 ;  /* 0x00000008000e7802 */ /* 0x004fe20000000f00 */
        /* <DEDUP_REMOVED lines=15> */
.L_x_229:
[----:B------:R-:W-:Y:S01]  /*12f10*/  ISETP.NE.AND P0, PT, R76, R41, PT ;  /* 0x000000294c00720c */ /* 0x000fe20003f05270 */
[----:B------:R-:W-:-:S12]  /*12f20*/  WARPSYNC.ALL ;  /* 0x0000000000007948 */ /* 0x000fd80003800000 */
        /* <DEDUP_REMOVED lines=17> */
.L_x_230:
[----:B------:R-:W-:Y:S01]  /*13040*/  SHF.R.U32.HI R27, RZ, 0x15, R57 ;  /* 0x00000015ff1b7819 */ /* 0x000fe20000011639 */
[----:B------:R-:W-:Y:S05]  /*13050*/  WARPSYNC.ALL ;  /* 0x0000000000007948 */ /* 0x000fea0003800000 */
[----:B------:R-:W-:Y:S02]  /*13060*/  R2UR UR4, R22 ;  /* 0x00000000160472ca */ /* 0x000fe400000e0000 */
[----:B------:R-:W-:-:S11]  /*13070*/  ISETP.NE.AND P0, PT, R76, R27, PT ;  /* 0x0000001b4c00720c */ /* 0x000fd60003f05270 */
[----:B------:R3:W-:Y:S02]  /*13080*/  STTM.x16 tmem[UR4+0x210], R0 ;  /* 0x00021000000079ed */ /* 0x0007e40008240004 */
[----:B------:R-:W-:Y:S05]  /*13090*/  @!P0 BRA `(.L_x_231) ;  /* 0x0000000000408947 */ /* 0x000fea0003800000 */
[----:B--23--:R-:W-:Y:S01]  /*130a0*/  MOV R14, 0x8 ;  /* 0x00000008000e7802 */ /* 0x00cfe20000000f00 */
        /* <DEDUP_REMOVED lines=15> */
.L_x_231:
[----:B------:R-:W-:Y:S01]  /*131a0*/  ISETP.NE.AND P0, PT, R76, R25, PT ;  /* 0x000000194c00720c */ /* 0x000fe20003f05270 */
[----:B------:R-:W-:-:S12]  /*131b0*/  WARPSYNC.ALL ;  /* 0x0000000000007948 */ /* 0x000fd80003800000 */
        /* <DEDUP_REMOVED lines=17> */
.L_x_232:
[----:B------:R-:W-:Y:S01]  /*132d0*/  SHF.R.U32.HI R25, RZ, 0x15, R56 ;  /* 0x00000015ff197819 */ /* 0x000fe20000011638 */
[----:B------:R-:W-:Y:S05]  /*132e0*/  WARPSYNC.ALL ;  /* 0x0000000000007948 */ /* 0x000fea0003800000 */
[----:B------:R-:W-:Y:S02]  /*132f0*/  R2UR UR4, R22 ;  /* 0x00000000160472ca */ /* 0x000fe400000e0000 */
[----:B------:R-:W-:-:S11]  /*13300*/  ISETP.NE.AND P0, PT, R76, R25, PT ;  /* 0x000000194c00720c */ /* 0x000fd60003f05270 */
[----:B------:R4:W-:Y:S02]  /*13310*/  STTM.x16 tmem[UR4+0x220], R0 ;  /* 0x00022000000079ed */ /* 0x0009e40008240004 */
[----:B------:R-:W-:Y:S05]  /*13320*/  @!P0 BRA `(.L_x_233) ;  /* 0x0000000000408947 */ /* 0x000fea0003800000 */
[----:B--234-:R-:W-:Y:S01]  /*13330*/  MOV R14, 0x8 ;  /* 0x00000008000e7802 */ /* 0x01cfe20000000f00 */
        /* <DEDUP_REMOVED lines=15> */
.L_x_233:
[----:B------:R-:W-:Y:S01]  /*13430*/  ISETP.NE.AND P0, PT, R76, R27, PT ;  /* 0x0000001b4c00720c */ /* 0x000fe20003f05270 */
[----:B------:R-:W-:-:S12]  /*13440*/  WARPSYNC.ALL ;  /* 0x0000000000007948 */ /* 0x000fd80003800000 */
        /* <DEDUP_REMOVED lines=17> */
.L_x_234:
[----:B------:R-:W-:Y:S01]  /*13560*/  SHF.R.U32.HI R27, RZ, 0x15, R23 ;  /* 0x00000015ff1b7819 */ /* 0x000fe20000011617 */
[----:B------:R-:W-:Y:S05]  /*13570*/  WARPSYNC.ALL ;  /* 0x0000000000007948 */ /* 0x000fea0003800000 */
[----:B------:R-:W-:Y:S02]  /*13580*/  R2UR UR4, R22 ;  /* 0x00000000160472ca */ /* 0x000fe400000e0000 */
[----:B------:R-:W-:-:S11]  /*13590*/  ISETP.NE.AND P0, PT, R76, R27, PT ;  /* 0x0000001b4c00720c */ /* 0x000fd60003f05270 */
[----:B------:R1:W-:Y:S02]  /*135a0*/  STTM.x16 tmem[UR4+0x230], R0 ;  /* 0x00023000000079ed */ /* 0x0003e40008240004 */
[----:B------:R-:W-:Y:S05]  /*135b0*/  @!P0 BRA `(.L_x_235) ;  /* 0x0000000000408947 */ /* 0x000fea0003800000 */
[----:B-1234-:R-:W-:Y:S01]  /*135c0*/  MOV R14, 0x8 ;  /* 0x00000008000e7802 */ /* 0x01efe20000000f00 */
[----:B------:R-:W1:Y:S01]  /*135d0*/  LDCU.64 UR8, c[0x4][0xb0] ;  /* 0x01001600ff0877ac */ /* 0x000e620008000a00 */
[----:B------:R-:W-:Y:S02]  /*135e0*/  HFMA2 R12, -RZ, RZ, 0, 5.9604644775390625e-08 ;  /* 0x00000001ff0c7431 */ /* 0x000fe400000001ff */
[----:B------:R-:W-:Y:S01]  /*135f0*/  IMAD.MOV.U32 R8, RZ, RZ, 0x192 ;  /* 0x00000192ff087424 */ /* 0x000fe200078e00ff */
[----:B------:R-:W2:Y:S01]  /*13600*/  LDCU.64 UR6, c[0x4][0xb8] ;  /* 0x01001700ff0677ac */ /* 0x000ea20008000a00 */
[----:B------:R-:W3:Y:S01]  /*13610*/  LDC.64 R14, c[0x4][R14] ;  /* 0x010000000e0e7b82 */ /* 0x000ee20000000a00 */
[----:B------:R-:W-:Y:S01]  /*13620*/  IMAD.MOV.U32 R13, RZ, RZ, RZ ;  /* 0x000000ffff0d7224 */ /* 0x000fe200078e00ff */
[----:B------:R-:W4:Y:S01]  /*13630*/  LDCU.64 UR4, c[0x4][0x30] ;  /* 0x01000600ff0477ac */ /* 0x000f220008000a00 */
[----:B-1----:R-:W-:Y:S01]  /*13640*/  IMAD.U32 R4, RZ, RZ, UR8 ;  /* 0x00000008ff047e24 */ /* 0x002fe2000f8e00ff */
[----:B------:R-:W-:Y:S01]  /*13650*/  MOV R5, UR9 ;  /* 0x0000000900057c02 */ /* 0x000fe20008000f00 */
[----:B--2---:R-:W-:Y:S01]  /*13660*/  IMAD.U32 R6, RZ, RZ, UR6 ;  /* 0x00000006ff067e24 */ /* 0x004fe2000f8e00ff */
[----:B------:R-:W-:Y:S01]  /*13670*/  MOV R7, UR7 ;  /* 0x0000000700077c02 */ /* 0x000fe20008000f00 */
[----:B----4-:R-:W-:Y:S01]  /*13680*/  IMAD.U32 R10, RZ, RZ, UR4 ;  /* 0x00000004ff0a7e24 */ /* 0x010fe2000f8e00ff */
[----:B------:R-:W-:-:S02]  /*13690*/  MOV R11, UR5 ;  /* 0x00000005000b7c02 */ /* 0x000fc40008000f00 */
[----:B------:R-:W-:-:S07]  /*136a0*/  LEPC R20, `(.L_x_235) ;  /* 0x000000001014794e */ /* 0x000fce0000000000 */
[----:B---3--:R-:W-:Y:S05]  /*136b0*/  CALL.ABS.NOINC R14 ;  /* 0x000000000e007343 */ /* 0x008fea0003c00000 */
.L_x_235:
[----:B------:R-:W-:Y:S01]  /*136c0*/  ISETP.NE.AND P0, PT, R76, R25, PT ;  /* 0x000000194c00720c */ /* 0x000fe20003f05270 */
[----:B------:R-:W-:-:S12]  /*136d0*/  WARPSYNC.ALL ;  /* 0x0000000000007948 */ /* 0x000fd80003800000 */
        /* <DEDUP_REMOVED lines=17> */
.L_x_236:
        /* <DEDUP_REMOVED lines=22> */
.L_x_237:
        /* <DEDUP_REMOVED lines=19> */
.L_x_238:
        /* <DEDUP_REMOVED lines=22> */
.L_x_239:
        /* <DEDUP_REMOVED lines=19> */
.L_x_240:
        /* <DEDUP_REMOVED lines=21> */
.L_x_241:
[----:B------:R-:W-:Y:S05]  /*13e60*/  WARPSYNC.ALL ;  /* 0x0000000000007948 */ /* 0x000fea0003800000 */
[----:B------:R-:W-:-:S13]  /*13e70*/  R2UR UR4, R22 ;  /* 0x00000000160472ca */ /* 0x000fda00000e0000 */
[----:B------:R1:W-:Y:S02]  /*13e80*/  STTM.x16 tmem[UR4+0x270], R0 ;  /* 0x00027000000079ed */ /* 0x0003e40008240004 */
.L_x_209:
[----:B------:R-:W-:-:S09]  /*13e90*/  UISETP.NE.AND UP0, UPT, UR42, URZ, UPT ;  /* 0x000000ff2a00728c */ /* 0x000fd2000bf05270 */
[----:B------:R-:W-:Y:S05]  /*13ea0*/  BRA.U !UP0, `(.L_x_242) ;  /* 0x0000000108047547 */ /* 0x000fea000b800000 */
[----:B------:R-:W-:Y:S05]  /*13eb0*/  BPT.TRAP 0x1 ;  /* 0x000000040000795c */ /* 0x000fea0000300000 */
.L_x_242:
[----:B------:R-:W-:Y:S02]  /*13ec0*/  UPRMT UR5, UR49, 0x654, UR48 ;  /* 0x0000065431057896 */ /* 0x000fe40008000030 */
[----:B------:R-:W-:-:S07]  /*13ed0*/  UISETP.NE.AND UP0, UPT, UR41, URZ, UPT ;  /* 0x000000ff2900728c */ /* 0x000fce000bf05270 */
[----:B------:R-:W-:Y:S01]  /*13ee0*/  SYNCS.ARRIVE.TRANS64.RED.A1T0 RZ, [UR5], RZ ;  /* 0x000000ffffff79a7 */ /* 0x000fe20008100405 */
[----:B------:R-:W1:Y:S01]  /*13ef0*/  FENCE.VIEW.ASYNC.T ;  /* 0x00000000000073c6 */ /* 0x000e620000000200 */
[----:B------:R-:W-:Y:S05]  /*13f00*/  BRA.U UP0, `(.L_x_243) ;  /* 0x0000000100087547 */ /* 0x000fea000b800000 */
[----:B------:R-:W-:Y:S05]  /*13f10*/  BPT.TRAP 0x1 ;  /* 0x000000040000795c */ /* 0x000fea0000300000 */
[----:B------:R-:W-:Y:S05]  /*13f20*/  BPT.TRAP 0x1 ;  /* 0x000000040000795c */ /* 0x000fea0000300000 */
.L_x_243:
[----:B------:R-:W-:Y:S02]  /*13f30*/  UIADD3 UR4, UPT, UPT, UR36, 0x500a8, URZ ;  /* 0x000500a824047890 */ /* 0x000fe4000fffe0ff */
[----:B------:R-:W-:Y:S02]  /*13f40*/  UISETP.NE.AND UP0, UPT, UR43, URZ, UPT ;  /* 0x000000ff2b00728c */ /* 0x000fe4000bf05270 */
[----:B------:R-:W-:Y:S02]  /*13f50*/  UPRMT UR4, UR49, 0x654, UR4 ;  /* 0x0000065431047896 */ /* 0x000fe40008000004 */
[----:B------:R-:W-:Y:S02]  /*13f60*/  ULOP3.LUT UR38, UR38, 0x1, URZ, 0x3c, !UPT ;  /* 0x0000000126267892 */ /* 0x000fe4000f8e3cff */
[----:B------:R-:W-:-:S05]  /*13f70*/  ULOP3.LUT UR39, UR39, 0x1, URZ, 0x3c, !UPT ;  /* 0x0000000127277892 */ /* 0x000fca000f8e3cff */
[----:B-1----:R-:W-:Y:S01]  /*13f80*/  SYNCS.ARRIVE.TRANS64.RED.A1T0 RZ, [UR4], RZ ;  /* 0x000000ffffff79a7 */ /* 0x002fe20008100404 */
[----:B------:R-:W-:Y:S06]  /*13f90*/  BRA.U UP0, `(.L_x_244) ;  /* 0xffffff9d00107547 */ /* 0x000fec000b83ffff */
.L_x_164:
[----:B------:R-:W-:-:S09]  /*13fa0*/  UISETP.NE.AND UP0, UPT, UR45, URZ, UPT ;  /* 0x000000ff2d00728c */ /* 0x000fd2000bf05270 */
[----:B------:R-:W-:Y:S05]  /*13fb0*/  BRA.U !UP0, `(.L_x_245) ;  /* 0x0000000108047547 */ /* 0x000fea000b800000 */
[----:B------:R-:W-:Y:S05]  /*13fc0*/  BPT.TRAP 0x1 ;  /* 0x000000040000795c */ /* 0x000fea0000300000 */
.L_x_245:
[----:B------:R-:W5:Y:S01]  /*13fd0*/  S2R R26, SR_CgaCtaId ;  /* 0x00000000001a7919 */ /* 0x000f620000008800 */
[----:B------:R-:W-:Y:S01]  /*13fe0*/  MOV R23, 0x400 ;  /* 0x0000040000177802 */ /* 0x000fe20000000f00 */
[----:B------:R-:W-:-:S03]  /*13ff0*/  UISETP.NE.AND UP0, UPT, UR42, URZ, UPT ;  /* 0x000000ff2a00728c */ /* 0x000fc6000bf05270 */
[----:B-----5:R-:W-:-:S05]  /*14000*/  LEA R23, R26, R23, 0x18 ;  /* 0x000000171a177211 */ /* 0x020fca00078ec0ff */
[----:B------:R-:W-:-:S05]  /*14010*/  VIADD R37, R23, 0x50088 ;  /* 0x0005008817257836 */ /* 0x000fca0000000000 */
[----:B-1234-:R-:W-:-:S04]  /*14020*/  PRMT R0, R26, 0x654, R37 ;  /* 0x000006541a007816 */ /* 0x01efc80000000025 */
[----:B------:R1:W-:Y:S01]  /*14030*/  SYNCS.ARRIVE.TRANS64.RED.A1T0 RZ, [R0+URZ], RZ ;  /* 0x000000ff00ff79a7 */ /* 0x0003e200081004ff */
[----:B------:R-:W-:Y:S05]  /*14040*/  BRA.U !UP0, `(.L_x_246) ;  /* 0x0000000108047547 */ /* 0x000fea000b800000 */
[----:B------:R-:W-:Y:S05]  /*14050*/  BPT.TRAP 0x1 ;  /* 0x000000040000795c */ /* 0x000fea0000300000 */
.L_x_246:
[----:B-1----:R-:W-:-:S04]  /*14060*/  MOV R0, UR39 ;  /* 0x0000002700007c02 */ /* 0x002fc80008000f00 */
[----:B------:R-:W-:-:S04]  /*14070*/  SHF.L.U32 R0, R0, 0x1f, RZ ;  /* 0x0000001f00007819 */ /* 0x000fc800000006ff */
[----:B------:R-:W1:Y:S02]  /*14080*/  SYNCS.PHASECHK.TRANS64.TRYWAIT P0, [R23+URZ+0x50070], R0 ;  /* 0x05007000170075a7 */ /* 0x000e6400080011ff */
[----:B-1----:R-:W-:Y:S05]  /*14090*/  @!P0 BRA `(.L_x_247) ;  /* 0x0000018c004c8947 */ /* 0x002fea0003800000 */
.L_x_464:
[----:B------:R-:W-:Y:S01]  /*140a0*/  R2UR UR4, R22 ;  /* 0x00000000160472ca */ /* 0x000fe200000e0000 */
[----:B------:R-:W-:-:S12]  /*140b0*/  UISETP.NE.AND UP0, UPT, UR42, URZ, UPT ;  /* 0x000000ff2a00728c */ /* 0x000fd8000bf05270 */
[----:B------:R-:W2:Y:S02]  /*140c0*/  LDTM.x2 R24, tmem[UR4] ;  /* 0x00000004001879ee */ /* 0x000ea400080c0000 */
[----:B--2---:R-:W-:Y:S05]  /*140d0*/  BRA.U !UP0, `(.L_x_248) ;  /* 0x0000000108047547 */ /* 0x004fea000b800000 */
[----:B------:R-:W-:Y:S05]  /*140e0*/  BPT.TRAP 0x1 ;  /* 0x000000040000795c */ /* 0x000fea0000300000 */
.L_x_248:
[----:B------:R-:W-:Y:S01]  /*140f0*/  SYNCS.ARRIVE.TRANS64.RED.A1T0 RZ, [UR5], RZ ;  /* 0x000000ffffff79a7 */ /* 0x000fe20008100405 */
[----:B------:R-:W-:-:S09]  /*14100*/  UISETP.NE.AND UP0, UPT, UR41, URZ, UPT ;  /* 0x000000ff2900728c */ /* 0x000fd2000bf05270 */
[----:B------:R-:W-:Y:S05]  /*14110*/  BRA.U UP0, `(.L_x_249) ;  /* 0x0000000100047547 */ /* 0x000fea000b800000 */
[----:B------:R-:W-:Y:S05]  /*14120*/  BPT.TRAP 0x1 ;  /* 0x000000040000795c */ /* 0x000fea0000300000 */
.L_x_249:
[----:B-1----:R-:W-:-:S04]  /*14130*/  MOV R0, UR38 ;  /* 0x0000002600007c02 */ /* 0x002fc80008000f00 */
[----:B------:R-:W-:-:S04]  /*14140*/  SHF.L.U32 R0, R0, 0x1f, RZ ;  /* 0x0000001f00007819 */ /* 0x000fc800000006ff */
[----:B------:R-:W1:Y:S02]  /*14150*/  SYNCS.PHASECHK.TRANS64.TRYWAIT P0, [R23+URZ+0x50090], R0 ;  /* 0x05009000170075a7 */ /* 0x000e6400080011ff */
[----:B-1----:R-:W-:Y:S05]  /*14160*/  @!P0 BRA `(.L_x_250) ;  /* 0x0000018c002c8947 */ /* 0x002fea0003800000 */
.L_x_465:
[----:B------:R-:W-:-:S09]  /*14170*/  UISETP.NE.AND UP0, UPT, UR41, URZ, UPT ;  /* 0x000000ff2900728c */ /* 0x000fd2000bf05270 */
[----:B------:R-:W-:Y:S05]  /*14180*/  BRA.U UP0, `(.L_x_251) ;  /* 0x0000000100047547 */ /* 0x000fea000b800000 */
[----:B------:R-:W-:Y:S05]  /*14190*/  BPT.TRAP 0x1 ;  /* 0x000000040000795c */ /* 0x000fea0000300000 */
.L_x_251:
[----:B-1----:R-:W-:Y:S01]  /*141a0*/  MOV R0, 0x1 ;  /* 0x0000000100007802 */ /* 0x002fe20000000f00 */
[----:B------:R1:W2:Y:S03]  /*141b0*/  MUFU.RCP R3, R24 ;  /* 0x0000001800037308 */ /* 0x0002a60000001000 */
[----:B------:R-:W-:-:S04]  /*141c0*/  SHF.L.U32 R0, R0, 0x1f, RZ ;  /* 0x0000001f00007819 */ /* 0x000fc800000006ff */
[----:B------:R-:W3:Y:S02]  /*141d0*/  SYNCS.PHASECHK.TRANS64.TRYWAIT P0, [R23+URZ+0x500c0], R0 ;  /* 0x0500c000170075a7 */ /* 0x000ee400080011ff */
[----:B-123--:R-:W-:Y:S05]  /*141e0*/  @!P0 BRA `(.L_x_252) ;  /* 0x0000018c00208947 */ /* 0x00efea0003800000 */
.L_x_466:
[----:B------:R-:W2:Y:S01]  /*141f0*/  LDCU UR4, c[0x0][0x708] ;  /* 0x0000e100ff0477ac */ /* 0x000ea20008000800 */
[----:B-1----:R-:W-:Y:S01]  /*14200*/  FFMA R0, -R24, R3, 1 ;  /* 0x3f80000018007423 */ /* 0x002fe20000000103 */
[----:B------:R-:W1:Y:S01]  /*14210*/  LDC R35, c[0x0][0x708] ;  /* 0x0001c200ff237b82 */ /* 0x000e620000000800 */
[----:B------:R-:W-:Y:S02]  /*14220*/  BSSY.RECONVERGENT B2, `(.L_x_253) ;  /* 0x000000b000027945 */ /* 0x000fe40003800200 */
[----:B------:R-:W-:Y:S01]  /*14230*/  FFMA R0, R3, R0, R3 ;  /* 0x0000000003007223 */ /* 0x000fe20000000003 */
[----:B--2---:R-:W-:-:S03]  /*14240*/  MOV R3, UR4 ;  /* 0x0000000400037c02 */ /* 0x004fc60008000f00 */
[----:B------:R-:W-:Y:S01]  /*14250*/  FFMA R29, R0, UR4, RZ ;  /* 0x00000004001d7c23 */ /* 0x000fe200080000ff */
[----:B------:R-:W2:Y:S03]  /*14260*/  FCHK P0, R3, R24 ;  /* 0x0000001803007302 */ /* 0x000ea60000000000 */
[----:B------:R-:W-:-:S04]  /*14270*/  FFMA R4, -R24, R29, UR4 ;  /* 0x0000000418047e23 */ /* 0x000fc8000800011d */
[----:B------:R-:W-:Y:S01]  /*14280*/  FFMA R29, R0, R4, R29 ;  /* 0x00000004001d7223 */ /* 0x000fe2000000001d */
[----:B--2---:R-:W-:Y:S06]  /*14290*/  @!P0 BRA `(.L_x_254) ;  /* 0x00000000000c8947 */ /* 0x004fec0003800000 */
[----:B------:R-:W-:Y:S02]  /*142a0*/  MOV R4, 0x142c0 ;  /* 0x000142c000047802 */ /* 0x000fe40000000f00 */
[----:B-1----:R-:W-:Y:S05]  /*142b0*/  CALL.REL.NOINC `($__internal_3_$__cuda_sm3x_div_rn_noftz_f32_slowpath) ;  /* 0x0000019400707944 */ /* 0x002fea0003c00000 */
[----:B------:R-:W-:Y:S02]  /*142c0*/  MOV R29, R34 ;  /* 0x00000022001d7202 */ /* 0x000fe40000000f00 */
.L_x_254:
[----:B------:R-:W-:Y:S05]  /*142d0*/  BSYNC.RECONVERGENT B2 ;  /* 0x0000000000027941 */ /* 0x000fea0003800200 */
.L_x_253:
[----:B------:R-:W-:Y:S01]  /*142e0*/  VIADD R3, R22, 0x100 ;  /* 0x0000010016037836 */ /* 0x000fe20000000000 */
[C---:B------:R-:W-:Y:S01]  /*142f0*/  LOP3.LUT R28, R17.reuse, 0x3, RZ, 0xc0, !PT ;  /* 0x00000003111c7812 */ /* 0x040fe200078ec0ff */
[C---:B------:R-:W-:Y:S02]  /*14300*/  IMAD.SHL.U32 R0, R16.reuse, 0x100, RZ ;  /* 0x0000010010007824 */ /* 0x040fe400078e00ff */
[----:B------:R-:W-:Y:S01]  /*14310*/  IMAD.SHL.U32 R16, R16, 0x40, RZ ;  /* 0x0000004010107824 */ /* 0x000fe200078e00ff */
[----:B------:R-:W-:Y:S01]  /*14320*/  SHF.R.U32.HI R3, RZ, 0x15, R3 ;  /* 0x00000015ff037819 */ /* 0x000fe20000011603 */
[----:B------:R-:W-:Y:S01]  /*14330*/  IMAD.SHL.U32 R27, R17, 0x2000, RZ ;  /* 0x00002000111b7824 */ /* 0x000fe200078e00ff */
[----:B------:R-:W-:Y:S02]  /*14340*/  LOP3.LUT R5, R0, 0x1800, RZ, 0xc0, !PT ;  /* 0x0000180000057812 */ /* 0x000fe400078ec0ff */
[----:B------:R-:W-:Y:S02]  /*14350*/  ISETP.NE.AND P0, PT, R28, R3, PT ;  /* 0x000000031c00720c */ /* 0x000fe40003f05270 */
[----:B------:R-:W-:-:S04]  /*14360*/  LOP3.LUT R16, R5, 0x1c0, R16, 0xf8, !PT ;  /* 0x000001c005107812 */ /* 0x000fc800078ef810 */
[----:B------:R-:W-:-:S07]  /*14370*/  LOP3.LUT R27, R16, 0x6000, R27, 0xf8, !PT ;  /* 0x00006000101b7812 */ /* 0x000fce00078ef81b */
        /* <DEDUP_REMOVED lines=17> */
.L_x_255:
[----:B------:R-:W2:Y:S01]  /*14490*/  S2R R0, SR_SWINHI ;  /* 0x0000000000007919 */ /* 0x000ea20000002f00 */
[----:B------:R-:W-:Y:S05]  /*144a0*/  WARPSYNC.ALL ;  /* 0x0000000000007948 */ /* 0x000fea0003800000 */
[----:B------:R-:W-:-:S13]  /*144b0*/  R2UR UR4, R22 ;  /* 0x00000000160472ca */ /* 0x000fda00000e0000 */
[----:B------:R-:W3:Y:S01]  /*144c0*/  LDTM.x16 R4, tmem[UR4+0x100] ;  /* 0x00010004000479ee */ /* 0x000ee20008240000 */
[----:B------:R-:W-:Y:S02]  /*144d0*/  MOV R30, R23 ;  /* 0x00000017001e7202 */ /* 0x000fe40000000f00 */
[----:B--2---:R-:W-:Y:S02]  /*144e0*/  MOV R31, R0 ;  /* 0x00000000001f7202 */ /* 0x004fe40000000f00 */
[----:B------:R-:W-:-:S05]  /*144f0*/  LEA R27, P0, R27, R30, 0x1 ;  /* 0x0000001e1b1b7211 */ /* 0x000fca00078008ff */
[----:B------:R-:W-:Y:S01]  /*14500*/  IMAD.X R31, RZ, RZ, R31, P0 ;  /* 0x000000ffff1f7224 */ /* 0x000fe200000e061f */
[----:B------:R-:W-:Y:S01]  /*14510*/  IADD3 R0, P0, PT, R27, 0x10, RZ ;  /* 0x000000101b007810 */ /* 0x000fe20007f1e0ff */
[C---:B---3--:R-:W-:Y:S02]  /*14520*/  FMUL2 R20, R29.reuse.F32, R8.F32x2.HI_LO ;  /* 0x000000081d14724a */ /* 0x048fe40000040000 */
[C---:B------:R-:W-:Y:S02]  /*14530*/  FMUL2 R6, R29.reuse.F32, R6.F32x2.HI_LO ;  /* 0x000000061d06724a */ /* 0x040fe40000040000 */
[----:B------:R-:W-:Y:S01]  /*14540*/  FMUL2 R32, R29.F32, R10.F32x2.HI_LO ;  /* 0x0000000a1d20724a */ /* 0x000fe20000040000 */
[----:B------:R-:W-:Y:S01]  /*14550*/  F2FP.F16.F32.PACK_AB R10, R21, R20 ;  /* 0x00000014150a723e */ /* 0x000fe200000000ff */
[--C-:B------:R-:W-:Y:S02]  /*14560*/  IMAD.X R21, RZ, RZ, R31.reuse, P0 ;  /* 0x000000ffff157224 */ /* 0x100fe400000e061f */
[----:B------:R-:W-:Y:S01]  /*14570*/  FMUL2 R4, R29.F32, R4.F32x2.HI_LO ;  /* 0x000000041d04724a */ /* 0x000fe20000040000 */
[----:B------:R-:W-:Y:S01]  /*14580*/  F2FP.F16.F32.PACK_AB R9, R7, R6 ;  /* 0x000000060709723e */ /* 0x000fe200000000ff */
[----:B------:R-:W-:Y:S01]  /*14590*/  FMUL2 R12, R29.F32, R12.F32x2.HI_LO ;  /* 0x0000000c1d0c724a */ /* 0x000fe20000040000 */
[----:B------:R-:W-:Y:S01]  /*145a0*/  SHF.R.U64 R6, R27, 0x3, R31 ;  /* 0x000000031b067819 */ /* 0x000fe2000000121f */
[C---:B------:R-:W-:Y:S01]  /*145b0*/  FMUL2 R14, R29.reuse.F32, R14.F32x2.HI_LO ;  /* 0x0000000e1d0e724a */ /* 0x040fe20000040000 */
[----:B------:R-:W-:Y:S01]  /*145c0*/  SHF.R.U64 R3, R0, 0x3, R21 ;  /* 0x0000000300037819 */ /* 0x000fe20000001215 */
[----:B------:R-:W-:Y:S01]  /*145d0*/  FMUL2 R16, R29.F32, R16.F32x2.HI_LO ;  /* 0x000000101d10724a */ /* 0x000fe20000040000 */
[----:B------:R-:W-:Y:S01]  /*145e0*/  F2FP.F16.F32.PACK_AB R8, R5, R4 ;  /* 0x000000040508723e */ /* 0x000fe200000000ff */
[----:B------:R-:W-:Y:S01]  /*145f0*/  FMUL2 R18, R29.F32, R18.F32x2.HI_LO ;  /* 0x000000121d12724a */ /* 0x000fe20000040000 */
[----:B------:R-:W-:-:S02]  /*14600*/  F2FP.F16.F32.PACK_AB R11, R33, R32 ;  /* 0x00000020210b723e */ /* 0x000fc400000000ff */
[----:B------:R-:W-:Y:S02]  /*14610*/  LOP3.LUT R30, R27, 0x70, R6, 0x78, !PT ;  /* 0x000000701b1e7812 */ /* 0x000fe400078e7806 */
[----:B------:R-:W-:Y:S02]  /*14620*/  F2FP.F16.F32.PACK_AB R4, R13, R12 ;  /* 0x0000000c0d04723e */ /* 0x000fe400000000ff */
[----:B------:R-:W-:Y:S01]  /*14630*/  F2FP.F16.F32.PACK_AB R5, R15, R14 ;  /* 0x0000000e0f05723e */ /* 0x000fe200000000ff */
[----:B------:R2:W-:Y:S01]  /*14640*/  ST.E.128 desc[UR46][R30.64], R8 ;  /* 0x000000081e007985 */ /* 0x0005e2000c101d2e */
[----:B------:R-:W-:Y:S02]  /*14650*/  F2FP.F16.F32.PACK_AB R6, R17, R16 ;  /* 0x000000101106723e */ /* 0x000fe400000000ff */
[----:B------:R-:W-:Y:S01]  /*14660*/  LOP3.LUT R20, R0, 0x70, R3, 0x78, !PT ;  /* 0x0000007000147812 */ /* 0x000fe200078e7803 */
[----:B------:R-:W-:Y:S01]  /*14670*/  VIADD R3, R22, 0x110 ;  /* 0x0000011016037836 */ /* 0x000fe20000000000 */
[----:B------:R-:W-:-:S04]  /*14680*/  F2FP.F16.F32.PACK_AB R7, R19, R18 ;  /* 0x000000121307723e */ /* 0x000fc800000000ff */
[----:B------:R-:W-:Y:S01]  /*14690*/  SHF.R.U32.HI R3, RZ, 0x15, R3 ;  /* 0x00000015ff037819 */ /* 0x000fe20000011603 */
[----:B------:R2:W-:Y:S03]  /*146a0*/  ST.E.128 desc[UR46][R20.64], R4 ;  /* 0x0000000414007985 */ /* 0x0005e6000c101d2e */
[----:B------:R-:W-:-:S13]  /*146b0*/  ISETP.NE.AND P0, PT, R28, R3, PT ;  /* 0x000000031c00720c */ /* 0x000fda0003f05270 */
[----:B------:R-:W-:Y:S05]  /*146c0*/  @!P0 BRA `(.L_x_256) ;  /* 0x0000000000408947 */ /* 0x000fea0003800000 */
[----:B------:R-:W-:Y:S01]  /*146d0*/  MOV R14, 0x8 ;  /* 0x00000008000e7802 */ /* 0x000fe20000000f00 */
[----:B------:R-:W3:Y:S01]  /*146e0*/  LDCU.64 UR8, c[0x4][0xb0] ;  /* 0x01001600ff0877ac */ /* 0x000ee20008000a00 */
[----:B------:R-:W-:Y:S02]  /*146f0*/  HFMA2 R12, -RZ, RZ, 0, 5.9604644775390625e-08 ;  /* 0x00000001ff0c7431 */ /* 0x000fe400000001ff */
[----:B--2---:R-:W-:Y:S01]  /*14700*/  IMAD.MOV.U32 R8, RZ, RZ, 0x192 ;  /* 0x00000192ff087424 */ /* 0x004fe200078e00ff */
[----:B------:R-:W2:Y:S01]  /*14710*/  LDCU.64 UR6, c[0x4][0xb8] ;  /* 0x01001700ff0677ac */ /* 0x000ea20008000a00 */
[----:B------:R-:W4:Y:S01]  /*14720*/  LDC.64 R14, c[0x4][R14] ;  /* 0x010000000e0e7b82 */ /* 0x000f220000000a00 */
[----:B------:R-:W-:Y:S01]  /*14730*/  IMAD.MOV.U32 R13, RZ, RZ, RZ ;  /* 0x000000ffff0d7224 */ /* 0x000fe200078e00ff */
[----:B------:R-:W5:Y:S01]  /*14740*/  LDCU.64 UR4, c[0x4][0x40] ;  /* 0x01000800ff0477ac */ /* 0x000f620008000a00 */
[----:B---3--:R-:W-:Y:S01]  /*14750*/  IMAD.U32 R4, RZ, RZ, UR8 ;  /* 0x00000008ff047e24 */ /* 0x008fe2000f8e00ff */
[----:B------:R-:W-:Y:S01]  /*14760*/  MOV R5, UR9 ;  /* 0x0000000900057c02 */ /* 0x000fe20008000f00 */
[----:B--2---:R-:W-:Y:S01]  /*14770*/  IMAD.U32 R6, RZ, RZ, UR6 ;  /* 0x00000006ff067e24 */ /* 0x004fe2000f8e00ff */
[----:B------:R-:W-:Y:S01]  /*14780*/  MOV R7, UR7 ;  /* 0x0000000700077c02 */ /* 0x000fe20008000f00 */
[----:B-----5:R-:W-:Y:S01]  /*14790*/  IMAD.U32 R10, RZ, RZ, UR4 ;  /* 0x00000004ff0a7e24 */ /* 0x020fe2000f8e00ff */
[----:B------:R-:W-:-:S02]  /*147a0*/  MOV R11, UR5 ;  /* 0x00000005000b7c02 */ /* 0x000fc40008000f00 */
[----:B------:R-:W-:-:S07]  /*147b0*/  LEPC R20, `(.L_x_256) ;  /* 0x000000001014794e */ /* 0x000fce0000000000 */
[----:B-1--4-:R-:W-:Y:S05]  /*147c0*/  CALL.ABS.NOINC R14 ;  /* 0x000000000e007343 */ /* 0x012fea0003c00000 */
.L_x_256:
[----:B------:R-:W-:Y:S05]  /*147d0*/  WARPSYNC.ALL ;  /* 0x0000000000007948 */ /* 0x000fea0003800000 */
[----:B------:R-:W-:Y:S02]  /*147e0*/  R2UR UR4, R22 ;  /* 0x00000000160472ca */ /* 0x000fe400000e0000 */
[C---:B------:R-:W-:Y:S02]  /*147f0*/  IADD3 R40, P0, PT, R27.reuse, 0x30, RZ ;  /* 0x000000301b287810 */ /* 0x040fe40007f1e0ff */
[----:B------:R-:W-:-:S03]  /*14800*/  IADD3 R3, P1, PT, R27, 0x20, RZ ;  /* 0x000000201b037810 */ /* 0x000fc60007f3e0ff */
[--C-:B------:R-:W-:Y:S02]  /*14810*/  IMAD.X R41, RZ, RZ, R31.reuse, P0 ;  /* 0x000000ffff297224 */ /* 0x100fe400000e061f */
[----:B------:R-:W-:-:S04]  /*14820*/  IMAD.X R39, RZ, RZ, R31, P1 ;  /* 0x000000ffff277224 */ /* 0x000fc800008e061f */
[----:B--2---:R-:W2:Y:S01]  /*14830*/  LDTM.x16 R4, tmem[UR4+0x110] ;  /* 0x00011004000479ee */ /* 0x004ea20008240000 */
[----:B------:R-:W-:-:S04]  /*14840*/  SHF.R.U64 R0, R3, 0x3, R39 ;  /* 0x0000000303007819 */ /* 0x000fc80000001227 */
[----:B------:R-:W-:Y:S01]  /*14850*/  LOP3.LUT R38, R3, 0x70, R0, 0x78, !PT ;  /* 0x0000007003267812 */ /* 0x000fe200078e7800 */
[----:B------:R-:W-:-:S05]  /*14860*/  VIADD R3, R22, 0x120 ;  /* 0x0000012016037836 */ /* 0x000fca0000000000 */
[----:B------:R-:W-:-:S04]  /*14870*/  SHF.R.U32.HI R3, RZ, 0x15, R3 ;  /* 0x00000015ff037819 */ /* 0x000fc80000011603 */
[----:B------:R-:W-:Y:S01]  /*14880*/  ISETP.NE.AND P0, PT, R28, R3, PT ;  /* 0x000000031c00720c */ /* 0x000fe20003f05270 */
[C---:B--2---:R-:W-:Y:S01]  /*14890*/  FMUL2 R20, R29.reuse.F32, R8.F32x2.HI_LO ;  /* 0x000000081d14724a */ /* 0x044fe20000040000 */
[C---:B------:R-:W-:Y:S01]  /*148a0*/  SHF.R.U64 R9, R40.reuse, 0x3, R41 ;  /* 0x0000000328097819 */ /* 0x040fe20000001229 */
[C---:B------:R-:W-:Y:S02]  /*148b0*/  FMUL2 R4, R29.reuse.F32, R4.F32x2.HI_LO ;  /* 0x000000041d04724a */ /* 0x040fe40000040000 */
[C---:B------:R-:W-:Y:S01]  /*148c0*/  FMUL2 R6, R29.reuse.F32, R6.F32x2.HI_LO ;  /* 0x000000061d06724a */ /* 0x040fe20000040000 */
[----:B------:R-:W-:Y:S01]  /*148d0*/  LOP3.LUT R40, R40, 0x70, R9, 0x78, !PT ;  /* 0x0000007028287812 */ /* 0x000fe200078e7809 */
[----:B------:R-:W-:Y:S01]  /*148e0*/  FMUL2 R32, R29.F32, R10.F32x2.HI_LO ;  /* 0x0000000a1d20724a */ /* 0x000fe20000040000 */
[----:B------:R-:W-:Y:S01]  /*148f0*/  F2FP.F16.F32.PACK_AB R8, R5, R4 ;  /* 0x000000040508723e */ /* 0x000fe200000000ff */
[----:B------:R-:W-:Y:S01]  /*14900*/  FMUL2 R12, R29.F32, R12.F32x2.HI_LO ;  /* 0x0000000c1d0c724a */ /* 0x000fe20000040000 */
[----:B------:R-:W-:Y:S01]  /*14910*/  F2FP.F16.F32.PACK_AB R9, R7, R6 ;  /* 0x000000060709723e */ /* 0x000fe200000000ff */
[----:B------:R-:W-:Y:S01]  /*14920*/  FMUL2 R14, R29.F32, R14.F32x2.HI_LO ;  /* 0x0000000e1d0e724a */ /* 0x000fe20000040000 */
[----:B------:R-:W-:Y:S01]  /*14930*/  F2FP.F16.F32.PACK_AB R10, R21, R20 ;  /* 0x00000014150a723e */ /* 0x000fe200000000ff */
[----:B------:R-:W-:Y:S01]  /*14940*/  FMUL2 R16, R29.F32, R16.F32x2.HI_LO ;  /* 0x000000101d10724a */ /* 0x000fe20000040000 */
[----:B------:R-:W-:Y:S01]  /*14950*/  F2FP.F16.F32.PACK_AB R11, R33, R32 ;  /* 0x00000020210b723e */ /* 0x000fe200000000ff */
[----:B------:R-:W-:Y:S01]  /*14960*/  FMUL2 R18, R29.F32, R18.F32x2.HI_LO ;  /* 0x000000121d12724a */ /* 0x000fe20000040000 */
[----:B------:R-:W-:-:S02]  /*14970*/  F2FP.F16.F32.PACK_AB R4, R13, R12 ;  /* 0x0000000c0d04723e */ /* 0x000fc400000000ff */
[----:B------:R-:W-:Y:S01]  /*14980*/  F2FP.F16.F32.PACK_AB R5, R15, R14 ;  /* 0x0000000e0f05723e */ /* 0x000fe200000000ff */
[----:B------:R2:W-:Y:S01]  /*14990*/  ST.E.128 desc[UR46][R38.64], R8 ;  /* 0x0000000826007985 */ /* 0x0005e2000c101d2e */
[----:B------:R-:W-:Y:S02]  /*149a0*/  F2FP.F16.F32.PACK_AB R6, R17, R16 ;  /* 0x000000101106723e */ /* 0x000fe400000000ff */
[----:B------:R-:W-:-:S05]  /*149b0*/  F2FP.F16.F32.PACK_AB R7, R19, R18 ;  /* 0x000000121307723e */ /* 0x000fca00000000ff */
[----:B------:R2:W-:Y:S01]  /*149c0*/  ST.E.128 desc[UR46][R40.64], R4 ;  /* 0x0000000428007985 */ /* 0x0005e2000c101d2e */
        /* <DEDUP_REMOVED lines=17> */
.L_x_257:
[----:B------:R-:W-:Y:S05]  /*14ae0*/  WARPSYNC.ALL ;  /* 0x0000000000007948 */ /* 0x000fea0003800000 */
[----:B------:R-:W-:Y:S02]  /*14af0*/  R2UR UR4, R22 ;  /* 0x00000000160472ca */ /* 0x000fe400000e0000 */
[C---:B--2---:R-:W-:Y:S02]  /*14b00*/  IADD3 R40, P0, PT, R27.reuse, 0x50, RZ ;  /* 0x000000501b287810 */ /* 0x044fe40007f1e0ff */
[----:B------:R-:W-:-:S03]  /*14b10*/  IADD3 R3, P1, PT, R27, 0x40, RZ ;  /* 0x000000401b037810 */ /* 0x000fc60007f3e0ff */
[--C-:B------:R-:W-:Y:S02]  /*14b20*/  IMAD.X R41, RZ, RZ, R31.reuse, P0 ;  /* 0x000000ffff297224 */ /* 0x100fe400000e061f */
[----:B------:R-:W-:-:S04]  /*14b30*/  IMAD.X R39, RZ, RZ, R31, P1 ;  /* 0x000000ffff277224 */ /* 0x000fc800008e061f */
[----:B------:R-:W2:Y:S01]  /*14b40*/  LDTM.x16 R4, tmem[UR4+0x120] ;  /* 0x00012004000479ee */ /* 0x000ea20008240000 */
        /* <DEDUP_REMOVED lines=42> */
.L_x_258:
        /* <DEDUP_REMOVED lines=49> */
.L_x_259:
        /* <DEDUP_REMOVED lines=49> */
.L_x_260:
        /* <DEDUP_REMOVED lines=49> */
.L_x_261:
        /* <DEDUP_REMOVED lines=49> */
.L_x_262:
[----:B------:R-:W-:Y:S05]  /*15a30*/  WARPSYNC.ALL ;  /* 0x0000000000007948 */ /* 0x000fea0003800000 */
[C---:B------:R-:W-:Y:S01]  /*15a40*/  R2UR UR4, R22.reuse ;  /* 0x00000000160472ca */ /* 0x040fe200000e0000 */
[----:B------:R-:W-:Y:S01]  /*15a50*/  VIADD R53, R22, 0x180 ;  /* 0x0000018016357836 */ /* 0x000fe20000000000 */
[C---:B--2---:R-:W-:Y:S02]  /*15a60*/  IADD3 R40, P0, PT, R27.reuse, 0x470, RZ ;  /* 0x000004701b287810 */ /* 0x044fe40007f1e0ff */
[----:B------:R-:W-:Y:S02]  /*15a70*/  IADD3 R3, P1, PT, R27, 0x460, RZ ;  /* 0x000004601b037810 */ /* 0x000fe40007f3e0ff */
[----:B------:R-:W-:Y:S01]  /*15a80*/  SHF.R.U32.HI R53, RZ, 0x15, R53 ;  /* 0x00000015ff357819 */ /* 0x000fe20000011635 */
[----:B------:R-:W-:-:S02]  /*15a90*/  IMAD.X R41, RZ, RZ, R31, P0 ;  /* 0x000000ffff297224 */ /* 0x000fc400000e061f */
[----:B------:R-:W-:Y:S01]  /*15aa0*/  IMAD.X R39, RZ, RZ, R31, P1 ;  /* 0x000000ffff277224 */ /* 0x000fe200008e061f */
[----:B------:R-:W-:-:S03]  /*15ab0*/  ISETP.NE.AND P0, PT, R28, R53, PT ;  /* 0x000000351c00720c */ /* 0x000fc60003f05270 */
[----:B------:R-:W2:Y:S01]  /*15ac0*/  LDTM.x16 R4, tmem[UR4+0x170] ;  /* 0x00017004000479ee */ /* 0x000ea20008240000 */
[----:B------:R-:W-:-:S04]  /*15ad0*/  SHF.R.U64 R0, R3, 0x3, R39 ;  /* 0x0000000303007819 */ /* 0x000fc80000001227 */
[----:B------:R-:W-:Y:S01]  /*15ae0*/  LOP3.LUT R38, R3, 0x70, R0, 0x78, !PT ;  /* 0x0000007003267812 */ /* 0x000fe200078e7800 */
        /* <DEDUP_REMOVED lines=37> */
.L_x_263:
        /* <DEDUP_REMOVED lines=49> */
.L_x_264:
        /* <DEDUP_REMOVED lines=49> */
.L_x_265:
        /* <DEDUP_REMOVED lines=49> */
.L_x_266:
        /* <DEDUP_REMOVED lines=49> */
.L_x_267:
        /* <DEDUP_REMOVED lines=49> */
.L_x_268:
        /* <DEDUP_REMOVED lines=9> */
[----:B--2---:R-:W-:Y:S01]  /*16d20*/  FMUL2 R20, R29.F32, R8.F32x2.HI_LO ;  /* 0x000000081d14724a */ /* 0x004fe20000040000 */
[----:B------:R-:W-:Y:S01]  /*16d30*/  SHF.R.U64 R8, R41, 0x3, R55 ;  /* 0x0000000329087819 */ /* 0x000fe20000001237 */
[C---:B------:R-:W-:Y:S02]  /*16d40*/  FMUL2 R4, R29.reuse.F32, R4.F32x2.HI_LO ;  /* 0x000000041d04724a */ /* 0x040fe40000040000 */
[----:B------:R-:W-:Y:S01]  /*16d50*/  FMUL2 R6, R29.F32, R6.F32x2.HI_LO ;  /* 0x000000061d06724a */ /* 0x000fe20000040000 */
        /* <DEDUP_REMOVED lines=11> */
[----:B------:R-:W-:Y:S01]  /*16e10*/  VIADD R41, R22, 0x1e0 ;  /* 0x000001e016297836 */ /* 0x000fe20000000000 */
[----:B------:R-:W-:Y:S01]  /*16e20*/  F2FP.F16.F32.PACK_AB R5, R15, R14 ;  /* 0x0000000e0f05723e */ /* 0x000fe200000000ff */
[----:B------:R2:W-:Y:S01]  /*16e30*/  ST.E.128 desc[UR46][R38.64], R8 ;  /* 0x0000000826007985 */ /* 0x0005e2000c101d2e */
[----:B------:R-:W-:-:S02]  /*16e40*/  F2FP.F16.F32.PACK_AB R6, R17, R16 ;  /* 0x000000101106723e */ /* 0x000fc400000000ff */
[----:B------:R-:W-:Y:S02]  /*16e50*/  F2FP.F16.F32.PACK_AB R7, R19, R18 ;  /* 0x000000121307723e */ /* 0x000fe400000000ff */
[----:B------:R-:W-:-:S03]  /*16e60*/  SHF.R.U32.HI R41, RZ, 0x15, R41 ;  /* 0x00000015ff297819 */ /* 0x000fc60000011629 */
[----:B------:R2:W-:Y:S01]  /*16e70*/  ST.E.128 desc[UR46][R54.64], R4 ;  /* 0x0000000436007985 */ /* 0x0005e2000c101d2e */
        /* <DEDUP_REMOVED lines=18> */
.L_x_269:
        /* <DEDUP_REMOVED lines=49> */
.L_x_270:
[----:B------:R-:W-:Y:S05]  /*172b0*/  WARPSYNC.ALL ;  /* 0x0000000000007948 */ /* 0x000fea0003800000 */
[----:B------:R-:W-:Y:S02]  /*172c0*/  R2UR UR4, R22 ;  /* 0x00000000160472ca */ /* 0x000fe400000e0000 */
[C---:B--2---:R-:W-:Y:S02]  /*172d0*/  IADD3 R56, P0, PT, R27.reuse, 0xc70, RZ ;  /* 0x00000c701b387810 */ /* 0x044fe40007f1e0ff */
[----:B------:R-:W-:-:S03]  /*172e0*/  IADD3 R3, P1, PT, R27, 0xc60, RZ ;  /* 0x00000c601b037810 */ /* 0x000fc60007f3e0ff */
[--C-:B------:R-:W-:Y:S02]  /*172f0*/  IMAD.X R57, RZ, RZ, R31.reuse, P0 ;  /* 0x000000ffff397224 */ /* 0x100fe400000e061f */
[----:B------:R-:W-:-:S04]  /*17300*/  IMAD.X R55, RZ, RZ, R31, P1 ;  /* 0x000000ffff377224 */ /* 0x000fc800008e061f */
[----:B------:R-:W2:Y:S01]  /*17310*/  LDTM.x16 R4, tmem[UR4+0x1f0] ;  /* 0x0001f004000479ee */ /* 0x000ea20008240000 */
[----:B------:R-:W3:Y:S01]  /*17320*/  LDCU.64 UR4, c[0x0][0x880] ;  /* 0x00011000ff0477ac */ /* 0x000ee20008000a00 */
[----:B------:R-:W-:-:S04]  /*17330*/  SHF.R.U64 R0, R3, 0x3, R55 ;  /* 0x0000000303007819 */ /* 0x000fc80000001237 */
[----:B------:R-:W-:Y:S01]  /*17340*/  LOP3.LUT R54, R3, 0x70, R0, 0x78, !PT ;  /* 0x0000007003367812 */ /* 0x000fe200078e7800 */
[----:B---3--:R-:W-:-:S04]  /*17350*/  UISETP.NE.U32.AND UP0, UPT, UR4, URZ, UPT ;  /* 0x000000ff0400728c */ /* 0x008fc8000bf05070 */
[----:B------:R-:W-:Y:S01]  /*17360*/  UISETP.NE.AND.EX UP0, UPT, UR5, URZ, UPT, UP0 ;  /* 0x000000ff0500728c */ /* 0x000fe2000bf05300 */
        /* <DEDUP_REMOVED lines=15> */
[----:B------:R-:W2:Y:S01]  /*17460*/  S2R R33, SR_CTAID.X ;  /* 0x0000000000217919 */ /* 0x000ea20000002500 */
[----:B------:R-:W-:-:S02]  /*17470*/  F2FP.F16.F32.PACK_AB R5, R15, R14 ;  /* 0x0000000e0f05723e */ /* 0x000fc400000000ff */
[----:B------:R-:W-:Y:S01]  /*17480*/  F2FP.F16.F32.PACK_AB R6, R17, R16 ;  /* 0x000000101106723e */ /* 0x000fe200000000ff */
[----:B------:R3:W-:Y:S01]  /*17490*/  ST.E.128 desc[UR46][R54.64], R8 ;  /* 0x0000000836007985 */ /* 0x0007e2000c101d2e */
[----:B------:R-:W-:Y:S01]  /*174a0*/  F2FP.F16.F32.PACK_AB R7, R19, R18 ;  /* 0x000000121307723e */ /* 0x000fe200000000ff */
[----:B------:R-:W4:Y:S04]  /*174b0*/  S2R R32, SR_CTAID.Z ;  /* 0x0000000000207919 */ /* 0x000f280000002700 */
[----:B------:R3:W-:Y:S01]  /*174c0*/  ST.E.128 desc[UR46][R56.64], R4 ;  /* 0x0000000438007985 */ /* 0x0007e2000c101d2e */
[----:B------:R-:W1:Y:S01]  /*174d0*/  S2R R29, SR_CTAID.Y ;  /* 0x00000000001d7919 */ /* 0x000e620000002600 */
[----:B------:R-:W-:Y:S01]  /*174e0*/  @!PT LDS RZ, [RZ] ;  /* 0x00000000fffff984 */ /* 0x000fe20000000800 */
[----:B------:R-:W-:Y:S01]  /*174f0*/  @!PT LDS RZ, [RZ] ;  /* 0x00000000fffff984 */ /* 0x000fe20000000800 */
[----:B------:R-:W-:Y:S01]  /*17500*/  @!PT LDS RZ, [RZ] ;  /* 0x00000000fffff984 */ /* 0x000fe20000000800 */
[----:B------:R-:W-:Y:S01]  /*17510*/  @!PT LDS RZ, [RZ] ;  /* 0x00000000fffff984 */ /* 0x000fe20000000800 */
[----:B------:R5:W-:Y:S06]  /*17520*/  MEMBAR.ALL.CTA ;  /* 0x0000000000007992 */ /* 0x000bec0000008000 */
[----:B-----5:R-:W1:Y:S01]  /*17530*/  FENCE.VIEW.ASYNC.S ;  /* 0x00000000000073c6 */ /* 0x020e620000000000 */
[----:B------:R-:W-:Y:S05]  /*17540*/  BRA.U !UP0, `(.L_x_271) ;  /* 0x0000000108fc7547 */ /* 0x000fea000b800000 */
[C---:B------:R-:W-:Y:S01]  /*17550*/  FSETP.GEU.AND P0, PT, R24.reuse, 1.175494350822287508e-38, PT ;  /* 0x008000001800780b */ /* 0x040fe20003f0e000 */
[----:B------:R-:W5:Y:S01]  /*17560*/  LDCU UR4, c[0x0][0x380] ;  /* 0x00007000ff0477ac */ /* 0x000f620008000800 */
[----:B------:R-:W-:Y:S01]  /*17570*/  MOV R0, 0x3e055027 ;  /* 0x3e05502700007802 */ /* 0x000fe20000000f00 */
[----:B------:R-:W-:Y:S01]  /*17580*/  BSSY.RECONVERGENT B0, `(.L_x_271) ;  /* 0x000003b000007945 */ /* 0x000fe20003800200 */
[----:B---3--:R-:W-:Y:S01]  /*17590*/  FSEL R5, RZ, -23, P0 ;  /* 0xc1b80000ff057808 */ /* 0x008fe20000000000 */
[----:B------:R-:W3:Y:S08]  /*175a0*/  LDCU UR5, c[0x0][0x700] ;  /* 0x0000e000ff0577ac */ /* 0x000ef00008000800 */
[----:B------:R-:W-:-:S05]  /*175b0*/  @!P0 FMUL R24, R24, 8388608 ;  /* 0x4b00000018188820 */ /* 0x000fca0000400000 */
[C---:B------:R-:W-:Y:S02]  /*175c0*/  IADD3 R7, PT, PT, R24.reuse, -0x3f2aaaab, RZ ;  /* 0xc0d5555518077810 */ /* 0x040fe40007ffe0ff */
[C---:B------:R-:W-:Y:S02]  /*175d0*/  ISETP.GT.U32.AND P0, PT, R24.reuse, 0x7f7fffff, PT ;  /* 0x7f7fffff1800780c */ /* 0x040fe40003f04070 */
[----:B------:R-:W-:Y:S02]  /*175e0*/  LOP3.LUT R7, R7, 0xff800000, RZ, 0xc0, !PT ;  /* 0xff80000007077812 */ /* 0x000fe400078ec0ff */
[C---:B------:R-:W-:Y:S02]  /*175f0*/  FSETP.NEU.AND P1, PT, R24.reuse, RZ, PT ;  /* 0x000000ff1800720b */ /* 0x040fe40003f2d000 */
[-C--:B------:R-:W-:Y:S02]  /*17600*/  IADD3 R3, PT, PT, R24, -R7.reuse, RZ ;  /* 0x8000000718037210 */ /* 0x080fe40007ffe0ff */
[----:B------:R-:W-:-:S03]  /*17610*/  I2FP.F32.S32 R4, R7 ;  /* 0x0000000700047245 */ /* 0x000fc60000201400 */
[----:B------:R-:W-:Y:S02]  /*17620*/  FADD R3, R3, -1 ;  /* 0xbf80000003037421 */ /* 0x000fe40000000000 */
[----:B------:R-:W-:Y:S02]  /*17630*/  FFMA R4, R4, 1.1920928955078125e-07, R5 ;  /* 0x3400000004047823 */ /* 0x000fe40000000005 */
[----:B------:R-:W-:-:S04]  /*17640*/  FFMA R0, R3, -R0, 0.14084610342979431152 ;  /* 0x3e1039f603007423 */ /* 0x000fc80000000800 */
[----:B------:R-:W-:-:S04]  /*17650*/  FFMA R0, R3, R0, -0.12148627638816833496 ;  /* 0xbdf8cdcc03007423 */ /* 0x000fc80000000000 */
[----:B------:R-:W-:-:S04]  /*17660*/  FFMA R0, R3, R0, 0.13980610668659210205 ;  /* 0x3e0f295503007423 */ /* 0x000fc80000000000 */
[----:B------:R-:W-:-:S04]  /*17670*/  FFMA R0, R3, R0, -0.16684235632419586182 ;  /* 0xbe2ad8b903007423 */ /* 0x000fc80000000000 */
[----:B------:R-:W-:-:S04]  /*17680*/  FFMA R0, R3, R0, 0.20012299716472625732 ;  /* 0x3e4ced0b03007423 */ /* 0x000fc80000000000 */
[----:B------:R-:W-:-:S04]  /*17690*/  FFMA R0, R3, R0, -0.24999669194221496582 ;  /* 0xbe7fff2203007423 */ /* 0x000fc80000000000 */
[----:B------:R-:W-:-:S04]  /*176a0*/  FFMA R0, R3, R0, 0.33333182334899902344 ;  /* 0x3eaaaa7803007423 */ /* 0x000fc80000000000 */
[----:B------:R-:W-:-:S04]  /*176b0*/  FFMA R0, R3, R0, -0.5 ;  /* 0xbf00000003007423 */ /* 0x000fc80000000000 */
[----:B------:R-:W-:-:S04]  /*176c0*/  FMUL R0, R3, R0 ;  /* 0x0000000003007220 */ /* 0x000fc80000400000 */
[----:B------:R-:W-:Y:S01]  /*176d0*/  FFMA R5, R3, R0, R3 ;  /* 0x0000000003057223 */ /* 0x000fe20000000003 */
[----:B------:R-:W-:-:S03]  /*176e0*/  MOV R3, 0x7f800000 ;  /* 0x7f80000000037802 */ /* 0x000fc60000000f00 */
[----:B------:R-:W-:Y:S02]  /*176f0*/  FFMA R4, R4, 0.69314718246459960938, R5 ;  /* 0x3f31721804047823 */ /* 0x000fe40000000005 */
[----:B------:R-:W-:Y:S01]  /*17700*/  @P0 FFMA R4, R24, R3, +INF ;  /* 0x7f80000018040423 */ /* 0x000fe20000000003 */
[----:B--2---:R-:W-:-:S04]  /*17710*/  LEA R3, R33, R2, 0x8 ;  /* 0x0000000221037211 */ /* 0x004fc800078e40ff */
[----:B-----5:R-:W-:Y:S02]  /*17720*/  ISETP.GE.AND P0, PT, R3, UR4, PT ;  /* 0x0000000403007c0c */ /* 0x020fe4000bf06270 */
[----:B------:R-:W-:-:S05]  /*17730*/  FSEL R4, R4, -INF , P1 ;  /* 0xff80000004047808 */ /* 0x000fca0000800000 */
[----:B---3--:R-:W-:-:S06]  /*17740*/  FFMA R25, R25, UR5, R4 ;  /* 0x0000000519197c23 */ /* 0x008fcc0008000004 */
[----:B------:R-:W-:Y:S05]  /*17750*/  @P0 BRA `(.L_x_272) ;  /* 0x0000000000740947 */ /* 0x000fea0003800000 */
[----:B------:R-:W2:Y:S01]  /*17760*/  LDCU UR4, c[0x0][0x38c] ;  /* 0x00007180ff0477ac */ /* 0x000ea20008000800 */
[----:B------:R-:W-:Y:S01]  /*17770*/  HFMA2 R4, -RZ, RZ, 0, 0 ;  /* 0x00000000ff047431 */ /* 0x000fe200000001ff */
[----:B------:R-:W4:Y:S01]  /*17780*/  LDCU UR5, c[0x0][0x890] ;  /* 0x00011200ff0577ac */ /* 0x000f220008000800 */
[----:B------:R-:W3:Y:S01]  /*17790*/  LDCU.64 UR6, c[0x0][0x888] ;  /* 0x00011100ff0677ac */ /* 0x000ee20008000a00 */
[----:B--2---:R-:W2:Y:S01]  /*177a0*/  I2F.U32.RP R6, UR4 ;  /* 0x0000000400067d06 */ /* 0x004ea20008209000 */
[----:B------:R-:W-:Y:S01]  /*177b0*/  ISETP.NE.U32.AND P0, PT, RZ, UR4, PT ;  /* 0x00000004ff007c0c */ /* 0x000fe2000bf05070 */
[----:B----4-:R-:W-:-:S06]  /*177c0*/  IMAD R3, R32, UR5, R3 ;  /* 0x0000000520037c24 */ /* 0x010fcc000f8e0203 */
[----:B--2---:R-:W2:Y:S02]  /*177d0*/  MUFU.RCP R5, R6 ;  /* 0x0000000600057308 */ /* 0x004ea40000001000 */
[----:B--2---:R-:W-:-:S06]  /*177e0*/  IADD3 R5, PT, PT, R5, 0xffffffe, RZ ;  /* 0x0ffffffe05057810 */ /* 0x004fcc0007ffe0ff */
[----:B------:R-:W2:Y:S02]  /*177f0*/  F2I.FTZ.U32.TRUNC.NTZ R5, R5 ;  /* 0x0000000500057305 */ /* 0x000ea4000021f000 */
[----:B--2---:R-:W-:-:S05]  /*17800*/  IADD3 R0, PT, PT, RZ, -R5, RZ ;  /* 0x80000005ff007210 */ /* 0x004fca0007ffe0ff */
[----:B------:R-:W-:-:S04]  /*17810*/  IMAD R7, R0, UR4, RZ ;  /* 0x0000000400077c24 */ /* 0x000fc8000f8e02ff */
[----:B------:R-:W-:Y:S02]  /*17820*/  IMAD.HI.U32 R0, R5, R7, R4 ;  /* 0x0000000705007227 */ /* 0x000fe400078e0004 */
[----:B------:R-:W2:Y:S04]  /*17830*/  LDC.64 R6, c[0x0][0x880] ;  /* 0x00022000ff067b82 */ /* 0x000ea80000000a00 */
[----:B-1----:R-:W-:-:S05]  /*17840*/  IMAD.HI.U32 R0, R0, R29, RZ ;  /* 0x0000001d00007227 */ /* 0x002fca00078e00ff */
[----:B------:R-:W-:-:S05]  /*17850*/  IADD3 R4, PT, PT, -R0, RZ, RZ ;  /* 0x000000ff00047210 */ /* 0x000fca0007ffe1ff */
[----:B------:R-:W-:-:S05]  /*17860*/  IMAD R4, R4, UR4, R29 ;  /* 0x0000000404047c24 */ /* 0x000fca000f8e021d */
[----:B------:R-:W-:-:S13]  /*17870*/  ISETP.GE.U32.AND P2, PT, R4, UR4, PT ;  /* 0x0000000404007c0c */ /* 0x000fda000bf46070 */
[----:B------:R-:W-:Y:S02]  /*17880*/  @P2 IADD3 R4, PT, PT, R4, -UR4, RZ ;  /* 0x8000000404042c10 */ /* 0x000fe4000fffe0ff */
[----:B------:R-:W-:Y:S02]  /*17890*/  @P2 IADD3 R0, PT, PT, R0, 0x1, RZ ;  /* 0x0000000100002810 */ /* 0x000fe40007ffe0ff */
[----:B------:R-:W-:-:S13]  /*178a0*/  ISETP.GE.U32.AND P1, PT, R4, UR4, PT ;  /* 0x0000000404007c0c */ /* 0x000fda000bf26070 */
[----:B------:R-:W-:Y:S02]  /*178b0*/  @P1 IADD3 R0, PT, PT, R0, 0x1, RZ ;  /* 0x0000000100001810 */ /* 0x000fe40007ffe0ff */
[----:B------:R-:W-:-:S04]  /*178c0*/  @!P0 LOP3.LUT R0, RZ, UR4, RZ, 0x33, !PT ;  /* 0x00000004ff008c12 */ /* 0x000fc8000f8e33ff */
[C---:B------:R-:W-:Y:S01]  /*178d0*/  IADD3 R4, PT, PT, -R0.reuse, RZ, RZ ;  /* 0x000000ff00047210 */ /* 0x040fe20007ffe1ff */
[----:B---3--:R-:W-:-:S04]  /*178e0*/  IMAD R3, R0, UR7, R3 ;  /* 0x0000000700037c24 */ /* 0x008fc8000f8e0203 */
[----:B------:R-:W-:-:S04]  /*178f0*/  IMAD R4, R4, UR4, R29 ;  /* 0x0000000404047c24 */ /* 0x000fc8000f8e021d */
[----:B------:R-:W-:-:S04]  /*17900*/  IMAD R3, R4, UR6, R3 ;  /* 0x0000000604037c24 */ /* 0x000fc8000f8e0203 */
[----:B--2---:R-:W-:-:S05]  /*17910*/  IMAD.WIDE.U32 R6, R3, 0x4, R6 ;  /* 0x0000000403067825 */ /* 0x004fca00078e0006 */
[----:B------:R2:W-:Y:S02]  /*17920*/  STG.E desc[UR46][R6.64], R25 ;  /* 0x0000001906007986 */ /* 0x0005e4000c10192e */
.L_x_272:
[----:B------:R-:W-:Y:S05]  /*17930*/  BSYNC.RECONVERGENT B0 ;  /* 0x0000000000007941 */ /* 0x000fea0003800200 */
.L_x_271:
[----:B------:R-:W-:Y:S01]  /*17940*/  UISETP.NE.AND UP0, UPT, UR41, URZ, UPT ;  /* 0x000000ff2900728c */ /* 0x000fe2000bf05270 */
[----:B------:R-:W-:-:S08]  /*17950*/  NOP ;  /* 0x0000000000007918 */ /* 0x000fd00000000000 */
[----:B------:R-:W-:Y:S05]  /*17960*/  BRA.U UP0, `(.L_x_273) ;  /* 0x0000000100087547 */ /* 0x000fea000b800000 */
[----:B------:R-:W-:Y:S05]  /*17970*/  BPT.TRAP 0x1 ;  /* 0x000000040000795c */ /* 0x000fea0000300000 */
[----:B------:R-:W-:Y:S05]  /*17980*/  BPT.TRAP 0x1 ;  /* 0x000000040000795c */ /* 0x000fea0000300000 */
.L_x_273:
[----:B------:R-:W-:Y:S01]  /*17990*/  IADD3 R3, PT, PT, R23, 0x500a0, RZ ;  /* 0x000500a017037810 */ /* 0x000fe20007ffe0ff */
[----:B------:R-:W-:-:S03]  /*179a0*/  UISETP.NE.AND UP0, UPT, UR41, URZ, UPT ;  /* 0x000000ff2900728c */ /* 0x000fc6000bf05270 */
[----:B------:R-:W-:-:S04]  /*179b0*/  PRMT R0, R26, 0x654, R3 ;  /* 0x000006541a007816 */ /* 0x000fc80000000003 */
[----:B-1----:R1:W-:Y:S02]  /*179c0*/  SYNCS.ARRIVE.TRANS64.RED.A1T0 RZ, [R0+URZ], RZ ;  /* 0x000000ff00ff79a7 */ /* 0x0023e400081004ff */
[----:B------:R-:W-:Y:S05]  /*179d0*/  BRA.U UP0, `(.L_x_274) ;  /* 0x0000000100047547 */ /* 0x000fea000b800000 */
[----:B------:R-:W-:Y:S05]  /*179e0*/  BPT.TRAP 0x1 ;  /* 0x000000040000795c */ /* 0x000fea0000300000 */
.L_x_274:
[----:B------:R1:W-:Y:S01]  /*179f0*/  SYNCS.ARRIVE.TRANS64.A1T0 RZ, [R23+URZ+0x500b0], RZ ;  /* 0x0500b0ff17ff79a7 */ /* 0x0003e200081000ff */
[----:B------:R-:W-:-:S09]  /*17a00*/  UISETP.NE.AND UP0, UPT, UR45, URZ, UPT ;  /* 0x000000ff2d00728c */ /* 0x000fd2000bf05270 */
[----:B------:R-:W-:Y:S05]  /*17a10*/  BRA.U !UP0, `(.L_x_275) ;  /* 0x0000000108047547 */ /* 0x000fea000b800000 */
[----:B------:R-:W-:Y:S05]  /*17a20*/  BPT.TRAP 0x1 ;  /* 0x000000040000795c */ /* 0x000fea0000300000 */
.L_x_275:
[----:B-1----:R-:W-:Y:S02]  /*17a30*/  IMAD.U32 R0, RZ, RZ, UR44 ;  /* 0x0000002cff007e24 */ /* 0x002fe4000f8e00ff */
[----:B------:R-:W-:-:S03]  /*17a40*/  VIADD R3, R22, 0x80 ;  /* 0x0000008016037836 */ /* 0x000fc60000000000 */
[----:B------:R-:W-:Y:S02]  /*17a50*/  SHF.L.U32 R0, R0, 0x1f, RZ ;  /* 0x0000001f00007819 */ /* 0x000fe400000006ff */
[----:B------:R-:W-:Y:S02]  /*17a60*/  SHF.R.U32.HI R3, RZ, 0x15, R3 ;  /* 0x00000015ff037819 */ /* 0x000fe40000011603 */
[----:B------:R-:W1:Y:S02]  /*17a70*/  SYNCS.PHASECHK.TRANS64.TRYWAIT P1, [R23+URZ+0x50080], R0 ;  /* 0x05008000170075a7 */ /* 0x000e6400080211ff */
[----:B------:R-:W-:Y:S01]  /*17a80*/  ISETP.NE.AND P0, PT, R28, R3, PT ;  /* 0x000000031c00720c */ /* 0x000fe20003f05270 */
[----:B-1----:R-:W-:-:S12]  /*17a90*/  @!P1 BRA `(.L_x_276) ;  /* 0x0000015400089947 */ /* 0x002fd80003800000 */
.L_x_467:
[----:B------:R-:W-:Y:S05]  /*17aa0*/  @!P0 BRA `(.L_x_277) ;  /* 0x0000000000408947 */ /* 0x000fea0003800000 */
[----:B------:R-:W-:Y:S01]  /*17ab0*/  MOV R14, 0x8 ;  /* 0x00000008000e7802 */ /* 0x000fe20000000f00 */
[----:B------:R-:W1:Y:S01]  /*17ac0*/  LDCU.64 UR8, c[0x4][0xb0] ;  /* 0x01001600ff0877ac */ /* 0x000e620008000a00 */
[----:B------:R-:W-:Y:S02]  /*17ad0*/  HFMA2 R12, -RZ, RZ, 0, 5.9604644775390625e-08 ;  /* 0x00000001ff0c7431 */ /* 0x000fe400000001ff */
[----:B---3--:R-:W-:Y:S01]  /*17ae0*/  IMAD.MOV.U32 R8, RZ, RZ, 0x192 ;  /* 0x00000192ff087424 */ /* 0x008fe200078e00ff */
[----:B------:R-:W2:Y:S01]  /*17af0*/  LDCU.64 UR6, c[0x4][0xb8] ;  /* 0x01001700ff0677ac */ /* 0x000ea20008000a00 */
[----:B------:R-:W3:Y:S01]  /*17b00*/  LDC.64 R14, c[0x4][R14] ;  /* 0x010000000e0e7b82 */ /* 0x000ee20000000a00 */
[----:B------:R-:W-:Y:S01]  /*17b10*/  IMAD.MOV.U32 R13, RZ, RZ, RZ ;  /* 0x000000ffff0d7224 */ /* 0x000fe200078e00ff */
[----:B------:R-:W5:Y:S01]  /*17b20*/  LDCU.64 UR4, c[0x4][0x28] ;  /* 0x01000500ff0477ac */ /* 0x000f620008000a00 */
[----:B-1----:R-:W-:Y:S01]  /*17b30*/  IMAD.U32 R4, RZ, RZ, UR8 ;  /* 0x00000008ff047e24 */ /* 0x002fe2000f8e00ff */
[----:B------:R-:W-:Y:S01]  /*17b40*/  MOV R5, UR9 ;  /* 0x0000000900057c02 */ /* 0x000fe20008000f00 */
[----:B--2---:R-:W-:Y:S01]  /*17b50*/  IMAD.U32 R6, RZ, RZ, UR6 ;  /* 0x00000006ff067e24 */ /* 0x004fe2000f8e00ff */
[----:B------:R-:W-:Y:S01]  /*17b60*/  MOV R7, UR7 ;  /* 0x0000000700077c02 */ /* 0x000fe20008000f00 */
[----:B-----5:R-:W-:Y:S01]  /*17b70*/  IMAD.U32 R10, RZ, RZ, UR4 ;  /* 0x00000004ff0a7e24 */ /* 0x020fe2000f8e00ff */
[----:B------:R-:W-:-:S02]  /*17b80*/  MOV R11, UR5 ;  /* 0x00000005000b7c02 */ /* 0x000fc40008000f00 */
[----:B------:R-:W-:-:S07]  /*17b90*/  LEPC R20, `(.L_x_277) ;  /* 0x000000001014794e */ /* 0x000fce0000000000 */
[----:B---34-:R-:W-:Y:S05]  /*17ba0*/  CALL.ABS.NOINC R14 ;  /* 0x000000000e007343 */ /* 0x018fea0003c00000 */
.L_x_277:
[----:B------:R-:W-:Y:S05]  /*17bb0*/  WARPSYNC.ALL ;  /* 0x0000000000007948 */ /* 0x000fea0003800000 */
[----:B------:R-:W-:Y:S01]  /*17bc0*/  R2UR UR4, R22 ;  /* 0x00000000160472ca */ /* 0x000fe200000e0000 */
[----:B------:R-:W-:-:S12]  /*17bd0*/  UISETP.NE.AND UP0, UPT, UR45, URZ, UPT ;  /* 0x000000ff2d00728c */ /* 0x000fd8000bf05270 */
[----:B--2---:R-:W1:Y:S02]  /*17be0*/  LDTM.x2 R24, tmem[UR4+0x80] ;  /* 0x00008004001879ee */ /* 0x004e6400080c0000 */
[----:B-1----:R-:W-:Y:S05]  /*17bf0*/  BRA.U !UP0, `(.L_x_278) ;  /* 0x0000000108047547 */ /* 0x002fea000b800000 */
[----:B------:R-:W-:Y:S05]  /*17c00*/  BPT.TRAP 0x1 ;  /* 0x000000040000795c */ /* 0x000fea0000300000 */
.L_x_278:
[----:B------:R-:W-:Y:S01]  /*17c10*/  PRMT R37, R26, 0x654, R37 ;  /* 0x000006541a257816 */ /* 0x000fe20000000025 */
[----:B------:R-:W-:-:S03]  /*17c20*/  UISETP.NE.AND UP0, UPT, UR41, URZ, UPT ;  /* 0x000000ff2900728c */ /* 0x000fc6000bf05270 */
[----:B------:R1:W-:Y:S06]  /*17c30*/  SYNCS.ARRIVE.TRANS64.RED.A1T0 RZ, [R37+URZ], RZ ;  /* 0x000000ff25ff79a7 */ /* 0x0003ec00081004ff */
[----:B------:R-:W-:Y:S05]  /*17c40*/  BRA.U UP0, `(.L_x_279) ;  /* 0x0000000100047547 */ /* 0x000fea000b800000 */
[----:B------:R-:W-:Y:S05]  /*17c50*/  BPT.TRAP 0x1 ;  /* 0x000000040000795c */ /* 0x000fea0000300000 */
.L_x_279:
[----:B------:R-:W-:-:S04]  /*17c60*/  MOV R0, UR38 ;  /* 0x0000002600007c02 */ /* 0x000fc80008000f00 */
[----:B------:R-:W-:-:S04]  /*17c70*/  SHF.L.U32 R0, R0, 0x1f, RZ ;  /* 0x0000001f00007819 */ /* 0x000fc800000006ff */
[----:B------:R-:W2:Y:S02]  /*17c80*/  SYNCS.PHASECHK.TRANS64.TRYWAIT P0, [R23+URZ+0x50098], R0 ;  /* 0x05009800170075a7 */ /* 0x000ea400080011ff */
[----:B--2---:R-:W-:Y:S05]  /*17c90*/  @!P0 BRA `(.L_x_280) ;  /* 0x00000150009c8947 */ /* 0x004fea0003800000 */
.L_x_468:
[----:B------:R-:W-:-:S09]  /*17ca0*/  UISETP.NE.AND UP0, UPT, UR41, URZ, UPT ;  /* 0x000000ff2900728c */ /* 0x000fd2000bf05270 */
[----:B------:R-:W-:Y:S05]  /*17cb0*/  BRA.U UP0, `(.L_x_281) ;  /* 0x0000000100047547 */ /* 0x000fea000b800000 */
[----:B------:R-:W-:Y:S05]  /*17cc0*/  BPT.TRAP 0x1 ;  /* 0x000000040000795c */ /* 0x000fea0000300000 */
.L_x_281:
[----:B--2---:R-:W-:Y:S01]  /*17cd0*/  MOV R0, 0x1 ;  /* 0x0000000100007802 */ /* 0x004fe20000000f00 */
[----:B------:R2:W1:Y:S03]  /*17ce0*/  MUFU.RCP R3, R24 ;  /* 0x0000001800037308 */ /* 0x0004660000001000 */
[----:B------:R-:W-:-:S04]  /*17cf0*/  SHF.L.U32 R0, R0, 0x1f, RZ ;  /* 0x0000001f00007819 */ /* 0x000fc800000006ff */
[----:B------:R-:W5:Y:S02]  /*17d00*/  SYNCS.PHASECHK.TRANS64.TRYWAIT P0, [R23+URZ+0x500c8], R0 ;  /* 0x0500c800170075a7 */ /* 0x000f6400080011ff */
[----:B-12--5:R-:W-:Y:S05]  /*17d10*/  @!P0 BRA `(.L_x_282) ;  /* 0x0000015000908947 */ /* 0x026fea0003800000 */
.L_x_469:
[----:B------:R-:W2:Y:S01]  /*17d20*/  LDCU UR4, c[0x0][0x708] ;  /* 0x0000e100ff0477ac */ /* 0x000ea20008000800 */
[----:B------:R-:W-:Y:S01]  /*17d30*/  FFMA R34, -R24, R3, 1 ;  /* 0x3f80000018227423 */ /* 0x000fe20000000103 */
[----:B------:R-:W-:Y:S01]  /*17d40*/  BSSY.RECONVERGENT B2, `(.L_x_283) ;  /* 0x000000b000027945 */ /* 0x000fe20003800200 */
[----:B------:R-:W-:Y:S02]  /*17d50*/  ISETP.NE.AND P1, PT, R28, R53, PT ;  /* 0x000000351c00720c */ /* 0x000fe40003f25270 */
[----:B------:R-:W-:Y:S01]  /*17d60*/  FFMA R34, R3, R34, R3 ;  /* 0x0000002203227223 */ /* 0x000fe20000000003 */
[----:B--2---:R-:W-:-:S03]  /*17d70*/  MOV R3, UR4 ;  /* 0x0000000400037c02 */ /* 0x004fc60008000f00 */
[----:B---3--:R-:W-:Y:S01]  /*17d80*/  FFMA R5, R34, UR4, RZ ;  /* 0x0000000422057c23 */ /* 0x008fe200080000ff */
[----:B------:R-:W2:Y:S03]  /*17d90*/  FCHK P0, R3, R24 ;  /* 0x0000001803007302 */ /* 0x000ea60000000000 */
[----:B-1----:R-:W-:-:S04]  /*17da0*/  FFMA R0, -R24, R5, UR4 ;  /* 0x0000000418007e23 */ /* 0x002fc80008000105 */
[----:B------:R-:W-:Y:S01]  /*17db0*/  FFMA R34, R34, R0, R5 ;  /* 0x0000000022227223 */ /* 0x000fe20000000005 */
[----:B--2---:R-:W-:Y:S05]  /*17dc0*/  @!P0 BRA `(.L_x_284) ;  /* 0x0000000000088947 */ /* 0x004fea0003800000 */
[----:B------:R-:W-:Y:S02]  /*17dd0*/  MOV R4, 0x17df0 ;  /* 0x00017df000047802 */ /* 0x000fe40000000f00 */
[----:B----4-:R-:W-:Y:S05]  /*17de0*/  CALL.REL.NOINC `($__internal_3_$__cuda_sm3x_div_rn_noftz_f32_slowpath) ;  /* 0x0000015800a47944 */ /* 0x010fea0003c00000 */
.L_x_284:
[----:B------:R-:W-:Y:S05]  /*17df0*/  BSYNC.RECONVERGENT B2 ;  /* 0x0000000000027941 */ /* 0x000fea0003800200 */
.L_x_283:
[----:B------:R-:W-:Y:S05]  /*17e00*/  @!P1 BRA `(.L_x_285) ;  /* 0x0000000000409947 */ /* 0x000fea0003800000 */
[----:B------:R-:W-:Y:S01]  /*17e10*/  MOV R14, 0x8 ;  /* 0x00000008000e7802 */ /* 0x000fe20000000f00 */
[----:B------:R-:W1:Y:S01]  /*17e20*/  LDCU.64 UR8, c[0x4][0xb0] ;  /* 0x01001600ff0877ac */ /* 0x000e620008000a00 */
[----:B------:R-:W-:Y:S02]  /*17e30*/  HFMA2 R12, -RZ, RZ, 0, 5.9604644775390625e-08 ;  /* 0x00000001ff0c7431 */ /* 0x000fe400000001ff */
[----:B------:R-:W-:Y:S01]  /*17e40*/  IMAD.MOV.U32 R8, RZ, RZ, 0x192 ;  /* 0x00000192ff087424 */ /* 0x000fe200078e00ff */
        /* <DEDUP_REMOVED lines=12> */
.L_x_285:
[----:B------:R-:W-:Y:S05]  /*17f10*/  WARPSYNC.ALL ;  /* 0x0000000000007948 */ /* 0x000fea0003800000 */
[----:B------:R-:W-:Y:S02]  /*17f20*/  R2UR UR4, R22 ;  /* 0x00000000160472ca */ /* 0x000fe400000e0000 */
[C---:B------:R-:W-:Y:S02]  /*17f30*/  IADD3 R35, P0, PT, R27.reuse, 0x10010, RZ ;  /* 0x000100101b237810 */ /* 0x040fe40007f1e0ff */
[----:B------:R-:W-:-:S03]  /*17f40*/  IADD3 R3, P1, PT, R27, 0x10000, RZ ;  /* 0x000100001b037810 */ /* 0x000fc60007f3e0ff */
[--C-:B------:R-:W-:Y:S01]  /*17f50*/  IMAD.X R55, RZ, RZ, R31.reuse, P0 ;  /* 0x000000ffff377224 */ /* 0x100fe200000e061f */
[----:B------:R-:W-:Y:S01]  /*17f60*/  ISETP.NE.AND P0, PT, R28, R51, PT ;  /* 0x000000331c00720c */ /* 0x000fe20003f05270 */
[----:B------:R-:W-:-:S04]  /*17f70*/  IMAD.X R53, RZ, RZ, R31, P1 ;  /* 0x000000ffff357224 */ /* 0x000fc800008e061f */
[----:B------:R-:W1:Y:S01]  /*17f80*/  LDTM.x16 R4, tmem[UR4+0x180] ;  /* 0x00018004000479ee */ /* 0x000e620008240000 */
[----:B------:R-:W-:-:S04]  /*17f90*/  SHF.R.U64 R0, R3, 0x3, R53 ;  /* 0x0000000303007819 */ /* 0x000fc80000001235 */
[----:B------:R-:W-:Y:S01]  /*17fa0*/  LOP3.LUT R52, R3, 0x70, R0, 0x78, !PT ;  /* 0x0000007003347812 */ /* 0x000fe200078e7800 */
[C---:B-1----:R-:W-:Y:S01]  /*17fb0*/  FMUL2 R20, R34.reuse.F32, R8.F32x2.HI_LO ;  /* 0x000000082214724a */ /* 0x042fe20000040000 */
[C---:B------:R-:W-:Y:S01]  /*17fc0*/  SHF.R.U64 R8, R35.reuse, 0x3, R55 ;  /* 0x0000000323087819 */ /* 0x040fe20000001237 */
[C---:B------:R-:W-:Y:S02]  /*17fd0*/  FMUL2 R4, R34.reuse.F32, R4.F32x2.HI_LO ;  /* 0x000000042204724a */ /* 0x040fe40000040000 */
[C---:B------:R-:W-:Y:S01]  /*17fe0*/  FMUL2 R6, R34.reuse.F32, R6.F32x2.HI_LO ;  /* 0x000000062206724a */ /* 0x040fe20000040000 */
[----:B------:R-:W-:Y:S01]  /*17ff0*/  LOP3.LUT R54, R35, 0x70, R8, 0x78, !PT ;  /* 0x0000007023367812 */ /* 0x000fe200078e7808 */
[C---:B------:R-:W-:Y:S01]  /*18000*/  FMUL2 R36, R34.reuse.F32, R10.F32x2.HI_LO ;  /* 0x0000000a2224724a */ /* 0x040fe20000040000 */
[----:B------:R-:W-:Y:S01]  /*18010*/  F2FP.F16.F32.PACK_AB R8, R5, R4 ;  /* 0x000000040508723e */ /* 0x000fe200000000ff */
[C---:B------:R-:W-:Y:S01]  /*18020*/  FMUL2 R12, R34.reuse.F32, R12.F32x2.HI_LO ;  /* 0x0000000c220c724a */ /* 0x040fe20000040000 */
[----:B------:R-:W-:Y:S01]  /*18030*/  F2FP.F16.F32.PACK_AB R9, R7, R6 ;  /* 0x000000060709723e */ /* 0x000fe200000000ff */
[C---:B------:R-:W-:Y:S01]  /*18040*/  FMUL2 R14, R34.reuse.F32, R14.F32x2.HI_LO ;  /* 0x0000000e220e724a */ /* 0x040fe20000040000 */
[----:B------:R-:W-:Y:S01]  /*18050*/  F2FP.F16.F32.PACK_AB R10, R21, R20 ;  /* 0x00000014150a723e */ /* 0x000fe200000000ff */
[C---:B------:R-:W-:Y:S01]  /*18060*/  FMUL2 R16, R34.reuse.F32, R16.F32x2.HI_LO ;  /* 0x000000102210724a */ /* 0x040fe20000040000 */
        /* <DEDUP_REMOVED lines=10> */
[----:B------:R-:W2:Y:S01]  /*18110*/  LDCU.64 UR8, c[0x4][0xb0] ;  /* 0x01001600ff0877ac */ /* 0x000ea20008000a00 */
[----:B------:R-:W-:Y:S02]  /*18120*/  HFMA2 R12, -RZ, RZ, 0, 5.9604644775390625e-08 ;  /* 0x00000001ff0c7431 */ /* 0x000fe400000001ff */
[----:B-1----:R-:W-:Y:S01]  /*18130*/  IMAD.MOV.U32 R8, RZ, RZ, 0x192 ;  /* 0x00000192ff087424 */ /* 0x002fe200078e00ff */
[----:B------:R-:W1:Y:S01]  /*18140*/  LDCU.64 UR6, c[0x4][0xb8] ;  /* 0x01001700ff0677ac */ /* 0x000e620008000a00 */
[----:B------:R-:W3:Y:S01]  /*18150*/  LDC.64 R14, c[0x4][R14] ;  /* 0x010000000e0e7b82 */ /* 0x000ee20000000a00 */
[----:B------:R-:W-:Y:S01]  /*18160*/  IMAD.MOV.U32 R13, RZ, RZ, RZ ;  /* 0x000000ffff0d7224 */ /* 0x000fe200078e00ff */
[----:B------:R-:W5:Y:S01]  /*18170*/  LDCU.64 UR4, c[0x4][0x40] ;  /* 0x01000800ff0477ac */ /* 0x000f620008000a00 */
[----:B--2---:R-:W-:Y:S01]  /*18180*/  IMAD.U32 R4, RZ, RZ, UR8 ;  /* 0x00000008ff047e24 */ /* 0x004fe2000f8e00ff */
[----:B------:R-:W-:Y:S01]  /*18190*/  MOV R5, UR9 ;  /* 0x0000000900057c02 */ /* 0x000fe20008000f00 */
[----:B-1----:R-:W-:Y:S01]  /*181a0*/  IMAD.U32 R6, RZ, RZ, UR6 ;  /* 0x00000006ff067e24 */ /* 0x002fe2000f8e00ff */
[----:B------:R-:W-:Y:S01]  /*181b0*/  MOV R7, UR7 ;  /* 0x0000000700077c02 */ /* 0x000fe20008000f00 */
[----:B-----5:R-:W-:Y:S01]  /*181c0*/  IMAD.U32 R10, RZ, RZ, UR4 ;  /* 0x00000004ff0a7e24 */ /* 0x020fe2000f8e00ff */
[----:B------:R-:W-:-:S02]  /*181d0*/  MOV R11, UR5 ;  /* 0x00000005000b7c02 */ /* 0x000fc40008000f00 */
[----:B------:R-:W-:-:S07]  /*181e0*/  LEPC R20, `(.L_x_286) ;  /* 0x000000001014794e */ /* 0x000fce0000000000 */
[----:B---34-:R-:W-:Y:S05]  /*181f0*/  CALL.ABS.NOINC R14 ;  /* 0x000000000e007343 */ /* 0x018fea0003c00000 */
.L_x_286:
[----:B------:R-:W-:Y:S05]  /*18200*/  WARPSYNC.ALL ;  /* 0x0000000000007948 */ /* 0x000fea0003800000 */
[----:B------:R-:W-:Y:S02]  /*18210*/  R2UR UR4, R22 ;  /* 0x00000000160472ca */ /* 0x000fe400000e0000 */
[C---:B------:R-:W-:Y:S02]  /*18220*/  IADD3 R35, P0, PT, R27.reuse, 0x10030, RZ ;  /* 0x000100301b237810 */ /* 0x040fe40007f1e0ff */
[----:B------:R-:W-:-:S03]  /*18230*/  IADD3 R3, P1, PT, R27, 0x10020, RZ ;  /* 0x000100201b037810 */ /* 0x000fc60007f3e0ff */
[--C-:B-1----:R-:W-:Y:S01]  /*18240*/  IMAD.X R53, RZ, RZ, R31.reuse, P0 ;  /* 0x000000ffff357224 */ /* 0x102fe200000e061f */
        /* <DEDUP_REMOVED lines=42> */
.L_x_287:
        /* <DEDUP_REMOVED lines=47> */
.L_x_288:
        /* <DEDUP_REMOVED lines=47> */
.L_x_289:
        /* <DEDUP_REMOVED lines=47> */
.L_x_290:
        /* <DEDUP_REMOVED lines=47> */
.L_x_291:
        /* <DEDUP_REMOVED lines=47> */
.L_x_292:
[----:B------:R-:W-:Y:S05]  /*193a0*/  WARPSYNC.ALL ;  /* 0x0000000000007948 */ /* 0x000fea0003800000 */
[----:B------:R-:W-:Y:S02]  /*193b0*/  R2UR UR4, R22 ;  /* 0x00000000160472ca */ /* 0x000fe400000e0000 */
[C---:B------:R-:W-:Y:S02]  /*193c0*/  IADD3 R35, P0, PT, R27.reuse, 0x10470, RZ ;  /* 0x000104701b237810 */ /* 0x040fe40007f1e0ff */
[----:B------:R-:W-:-:S03]  /*193d0*/  IADD3 R3, P1, PT, R27, 0x10460, RZ ;  /* 0x000104601b037810 */ /* 0x000fc60007f3e0ff */
[--C-:B-1----:R-:W-:Y:S02]  /*193e0*/  IMAD.X R41, RZ, RZ, R31.reuse, P0 ;  /* 0x000000ffff297224 */ /* 0x102fe400000e061f */
[----:B------:R-:W-:-:S04]  /*193f0*/  IMAD.X R39, RZ, RZ, R31, P1 ;  /* 0x000000ffff277224 */ /* 0x000fc800008e061f */
[----:B------:R-:W1:Y:S01]  /*19400*/  LDTM.x16 R4, tmem[UR4+0x1f0] ;  /* 0x0001f004000479ee */ /* 0x000e620008240000 */
[----:B------:R-:W-:-:S04]  /*19410*/  SHF.R.U64 R0, R3, 0x3, R39 ;  /* 0x0000000303007819 */ /* 0x000fc80000001227 */
[----:B------:R-:W-:Y:S01]  /*19420*/  LOP3.LUT R38, R3, 0x70, R0, 0x78, !PT ;  /* 0x0000007003267812 */ /* 0x000fe200078e7800 */
[----:B------:R-:W-:-:S05]  /*19430*/  VIADD R3, R22, 0x200 ;  /* 0x0000020016037836 */ /* 0x000fca0000000000 */
[----:B------:R-:W-:-:S04]  /*19440*/  SHF.R.U32.HI R3, RZ, 0x15, R3 ;  /* 0x00000015ff037819 */ /* 0x000fc80000011603 */
[----:B------:R-:W-:Y:S01]  /*19450*/  ISETP.NE.AND P0, PT, R28, R3, PT ;  /* 0x000000031c00720c */ /* 0x000fe20003f05270 */
        /* <DEDUP_REMOVED lines=37> */
.L_x_293:
        /* <DEDUP_REMOVED lines=49> */
.L_x_294:
        /* <DEDUP_REMOVED lines=49> */
.L_x_295:
        /* <DEDUP_REMOVED lines=49> */
.L_x_296:
        /* <DEDUP_REMOVED lines=49> */
.L_x_297:
        /* <DEDUP_REMOVED lines=49> */
.L_x_298:
        /* <DEDUP_REMOVED lines=49> */
.L_x_299:
        /* <DEDUP_REMOVED lines=49> */
.L_x_300:
[----:B------:R-:W2:Y:S01]  /*1ac20*/  LDCU.64 UR4, c[0x0][0x880] ;  /* 0x00011000ff0477ac */ /* 0x000ea20008000a00 */
[C---:B------:R-:W-:Y:S02]  /*1ac30*/  IADD3 R3, P2, PT, R27.reuse, 0x10c60, RZ ;  /* 0x00010c601b037810 */ /* 0x040fe40007f5e0ff */
[----:B------:R-:W-:-:S03]  /*1ac40*/  IADD3 R27, P1, PT, R27, 0x10c70, RZ ;  /* 0x00010c701b1b7810 */ /* 0x000fc60007f3e0ff */
[--C-:B------:R-:W-:Y:S02]  /*1ac50*/  IMAD.X R37, RZ, RZ, R31.reuse, P2 ;  /* 0x000000ffff257224 */ /* 0x100fe400010e061f */
[----:B-1----:R-:W-:-:S03]  /*1ac60*/  IMAD.X R39, RZ, RZ, R31, P1 ;  /* 0x000000ffff277224 */ /* 0x002fc600008e061f */
[----:B------:R-:W-:-:S04]  /*1ac70*/  SHF.R.U64 R0, R3, 0x3, R37 ;  /* 0x0000000303007819 */ /* 0x000fc80000001225 */
[----:B------:R-:W-:Y:S02]  /*1ac80*/  LOP3.LUT R36, R3, 0x70, R0, 0x78, !PT ;  /* 0x0000007003247812 */ /* 0x000fe400078e7800 */
[----:B--2---:R-:W-:-:S04]  /*1ac90*/  ISETP.NE.U32.AND P0, PT, RZ, UR4, PT ;  /* 0x00000004ff007c0c */ /* 0x004fc8000bf05070 */
[----:B------:R-:W-:Y:S01]  /*1aca0*/  ISETP.NE.AND.EX P0, PT, RZ, UR5, PT, P0 ;  /* 0x00000005ff007c0c */ /* 0x000fe2000bf05300 */
[----:B------:R-:W-:Y:S05]  /*1acb0*/  WARPSYNC.ALL ;  /* 0x0000000000007948 */ /* 0x000fea0003800000 */
[----:B------:R-:W-:-:S13]  /*1acc0*/  R2UR UR4, R22 ;  /* 0x00000000160472ca */ /* 0x000fda00000e0000 */
[----:B------:R-:W1:Y:S02]  /*1acd0*/  LDTM.x16 R4, tmem[UR4+0x270] ;  /* 0x00027004000479ee */ /* 0x000e640008240000 */
        /* <DEDUP_REMOVED lines=20> */
[----:B------:R-:W-:Y:S01]  /*1ae20*/  @!PT LDS RZ, [RZ] ;  /* 0x00000000fffff984 */ /* 0x000fe20000000800 */
[----:B------:R-:W-:Y:S01]  /*1ae30*/  @!PT LDS RZ, [RZ] ;  /* 0x00000000fffff984 */ /* 0x000fe20000000800 */
[----:B------:R-:W-:Y:S01]  /*1ae40*/  @!PT LDS RZ, [RZ] ;  /* 0x00000000fffff984 */ /* 0x000fe20000000800 */
[----:B------:R-:W-:Y:S01]  /*1ae50*/  @!PT LDS RZ, [RZ] ;  /* 0x00000000fffff984 */ /* 0x000fe20000000800 */
[----:B------:R2:W-:Y:S06]  /*1ae60*/  MEMBAR.ALL.CTA ;  /* 0x0000000000007992 */ /* 0x0005ec0000008000 */
[----:B--2---:R-:W2:Y:S01]  /*1ae70*/  FENCE.VIEW.ASYNC.S ;  /* 0x00000000000073c6 */ /* 0x004ea20000000000 */
[----:B------:R-:W-:Y:S05]  /*1ae80*/  @!P0 BRA `(.L_x_301) ;  /* 0x0000000400008947 */ /* 0x000fea0003800000 */
[----:B------:R-:W-:Y:S01]  /*1ae90*/  FSETP.GEU.AND P0, PT, R24, 1.175494350822287508e-38, PT ;  /* 0x008000001800780b */ /* 0x000fe20003f0e000 */
[----:B------:R-:W3:Y:S01]  /*1aea0*/  LDCU UR4, c[0x0][0x380] ;  /* 0x00007000ff0477ac */ /* 0x000ee20008000800 */
[----:B------:R-:W-:Y:S01]  /*1aeb0*/  MOV R0, 0x3e055027 ;  /* 0x3e05502700007802 */ /* 0x000fe20000000f00 */
[----:B------:R-:W-:Y:S01]  /*1aec0*/  BSSY.RECONVERGENT B0, `(.L_x_301) ;  /* 0x000003c000007945 */ /* 0x000fe20003800200 */
[----:B-1----:R-:W-:Y:S01]  /*1aed0*/  FSEL R5, RZ, -23, P0 ;  /* 0xc1b80000ff057808 */ /* 0x002fe20000000000 */
[----:B------:R-:W1:Y:S01]  /*1aee0*/  LDCU UR5, c[0x0][0x700] ;  /* 0x0000e000ff0577ac */ /* 0x000e620008000800 */
[----:B------:R-:W-:-:S07]  /*1aef0*/  LEA R2, R33, R2, 0x8 ;  /* 0x0000000221027211 */ /* 0x000fce00078e40ff */
        /* <DEDUP_REMOVED lines=22> */
[----:B------:R-:W-:-:S04]  /*1b060*/  IADD3 R3, PT, PT, R2, 0x80, RZ ;  /* 0x0000008002037810 */ /* 0x000fc80007ffe0ff */
[----:B---3--:R-:W-:Y:S02]  /*1b070*/  ISETP.GE.AND P0, PT, R3, UR4, PT ;  /* 0x0000000403007c0c */ /* 0x008fe4000bf06270 */
[----:B------:R-:W-:-:S05]  /*1b080*/  FSEL R4, R4, -INF , P1 ;  /* 0xff80000004047808 */ /* 0x000fca0000800000 */
[----:B-1----:R-:W-:-:S06]  /*1b090*/  FFMA R25, R25, UR5, R4 ;  /* 0x0000000519197c23 */ /* 0x002fcc0008000004 */
[----:B------:R-:W-:Y:S05]  /*1b0a0*/  @P0 BRA `(.L_x_302) ;  /* 0x0000000000740947 */ /* 0x000fea0003800000 */
[----:B------:R-:W1:Y:S01]  /*1b0b0*/  LDCU UR4, c[0x0][0x38c] ;  /* 0x00007180ff0477ac */ /* 0x000e620008000800 */
[----:B------:R-:W4:Y:S01]  /*1b0c0*/  LDCU UR5, c[0x0][0x890] ;  /* 0x00011200ff0577ac */ /* 0x000f220008000800 */
[----:B------:R-:W3:Y:S01]  /*1b0d0*/  LDCU.64 UR6, c[0x0][0x888] ;  /* 0x00011100ff0677ac */ /* 0x000ee20008000a00 */
[----:B-1----:R-:W1:Y:S01]  /*1b0e0*/  I2F.U32.RP R6, UR4 ;  /* 0x0000000400067d06 */ /* 0x002e620008209000 */
[----:B------:R-:W-:Y:S01]  /*1b0f0*/  ISETP.NE.U32.AND P0, PT, RZ, UR4, PT ;  /* 0x00000004ff007c0c */ /* 0x000fe2000bf05070 */
[----:B----4-:R-:W-:-:S06]  /*1b100*/  IMAD R3, R32, UR5, R3 ;  /* 0x0000000520037c24 */ /* 0x010fcc000f8e0203 */
[----:B-1----:R-:W1:Y:S02]  /*1b110*/  MUFU.RCP R4, R6 ;  /* 0x0000000600047308 */ /* 0x002e640000001000 */
[----:B-1----:R-:W-:-:S06]  /*1b120*/  IADD3 R4, PT, PT, R4, 0xffffffe, RZ ;  /* 0x0ffffffe04047810 */ /* 0x002fcc0007ffe0ff */
[----:B------:R1:W4:Y:S02]  /*1b130*/  F2I.FTZ.U32.TRUNC.NTZ R5, R4 ;  /* 0x0000000400057305 */ /* 0x000324000021f000 */
[----:B-1----:R-:W-:Y:S01]  /*1b140*/  HFMA2 R4, -RZ, RZ, 0, 0 ;  /* 0x00000000ff047431 */ /* 0x002fe200000001ff */
[----:B----4-:R-:W-:-:S05]  /*1b150*/  IADD3 R0, PT, PT, RZ, -R5, RZ ;  /* 0x80000005ff007210 */ /* 0x010fca0007ffe0ff */
[----:B------:R-:W-:-:S04]  /*1b160*/  IMAD R7, R0, UR4, RZ ;  /* 0x0000000400077c24 */ /* 0x000fc8000f8e02ff */
[----:B------:R-:W-:Y:S02]  /*1b170*/  IMAD.HI.U32 R0, R5, R7, R4 ;  /* 0x0000000705007227 */ /* 0x000fe400078e0004 */
[----:B------:R-:W1:Y:S04]  /*1b180*/  LDC.64 R4, c[0x0][0x880] ;  /* 0x00022000ff047b82 */ /* 0x000e680000000a00 */
[----:B------:R-:W-:-:S05]  /*1b190*/  IMAD.HI.U32 R0, R0, R29, RZ ;  /* 0x0000001d00007227 */ /* 0x000fca00078e00ff */
        /* <DEDUP_REMOVED lines=12> */
[----:B-1----:R-:W-:-:S05]  /*1b260*/  IMAD.WIDE.U32 R4, R3, 0x4, R4 ;  /* 0x0000000403047825 */ /* 0x002fca00078e0004 */
[----:B------:R1:W-:Y:S02]  /*1b270*/  STG.E desc[UR46][R4.64], R25 ;  /* 0x0000001904007986 */ /* 0x0003e4000c10192e */
.L_x_302:
[----:B------:R-:W-:Y:S05]  /*1b280*/  BSYNC.RECONVERGENT B0 ;  /* 0x0000000000007941 */ /* 0x000fea0003800200 */
.L_x_301:
[----:B------:R-:W-:Y:S01]  /*1b290*/  UISETP.NE.AND UP0, UPT, UR41, URZ, UPT ;  /* 0x000000ff2900728c */ /* 0x000fe2000bf05270 */
[----:B------:R-:W-:-:S08]  /*1b2a0*/  NOP ;  /* 0x0000000000007918 */ /* 0x000fd00000000000 */
[----:B------:R-:W-:Y:S05]  /*1b2b0*/  BRA.U UP0, `(.L_x_303) ;  /* 0x0000000100087547 */ /* 0x000fea000b800000 */
[----:B------:R-:W-:Y:S05]  /*1b2c0*/  BPT.TRAP 0x1 ;  /* 0x000000040000795c */ /* 0x000fea0000300000 */
[----:B------:R-:W-:Y:S05]  /*1b2d0*/  BPT.TRAP 0x1 ;  /* 0x000000040000795c */ /* 0x000fea0000300000 */
.L_x_303:
[----:B------:R-:W-:Y:S01]  /*1b2e0*/  IADD3 R3, PT, PT, R23, 0x500a8, RZ ;  /* 0x000500a817037810 */ /* 0x000fe20007ffe0ff */
[----:B------:R-:W-:-:S03]  /*1b2f0*/  UISETP.NE.AND UP0, UPT, UR41, URZ, UPT ;  /* 0x000000ff2900728c */ /* 0x000fc6000bf05270 */
[----:B------:R-:W-:-:S04]  /*1b300*/  PRMT R3, R26, 0x654, R3 ;  /* 0x000006541a037816 */ /* 0x000fc80000000003 */
[----:B--2---:R2:W-:Y:S02]  /*1b310*/  SYNCS.ARRIVE.TRANS64.RED.A1T0 RZ, [R3+URZ], RZ ;  /* 0x000000ff03ff79a7 */ /* 0x0045e400081004ff */
[----:B------:R-:W-:Y:S05]  /*1b320*/  BRA.U UP0, `(.L_x_304) ;  /* 0x0000000100047547 */ /* 0x000fea000b800000 */
[----:B------:R-:W-:Y:S05]  /*1b330*/  BPT.TRAP 0x1 ;  /* 0x000000040000795c */ /* 0x000fea0000300000 */
.L_x_304:
[----:B------:R-:W-:Y:S01]  /*1b340*/  SYNCS.ARRIVE.TRANS64.A1T0 RZ, [R23+URZ+0x500b8], RZ ;  /* 0x0500b8ff17ff79a7 */ /* 0x000fe200081000ff */
[----:B------:R-:W-:Y:S05]  /*1b350*/  EXIT ;  /* 0x000000000000794d */ /* 0x000fea0003800000 */
.L_x_27:
[----:B------:R-:W-:-:S08]  /*1b360*/  NOP ;  /* 0x0000000000007918 */ /* 0x000fd00000000000 */
[----:B------:R-:W1:Y:S02]  /*1b370*/  USETMAXREG.TRY_ALLOC.CTAPOOL UP0, 0xc0 ;  /* 0x000000c0000079c8 */ /* 0x000e640008000600 */
[----:B-1----:R-:W-:Y:S05]  /*1b380*/  BRA.U !UP0, `(.L_x_27) ;  /* 0xfffffffd08f47547 */ /* 0x002fea000b83ffff */
[----:B------:R-:W1:Y:S01]  /*1b390*/  S2UR UR8, SR_CTAID.X ;  /* 0x00000000000879c3 */ /* 0x000e620000002500 */
[----:B------:R-:W2:Y:S02]  /*1b3a0*/  LDCU.64 UR6, c[0x0][0x380] ;  /* 0x00007000ff0677ac */ /* 0x000ea40008000a00 */
[----:B--2---:R-:W-:Y:S02]  /*1b3b0*/  UISETP.NE.AND UP0, UPT, UR7, URZ, UPT ;  /* 0x000000ff0700728c */ /* 0x004fe4000bf05270 */
[----:B-1----:R-:W-:-:S04]  /*1b3c0*/  USHF.L.U32 UR4, UR8, 0x8, URZ ;  /* 0x0000000808047899 */ /* 0x002fc800080006ff */
[----:B------:R-:W-:-:S06]  /*1b3d0*/  UISETP.GE.U32.OR UP0, UPT, UR4, UR6, !UP0 ;  /* 0x000000060400728c */ /* 0x000fcc000c706470 */
[----:B------:R-:W-:-:S13]  /*1b3e0*/  PLOP3.LUT P0, PT, PT, PT, UP0, 0x80, 0x8 ;  /* 0x000000000008781c */ /* 0x000fda0003f0f008 */
[----:B------:R-:W-:Y:S05]  /*1b3f0*/  @P0 EXIT ;  /* 0x000000000000094d */ /* 0x000fea0003800000 */
[----:B------:R-:W-:Y:S02]  /*1b400*/  UIADD3 UR5, UPT, UPT, UR7, 0x7f, URZ ;  /* 0x0000007f07057890 */ /* 0x000fe4000fffe0ff */
[----:B------:R-:W-:Y:S02]  /*1b410*/  ULEA UR6, UR8, 0x2, 0x1 ;  /* 0x0000000208067891 */ /* 0x000fe4000f8e08ff */
[----:B------:R-:W-:Y:S02]  /*1b420*/  USHF.R.S32.HI UR4, URZ, 0x1f, UR5 ;  /* 0x0000001fff047899 */ /* 0x000fe40008011405 */
[----:B------:R-:W-:Y:S02]  /*1b430*/  UISETP.NE.AND UP1, UPT, UR39, URZ, UPT ;  /* 0x000000ff2700728c */ /* 0x000fe4000bf25270 */
[----:B------:R-:W-:Y:S02]  /*1b440*/  ULEA.HI UR5, UR4, UR5, URZ, 0x7 ;  /* 0x0000000504057291 */ /* 0x000fe4000f8f38ff */
[----:B------:R-:W-:-:S02]  /*1b450*/  ULOP3.LUT UR4, UR6, 0x1fffffe, URZ, 0xc0, !UPT ;  /* 0x01fffffe06047892 */ /* 0x000fc4000f8ec0ff */
[----:B------:R-:W-:-:S04]  /*1b460*/  USHF.R.S32.HI UR5, URZ, 0x7, UR5 ;  /* 0x00000007ff057899 */ /* 0x000fc80008011405 */
[----:B------:R-:W-:-:S04]  /*1b470*/  UISETP.LT.AND UP0, UPT, UR5, UR4, UPT ;  /* 0x000000040500728c */ /* 0x000fc8000bf01270 */
[----:B------:R-:W-:Y:S02]  /*1b480*/  USEL UR50, UR5, UR4, UP0 ;  /* 0x0000000405327287 */ /* 0x000fe40008000000 */
[----:B------:R-:W-:Y:S02]  /*1b490*/  USEL UR4, UR11, UR10, UP1 ;  /* 0x0000000a0b047287 */ /* 0x000fe40008800000 */
[----:B------:R-:W-:Y:S02]  /*1b4a0*/  UISETP.LT.AND UP0, UPT, UR50, 0x2, UPT ;  /* 0x000000023200788c */ /* 0x000fe4000bf01270 */
[----:B------:R-:W-:Y:S02]  /*1b4b0*/  ULOP3.LUT UR48, UR4, 0x1, URZ, 0xc0, !UPT ;  /* 0x0000000104307892 */ /* 0x000fe4000f8ec0ff */
[----:B------:R-:W-:Y:S02]  /*1b4c0*/  USEL UR47, UR50, 0x2, UP0 ;  /* 0x00000002322f7887 */ /* 0x000fe40008000000 */
[----:B------:R-:W-:-:S02]  /*1b4d0*/  UISETP.NE.U32.AND UP0, UPT, UR48, 0x1, UPT ;  /* 0x000000013000788c */ /* 0x000fc4000bf05070 */
[----:B------:R-:W-:-:S07]  /*1b4e0*/  UIADD3 UR5, UPT, UPT, -UR47, UR50, URZ ;  /* 0x000000322f057290 */ /* 0x000fce000fffe1ff */
[----:B------:R-:W-:Y:S05]  /*1b4f0*/  BRA.U !UP0, `(.L_x_305) ;  /* 0x0000000108047547 */ /* 0x000fea000b800000 */
[----:B------:R-:W-:Y:S05]  /*1b500*/  BPT.TRAP 0x1 ;  /* 0x000000040000795c */ /* 0x000fea0000300000 */
.L_x_305:
[----:B------:R-:W1:Y:S01]  /*1b510*/  S2UR UR53, SR_CgaCtaId ;  /* 0x00000000003579c3 */ /* 0x000e620000008800 */
[----:B------:R-:W-:Y:S01]  /*1b520*/  UISETP.NE.AND UP0, UPT, UR39, URZ, UPT ;  /* 0x000000ff2700728c */ /* 0x000fe2000bf05270 */
[----:B------:R-:W-:Y:S01]  /*1b530*/  MOV R3, 0x1 ;  /* 0x0000000100037802 */ /* 0x000fe20000000f00 */
[----:B------:R-:W-:Y:S01]  /*1b540*/  UMOV UR4, 0x400 ;  /* 0x0000040000047882 */ /* 0x000fe20000000000 */
[----:B------:R-:W-:Y:S02]  /*1b550*/  USHF.L.U32 UR49, UR49, 0x3, URZ ;  /* 0x0000000331317899 */ /* 0x000fe400080006ff */
[----:B------:R-:W-:Y:S01]  /*1b560*/  SHF.L.U32 R3, R3, 0x1f, RZ ;  /* 0x0000001f03037819 */ /* 0x000fe200000006ff */
[----:B------:R-:W-:Y:S01]  /*1b570*/  UMOV UR46, 0x1 ;  /* 0x00000001002e7882 */ /* 0x000fe20000000000 */
[----:B-1----:R-:W-:-:S04]  /*1b580*/  ULEA UR53, UR53, UR4, 0x18 ;  /* 0x0000000435357291 */ /* 0x002fc8000f8ec0ff */
[----:B------:R-:W-:Y:S02]  /*1b590*/  UIADD3 UR4, UPT, UPT, UR53, 0x50078, URZ ;  /* 0x0005007835047890 */ /* 0x000fe4000fffe0ff */
[----:B------:R-:W-:Y:S02]  /*1b5a0*/  @!UP0 UIADD3 UR4, UPT, UPT, UR53, 0x50088, URZ ;  /* 0x0005008835048890 */ /* 0x000fe4000fffe0ff */
[----:B------:R-:W-:-:S07]  /*1b5b0*/  UIADD3 UR55, UPT, UPT, UR53, UR49, URZ ;  /* 0x0000003135377290 */ /* 0x000fce000fffe0ff */
[----:B------:R-:W1:Y:S02]  /*1b5c0*/  SYNCS.PHASECHK.TRANS64.TRYWAIT P0, [UR4], R3 ;  /* 0x00000003ff0075a7 */ /* 0x000e640008001104 */
[----:B-1----:R-:W-:Y:S05]  /*1b5d0*/  @!P0 BRA `(.L_x_306) ;  /* 0x0000011800748947 */ /* 0x002fea0003800000 */
.L_x_471:
[----:B------:R-:W-:Y:S01]  /*1b5e0*/  UISETP.GE.AND UP0, UPT, UR5, 0x1, UPT ;  /* 0x000000010500788c */ /* 0x000fe2000bf06270 */
[----:B------:R-:W-:Y:S01]  /*1b5f0*/  HFMA2 R2, -RZ, RZ, 0, 0 ;  /* 0x00000000ff027431 */ /* 0x000fe200000001ff */
[----:B------:R-:W-:Y:S01]  /*1b600*/  MOV R17, 0xff800000 ;  /* 0xff80000000117802 */ /* 0x000fe20000000f00 */
[----:B------:R-:W-:Y:S01]  /*1b610*/  HFMA2 R16, -RZ, RZ, 0, 0 ;  /* 0x00000000ff107431 */ /* 0x000fe200000001ff */
[----:B------:R-:W-:Y:S01]  /*1b620*/  UMOV UR45, 0x1 ;  /* 0x00000001002d7882 */ /* 0x000fe20000000000 */
[----:B------:R-:W-:Y:S01]  /*1b630*/  UMOV UR43, URZ ;  /* 0x000000ff002b7c82 */ /* 0x000fe20008000000 */
[----:B------:R-:W-:-:S03]  /*1b640*/  UMOV UR42, URZ ;  /* 0x000000ff002a7c82 */ /* 0x000fc60008000000 */
[----:B------:R-:W-:Y:S05]  /*1b650*/  BRA.U !UP0, `(.L_x_307) ;  /* 0x0000004508a07547 */ /* 0x000fea000b800000 */
[----:B------:R-:W-:Y:S01]  /*1b660*/  ULOP3.LUT UR41, URZ, UR47, URZ, 0x33, !UPT ;  /* 0x0000002fff297292 */ /* 0x000fe2000f8e33ff */
[----:B------:R-:W-:Y:S01]  /*1b670*/  MOV R16, RZ ;  /* 0x000000ff00107202 */ /* 0x000fe20000000f00 */
[----:B------:R-:W2:Y:S01]  /*1b680*/  LDCU UR36, c[0x0][0x704] ;  /* 0x0000e080ff2477ac */ /* 0x000ea20008000800 */
[----:B------:R-:W-:Y:S01]  /*1b690*/  MOV R156, 0xff800000 ;  /* 0xff800000009c7802 */ /* 0x000fe20000000f00 */
[----:B------:R-:W-:Y:S01]  /*1b6a0*/  UIADD3 UR41, UPT, UPT, UR41, UR50, URZ ;  /* 0x0000003229297290 */ /* 0x000fe2000fffe0ff */
[----:B------:R-:W-:Y:S01]  /*1b6b0*/  UMOV UR42, URZ ;  /* 0x000000ff002a7c82 */ /* 0x000fe20008000000 */
[----:B------:R-:W-:Y:S01]  /*1b6c0*/  UMOV UR45, 0x1 ;  /* 0x00000001002d7882 */ /* 0x000fe20000000000 */
[----:B------:R-:W-:Y:S01]  /*1b6d0*/  UMOV UR46, 0x1 ;  /* 0x00000001002e7882 */ /* 0x000fe20000000000 */
[----:B------:R-:W-:-:S08]  /*1b6e0*/  UMOV UR43, URZ ;  /* 0x000000ff002b7c82 */ /* 0x000fd00008000000 */
.L_x_328:
[----:B------:R-:W3:Y:S01]  /*1b6f0*/  S2R R2, SR_TID.X ;  /* 0x0000000000027919 */ /* 0x000ee20000002100 */
[----:B------:R-:W-:Y:S01]  /*1b700*/  UISETP.NE.AND UP0, UPT, UR39, URZ, UPT ;  /* 0x000000ff2700728c */ /* 0x000fe2000bf05270 */
[----:B------:R-:W-:-:S03]  /*1b710*/  UMOV UR4, 0x20 ;  /* 0x0000002000047882 */ /* 0x000fc60000000000 */
[----:B------:R-:W-:Y:S02]  /*1b720*/  USEL UR4, UR4, 0xa0, UP0 ;  /* 0x000000a004047887 */ /* 0x000fe40008000000 */
[----:B------:R-:W-:Y:S01]  /*1b730*/  USEL UR5, UR43, UR42, UP0 ;  /* 0x0000002a2b057287 */ /* 0x000fe20008000000 */
[----:B---3--:R-:W-:-:S05]  /*1b740*/  IMAD.U32 R18, R2, 0x10000, RZ ;  /* 0x0001000002127824 */ /* 0x008fca00078e00ff */
[----:B------:R-:W-:-:S05]  /*1b750*/  LOP3.LUT R18, R18, 0x600000, RZ, 0xc0, !PT ;  /* 0x0060000012127812 */ /* 0x000fca00078ec0ff */
[----:B-1----:R-:W-:Y:S01]  /*1b760*/  VIADD R0, R18, UR4 ;  /* 0x0000000412007c36 */ /* 0x002fe20008000000 */
[----:B------:R-:W-:-:S04]  /*1b770*/  USEL UR4, UR51, UR52, UP0 ;  /* 0x0000003433047287 */ /* 0x000fc80008000000 */
[----:B------:R-:W-:Y:S01]  /*1b780*/  UISETP.GT.U32.AND UP0, UPT, UR4, 0x1, UPT ;  /* 0x000000010400788c */ /* 0x000fe2000bf04070 */
[----:B------:R-:W1:Y:S02]  /*1b790*/  SHFL.IDX PT, R0, R0, RZ, 0x1f ;  /* 0x00001fff00007589 */ /* 0x000e6400000e0000 */
[----:B-1----:R-:W-:-:S06]  /*1b7a0*/  R2UR UR37, R0 ;  /* 0x00000000002572ca */ /* 0x002fcc00000e0000 */
[----:B--2---:R-:W-:Y:S09]  /*1b7b0*/  BRA.U UP0, `(.L_x_308) ;  /* 0x0000000100047547 */ /* 0x004ff2000b800000 */
[----:B--2---:R-:W-:Y:S05]  /*1b7c0*/  BPT.TRAP 0x1 ;  /* 0x000000040000795c */ /* 0x004fea0000300000 */
.L_x_308:
[----:B------:R-:W1:Y:S01]  /*1b7d0*/  S2UR UR38, SR_CgaCtaId ;  /* 0x00000000002679c3 */ /* 0x000e620000008800 */
[----:B------:R-:W-:Y:S01]  /*1b7e0*/  UISETP.NE.AND UP0, UPT, UR39, URZ, UPT ;  /* 0x000000ff2700728c */ /* 0x000fe2000bf05270 */
[----:B------:R-:W-:Y:S01]  /*1b7f0*/  IMAD.U32 R3, RZ, RZ, UR5 ;  /* 0x00000005ff037e24 */ /* 0x000fe2000f8e00ff */
[----:B------:R-:W-:Y:S01]  /*1b800*/  UMOV UR4, 0x400 ;  /* 0x0000040000047882 */ /* 0x000fe20000000000 */
[----:B------:R-:W-:Y:S01]  /*1b810*/  SHF.R.U32.HI R2, RZ, 0x5, R2 ;  /* 0x00000005ff027819 */ /* 0x000fe20000011602 */
[----:B------:R-:W-:Y:S01]  /*1b820*/  USEL UR5, URZ, 0x80, UP0 ;  /* 0x00000080ff057887 */ /* 0x000fe20008000000 */
[----:B------:R-:W-:Y:S02]  /*1b830*/  SHF.R.U32.HI R22, RZ, 0x15, R18 ;  /* 0x00000015ff167819 */ /* 0x000fe40000011612 */
[----:B------:R-:W-:Y:S02]  /*1b840*/  SHF.L.U32 R3, R3, 0x1f, RZ ;  /* 0x0000001f03037819 */ /* 0x000fe400000006ff */
[----:B------:R-:W-:-:S02]  /*1b850*/  LOP3.LUT R19, R2, 0x3, RZ, 0xc0, !PT ;  /* 0x0000000302137812 */ /* 0x000fc400078ec0ff */
[----:B------:R-:W-:Y:S02]  /*1b860*/  LOP3.LUT R18, R18, UR5, RZ, 0xfc, !PT ;  /* 0x0000000512127c12 */ /* 0x000fe4000f8efcff */
[----:B------:R-:W-:Y:S01]  /*1b870*/  ISETP.NE.AND P0, PT, R19, R22, PT ;  /* 0x000000161300720c */ /* 0x000fe20003f05270 */
[----:B-1----:R-:W-:-:S04]  /*1b880*/  ULEA UR38, UR38, UR4, 0x18 ;  /* 0x0000000426267291 */ /* 0x002fc8000f8ec0ff */
[----:B------:R-:W-:Y:S02]  /*1b890*/  UIADD3 UR4, UPT, UPT, UR38, 0x50060, URZ ;  /* 0x0005006026047890 */ /* 0x000fe4000fffe0ff */
[----:B------:R-:W-:-:S09]  /*1b8a0*/  @UP0 UIADD3 UR4, UPT, UPT, UR38, 0x50050, URZ ;  /* 0x0005005026040890 */ /* 0x000fd2000fffe0ff */
[----:B------:R-:W1:Y:S02]  /*1b8b0*/  SYNCS.PHASECHK.TRANS64.TRYWAIT P1, [UR4], R3 ;  /* 0x00000003ff0075a7 */ /* 0x000e640008021104 */
[----:B-1----:R-:W-:Y:S05]  /*1b8c0*/  @!P1 BRA `(.L_x_309) ;  /* 0x0000011400d09947 */ /* 0x002fea0003800000 */
.L_x_473:
        /* <DEDUP_REMOVED lines=17> */
.L_x_310:
[C---:B-1----:R-:W-:Y:S01]  /*1b9e0*/  VIADD R0, R18.reuse, 0x20 ;  /* 0x0000002012007836 */ /* 0x042fe20000000000 */
[----:B------:R-:W-:Y:S05]  /*1b9f0*/  WARPSYNC.ALL ;  /* 0x0000000000007948 */ /* 0x000fea0003800000 */
[----:B------:R-:W-:Y:S02]  /*1ba00*/  SHF.R.U32.HI R0, RZ, 0x15, R0 ;  /* 0x00000015ff007819 */ /* 0x000fe40000011600 */
[----:B------:R-:W-:Y:S02]  /*1ba10*/  R2UR UR4, R18 ;  /* 0x00000000120472ca */ /* 0x000fe400000e0000 */
[----:B------:R-:W-:-:S11]  /*1ba20*/  ISETP.NE.AND P0, PT, R19, R0, PT ;  /* 0x000000001300720c */ /* 0x000fd60003f05270 */
[----:B------:R-:W1:Y:S02]  /*1ba30*/  LDTM.x32 R124, tmem[UR4] ;  /* 0x00000004007c79ee */ /* 0x000e6400082c0000 */
[----:B-1----:R-:W-:Y:S05]  /*1ba40*/  @!P0 BRA `(.L_x_311) ;  /* 0x0000000000408947 */ /* 0x002fea0003800000 */
[----:B------:R-:W-:Y:S01]  /*1ba50*/  MOV R14, 0x8 ;  /* 0x00000008000e7802 */ /* 0x000fe20000000f00 */
        /* <DEDUP_REMOVED lines=15> */
.L_x_311:
[C---:B------:R-:W-:Y:S01]  /*1bb50*/  VIADD R0, R18.reuse, 0x40 ;  /* 0x0000004012007836 */ /* 0x040fe20000000000 */
[----:B------:R-:W-:Y:S05]  /*1bb60*/  WARPSYNC.ALL ;  /* 0x0000000000007948 */ /* 0x000fea0003800000 */
[----:B------:R-:W-:Y:S02]  /*1bb70*/  SHF.R.U32.HI R0, RZ, 0x15, R0 ;  /* 0x00000015ff007819 */ /* 0x000fe40000011600 */
[----:B------:R-:W-:Y:S02]  /*1bb80*/  R2UR UR4, R18 ;  /* 0x00000000120472ca */ /* 0x000fe400000e0000 */
[----:B------:R-:W-:-:S11]  /*1bb90*/  ISETP.NE.AND P0, PT, R19, R0, PT ;  /* 0x000000001300720c */ /* 0x000fd60003f05270 */
[----:B------:R-:W1:Y:S02]  /*1bba0*/  LDTM.x32 R92, tmem[UR4+0x20] ;  /* 0x00002004005c79ee */ /* 0x000e6400082c0000 */
        /* <DEDUP_REMOVED lines=17> */
.L_x_312:
        /* <DEDUP_REMOVED lines=23> */
.L_x_313:
[C---:B------:R-:W-:Y:S01]  /*1be30*/  FMNMX3 R3, R156.reuse, R124, R128, !PT ;  /* 0x0000007c9c037276 */ /* 0x040fe20007800080 */
[----:B------:R-:W-:Y:S05]  /*1be40*/  WARPSYNC.ALL ;  /* 0x0000000000007948 */ /* 0x000fea0003800000 */
[C---:B------:R-:W-:Y:S02]  /*1be50*/  FMNMX3 R0, R156.reuse, R125, R129, !PT ;  /* 0x0000007d9c007276 */ /* 0x040fe40007800081 */
[----:B------:R-:W-:Y:S02]  /*1be60*/  FMNMX3 R5, R156, R126, R130, !PT ;  /* 0x0000007e9c057276 */ /* 0x000fe40007800082 */
[----:B------:R-:W-:-:S02]  /*1be70*/  FMNMX3 R3, R3, R132, R136, !PT ;  /* 0x0000008403037276 */ /* 0x000fc40007800088 */
[----:B------:R-:W-:Y:S02]  /*1be80*/  FMNMX3 R0, R0, R133, R137, !PT ;  /* 0x0000008500007276 */ /* 0x000fe40007800089 */
[----:B------:R-:W-:Y:S02]  /*1be90*/  FMNMX3 R6, R156, R127, R131, !PT ;  /* 0x0000007f9c067276 */ /* 0x000fe40007800083 */
[----:B------:R-:W-:Y:S02]  /*1bea0*/  FMNMX3 R5, R5, R134, R138, !PT ;  /* 0x0000008605057276 */ /* 0x000fe4000780008a */
[----:B------:R-:W-:Y:S02]  /*1beb0*/  FMNMX3 R3, R3, R140, R144, !PT ;  /* 0x0000008c03037276 */ /* 0x000fe40007800090 */
[----:B------:R-:W-:Y:S02]  /*1bec0*/  FMNMX3 R0, R0, R141, R145, !PT ;  /* 0x0000008d00007276 */ /* 0x000fe40007800091 */
[----:B------:R-:W-:-:S02]  /*1bed0*/  FMNMX3 R6, R6, R135, R139, !PT ;  /* 0x0000008706067276 */ /* 0x000fc4000780008b */
[----:B------:R-:W-:Y:S02]  /*1bee0*/  FMNMX3 R5, R5, R142, R146, !PT ;  /* 0x0000008e05057276 */ /* 0x000fe40007800092 */
[----:B------:R-:W-:Y:S02]  /*1bef0*/  R2UR UR4, R18 ;  /* 0x00000000120472ca */ /* 0x000fe400000e0000 */
[----:B------:R-:W-:Y:S02]  /*1bf00*/  FMNMX3 R3, R3, R148, R152, !PT ;  /* 0x0000009403037276 */ /* 0x000fe40007800098 */
[----:B------:R-:W-:Y:S02]  /*1bf10*/  FMNMX3 R0, R0, R149, R153, !PT ;  /* 0x0000009500007276 */ /* 0x000fe40007800099 */
[----:B------:R-:W-:Y:S02]  /*1bf20*/  FMNMX3 R6, R6, R143, R147, !PT ;  /* 0x0000008f06067276 */ /* 0x000fe40007800093 */
[----:B------:R-:W-:-:S02]  /*1bf30*/  FMNMX3 R5, R5, R150, R154, !PT ;  /* 0x0000009605057276 */ /* 0x000fc4000780009a */
[----:B------:R-:W-:Y:S02]  /*1bf40*/  FMNMX3 R3, R3, R92, R96, !PT ;  /* 0x0000005c03037276 */ /* 0x000fe40007800060 */
[----:B------:R-:W-:Y:S01]  /*1bf50*/  FMNMX3 R0, R0, R93, R97, !PT ;  /* 0x0000005d00007276 */ /* 0x000fe20007800061 */
[----:B------:R-:W1:Y:S01]  /*1bf60*/  LDTM.x32 R60, tmem[UR4+0x60] ;  /* 0x00006004003c79ee */ /* 0x000e6200082c0000 */
[----:B------:R-:W-:Y:S02]  /*1bf70*/  FMNMX3 R6, R6, R151, R155, !PT ;  /* 0x0000009706067276 */ /* 0x000fe4000780009b */
[----:B------:R-:W-:Y:S02]  /*1bf80*/  FMNMX3 R5, R5, R94, R98, !PT ;  /* 0x0000005e05057276 */ /* 0x000fe40007800062 */
        /* <DEDUP_REMOVED lines=28> */
[----:B-1----:R-:W-:Y:S02]  /*1c150*/  FMNMX3 R3, R3, R60, R64, !PT ;  /* 0x0000003c03037276 */ /* 0x002fe40007800040 */
        /* <DEDUP_REMOVED lines=15> */
[----:B------:R-:W-:Y:S02]  /*1c250*/  ISETP.NE.AND P0, PT, R19, R22, PT ;  /* 0x000000161300720c */ /* 0x000fe40003f05270 */
[----:B------:R-:W-:Y:S02]  /*1c260*/  FMNMX3 R17, R6, R87, R91, !PT ;  /* 0x0000005706117276 */ /* 0x000fe4000780005b */
[----:B------:R-:W-:-:S04]  /*1c270*/  FMNMX3 R0, R4, R3, R0, !PT ;  /* 0x0000000304007276 */ /* 0x000fc80007800000 */
[----:B------:R-:W-:-:S04]  /*1c280*/  FMNMX R17, R17, R0, !PT ;  /* 0x0000000011117209 */ /* 0x000fc80007800000 */
[----:B------:R-:W-:-:S04]  /*1c290*/  FSETP.NEU.AND P1, PT, R17, -INF , PT ;  /* 0xff8000001100780b */ /* 0x000fc80003f2d000 */
[----:B------:R-:W-:Y:S01]  /*1c2a0*/  FSEL R157, R17, RZ, P1 ;  /* 0x000000ff119d7208 */ /* 0x000fe20000800000 */
[----:B------:R-:W-:Y:S08]  /*1c2b0*/  @!P0 BRA `(.L_x_314) ;  /* 0x0000000000408947 */ /* 0x000ff00003800000 */
        /* <DEDUP_REMOVED lines=16> */
.L_x_314:
[----:B------:R-:W-:Y:S05]  /*1c3c0*/  WARPSYNC.ALL ;  /* 0x0000000000007948 */ /* 0x000fea0003800000 */
[----:B------:R-:W-:Y:S02]  /*1c3d0*/  R2UR UR4, R18 ;  /* 0x00000000120472ca */ /* 0x000fe400000e0000 */
[----:B------:R-:W-:-:S11]  /*1c3e0*/  ISETP.NE.AND P0, PT, RZ, UR48, PT ;  /* 0x00000030ff007c0c */ /* 0x000fd6000bf05270 */
[----:B------:R1:W-:Y:S02]  /*1c3f0*/  STTM.x2 tmem[UR4], R156 ;  /* 0x0000009c000079ed */ /* 0x0003e400080c0004 */
[----:B------:R-:W-:Y:S05]  /*1c400*/  @P0 BRA `(.L_x_315) ;  /* 0x0000000000040947 */ /* 0x000fea0003800000 */
[----:B--2---:R-:W-:Y:S05]  /*1c410*/  BPT.TRAP 0x1 ;  /* 0x000000040000795c */ /* 0x004fea0000300000 */
.L_x_315:
[----:B------:R-:W-:Y:S01]  /*1c420*/  UISETP.NE.AND UP0, UPT, UR39, URZ, UPT ;  /* 0x000000ff2700728c */ /* 0x000fe2000bf05270 */
[----:B------:R-:W-:Y:S01]  /*1c430*/  MOV R3, UR44 ;  /* 0x0000002c00037c02 */ /* 0x000fe20008000f00 */
[----:B------:R-:W-:Y:S01]  /*1c440*/  UIADD3 UR4, UPT, UPT, UR38, 0x50080, URZ ;  /* 0x0005008026047890 */ /* 0x000fe2000fffe0ff */
[----:B------:R-:W-:Y:S02]  /*1c450*/  MOV R4, UR49 ;  /* 0x0000003100047c02 */ /* 0x000fe40008000f00 */
[----:B------:R-:W-:Y:S02]  /*1c460*/  SHF.L.U32 R3, R3, 0x1f, RZ ;  /* 0x0000001f03037819 */ /* 0x000fe400000006ff */
[----:B------:R-:W-:-:S04]  /*1c470*/  FSETP.NEU.AND P0, PT, R17, -INF , PT ;  /* 0xff8000001100780b */ /* 0x000fc80003f0d000 */
[----:B------:R-:W-:Y:S01]  /*1c480*/  @UP0 UIADD3 UR4, UPT, UPT, UR38, 0x50070, URZ ;  /* 0x0005007026040890 */ /* 0x000fe2000fffe0ff */
[----:B------:R-:W-:-:S05]  /*1c490*/  FSEL R0, R17, RZ, P0 ;  /* 0x000000ff11007208 */ /* 0x000fca0000000000 */
[----:B--2---:R-:W-:-:S03]  /*1c4a0*/  FMUL R0, R0, -UR36 ;  /* 0x8000002400007c20 */ /* 0x004fc60008400000 */
[----:B------:R-:W-:Y:S01]  /*1c4b0*/  SYNCS.ARRIVE.TRANS64.A1T0 RZ, [UR4], RZ ;  /* 0x000000ffffff79a7 */ /* 0x000fe20008100004 */
[--C-:B------:R-:W-:Y:S01]  /*1c4c0*/  FFMA2 R18, R124.F32x2.HI_LO, UR36.F32, R0.reuse.F32 ;  /* 0x000000247c127c49 */ /* 0x100fe20009200000 */
[----:B------:R-:W-:Y:S01]  /*1c4d0*/  USEL UR4, UR46, UR45, UP0 ;  /* 0x0000002d2e047287 */ /* 0x000fe20008000000 */
[--C-:B------:R-:W-:Y:S02]  /*1c4e0*/  FFMA2 R22, R126.F32x2.HI_LO, UR36.F32, R0.reuse.F32 ;  /* 0x000000247e167c49 */ /* 0x100fe40009200000 */
[--C-:B------:R-:W-:Y:S01]  /*1c4f0*/  FFMA2 R124, R128.F32x2.HI_LO, UR36.F32, R0.reuse.F32 ;  /* 0x00000024807c7c49 */ /* 0x100fe20009200000 */
[----:B------:R-:W-:Y:S01]  /*1c500*/  FSETP.GEU.AND P4, PT, R18, -126, PT ;  /* 0xc2fc00001200780b */ /* 0x000fe20003f8e000 */
[----:B------:R-:W-:Y:S01]  /*1c510*/  ULOP3.LUT UR40, UR4, 0x1, URZ, 0x3c, !UPT ;  /* 0x0000000104287892 */ /* 0x000fe2000f8e3cff */
[----:B------:R-:W2:Y:S01]  /*1c520*/  SYNCS.PHASECHK.TRANS64.TRYWAIT P5, [R4+UR53+0x500d0], R3 ;  /* 0x0500d003040075a7 */ /* 0x000ea200080a1135 */
[----:B------:R-:W-:Y:S01]  /*1c530*/  FSETP.GEU.AND P3, PT, R19, -126, PT ;  /* 0xc2fc00001300780b */ /* 0x000fe20003f6e000 */
[----:B------:R-:W-:Y:S01]  /*1c540*/  FFMA2 R126, R130.F32x2.HI_LO, UR36.F32, R0.F32 ;  /* 0x00000024827e7c49 */ /* 0x000fe20009200000 */
[----:B------:R-:W-:-:S02]  /*1c550*/  FSETP.GEU.AND P2, PT, R22, -126, PT ;  /* 0xc2fc00001600780b */ /* 0x000fc40003f4e000 */
[----:B------:R-:W-:Y:S02]  /*1c560*/  FSETP.GEU.AND P1, PT, R23, -126, PT ;  /* 0xc2fc00001700780b */ /* 0x000fe40003f2e000 */
[----:B------:R-:W-:Y:S02]  /*1c570*/  FSETP.GEU.AND P0, PT, R124, -126, PT ;  /* 0xc2fc00007c00780b */ /* 0x000fe40003f0e000 */
[----:B------:R-:W-:Y:S02]  /*1c580*/  FSETP.GEU.AND P6, PT, R125, -126, PT ;  /* 0xc2fc00007d00780b */ /* 0x000fe40003fce000 */
[----:B------:R-:W-:-:S03]  /*1c590*/  @!P4 FMUL R18, R18, 0.5 ;  /* 0x3f0000001212c820 */ /* 0x000fc60000400000 */
[----:B------:R-:W-:Y:S02]  /*1c5a0*/  @!P3 FMUL R19, R19, 0.5 ;  /* 0x3f0000001313b820 */ /* 0x000fe40000400000 */
[----:B------:R-:W-:Y:S01]  /*1c5b0*/  @!P2 FMUL R22, R22, 0.5 ;  /* 0x3f0000001616a820 */ /* 0x000fe20000400000 */
[----:B------:R-:W3:Y:S01]  /*1c5c0*/  MUFU.EX2 R18, R18 ;  /* 0x0000001200127308 */ /* 0x000ee20000000800 */
[----:B------:R-:W-:-:S07]  /*1c5d0*/  @!P1 FMUL R23, R23, 0.5 ;  /* 0x3f00000017179820 */ /* 0x000fce0000400000 */
[----:B------:R-:W4:Y:S08]  /*1c5e0*/  MUFU.EX2 R19, R19 ;  /* 0x0000001300137308 */ /* 0x000f300000000800 */
[----:B------:R-:W1:Y:S08]  /*1c5f0*/  MUFU.EX2 R22, R22 ;  /* 0x0000001600167308 */ /* 0x000e700000000800 */
[----:B------:R-:W1:Y:S02]  /*1c600*/  MUFU.EX2 R23, R23 ;  /* 0x0000001700177308 */ /* 0x000e640000000800 */
[----:B-1234-:R-:W-:Y:S05]  /*1c610*/  @!P5 BRA `(.L_x_316) ;  /* 0x000001080094d947 */ /* 0x01efea0003800000 */
.L_x_474:
[----:B------:R-:W-:Y:S01]  /*1c620*/  @!P0 FMUL R124, R124, 0.5 ;  /* 0x3f0000007c7c8820 */ /* 0x000fe20000400000 */
[--C-:B------:R-:W-:Y:S01]  /*1c630*/  FFMA2 R128, R132.F32x2.HI_LO, UR36.F32, R0.reuse.F32 ;  /* 0x0000002484807c49 */ /* 0x100fe20009200000 */
[----:B------:R-:W-:Y:S01]  /*1c640*/  FSETP.GEU.AND P5, PT, R126, -126, PT ;  /* 0xc2fc00007e00780b */ /* 0x000fe20003fae000 */
[----:B------:R-:W-:Y:S01]  /*1c650*/  @!P4 FMUL R18, R18, R18 ;  /* 0x000000121212c220 */ /* 0x000fe20000400000 */
[--C-:B------:R-:W-:Y:S01]  /*1c660*/  FFMA2 R130, R134.F32x2.HI_LO, UR36.F32, R0.reuse.F32 ;  /* 0x0000002486827c49 */ /* 0x100fe20009200000 */
[----:B------:R-:W-:Y:S01]  /*1c670*/  FSETP.GEU.AND P4, PT, R127, -126, PT ;  /* 0xc2fc00007f00780b */ /* 0x000fe20003f8e000 */
[----:B------:R-:W2:Y:S01]  /*1c680*/  MUFU.EX2 R124, R124 ;  /* 0x0000007c007c7308 */ /* 0x000ea20000000800 */
[----:B------:R-:W-:Y:S01]  /*1c690*/  @!P3 FMUL R19, R19, R19 ;  /* 0x000000131313b220 */ /* 0x000fe20000400000 */
[----:B------:R-:W-:Y:S01]  /*1c6a0*/  FSETP.GEU.AND P3, PT, R128, -126, PT ;  /* 0xc2fc00008000780b */ /* 0x000fe20003f6e000 */
[----:B------:R-:W-:Y:S01]  /*1c6b0*/  @!P2 FMUL R22, R22, R22 ;  /* 0x000000161616a220 */ /* 0x000fe20000400000 */
[----:B------:R-:W-:Y:S01]  /*1c6c0*/  @!P1 FMUL R23, R23, R23 ;  /* 0x0000001717179220 */ /* 0x000fe20000400000 */
[----:B------:R-:W-:Y:S01]  /*1c6d0*/  FSETP.GEU.AND P2, PT, R129, -126, PT ;  /* 0xc2fc00008100780b */ /* 0x000fe20003f4e000 */
[----:B------:R-:W-:Y:S01]  /*1c6e0*/  @!P6 FMUL R125, R125, 0.5 ;  /* 0x3f0000007d7de820 */ /* 0x000fe20000400000 */
[----:B------:R-:W-:Y:S01]  /*1c6f0*/  FSETP.GEU.AND P1, PT, R130, -126, PT ;  /* 0xc2fc00008200780b */ /* 0x000fe20003f2e000 */
[--C-:B------:R-:W-:Y:S01]  /*1c700*/  FFMA2 R132, R136.F32x2.HI_LO, UR36.F32, R0.reuse.F32 ;  /* 0x0000002488847c49 */ /* 0x100fe20009200000 */
[----:B------:R-:W-:Y:S01]  /*1c710*/  USHF.R.U32.HI UR4, URZ, 0x15, UR37 ;  /* 0x00000015ff047899 */ /* 0x000fe20008011625 */
[----:B------:R-:W-:Y:S01]  /*1c720*/  @!P5 FMUL R126, R126, 0.5 ;  /* 0x3f0000007e7ed820 */ /* 0x000fe20000400000 */
[--C-:B------:R-:W-:Y:S01]  /*1c730*/  FFMA2 R134, R138.F32x2.HI_LO, UR36.F32, R0.reuse.F32 ;  /* 0x000000248a867c49 */ /* 0x100fe20009200000 */
[----:B------:R-:W3:Y:S01]  /*1c740*/  MUFU.EX2 R125, R125 ;  /* 0x0000007d007d7308 */ /* 0x000ee20000000800 */
[----:B------:R-:W-:Y:S01]  /*1c750*/  @!P4 FMUL R127, R127, 0.5 ;  /* 0x3f0000007f7fc820 */ /* 0x000fe20000400000 */
[--C-:B------:R-:W-:Y:S01]  /*1c760*/  FFMA2 R136, R140.F32x2.HI_LO, UR36.F32, R0.reuse.F32 ;  /* 0x000000248c887c49 */ /* 0x100fe20009200000 */
[----:B-1----:R-:W-:Y:S01]  /*1c770*/  MOV R3, UR4 ;  /* 0x0000000400037c02 */ /* 0x002fe20008000f00 */
[----:B------:R-:W-:Y:S01]  /*1c780*/  @!P3 FMUL R128, R128, 0.5 ;  /* 0x3f0000008080b820 */ /* 0x000fe20000400000 */
[----:B--2---:R-:W-:Y:S01]  /*1c790*/  @!P0 FMUL R124, R124, R124 ;  /* 0x0000007c7c7c8220 */ /* 0x004fe20000400000 */
[----:B------:R-:W-:Y:S01]  /*1c7a0*/  FSETP.GEU.AND P0, PT, R131, -126, PT ;  /* 0xc2fc00008300780b */ /* 0x000fe20003f0e000 */
[----:B------:R-:W-:Y:S01]  /*1c7b0*/  @!P2 FMUL R129, R129, 0.5 ;  /* 0x3f0000008181a820 */ /* 0x000fe20000400000 */
[----:B------:R-:W-:Y:S01]  /*1c7c0*/  @!P1 FMUL R130, R130, 0.5 ;  /* 0x3f00000082829820 */ /* 0x000fe20000400000 */
[----:B------:R-:W1:Y:S01]  /*1c7d0*/  MUFU.EX2 R126, R126 ;  /* 0x0000007e007e7308 */ /* 0x000e620000000800 */
[--C-:B------:R-:W-:Y:S01]  /*1c7e0*/  FFMA2 R138, R142.F32x2.HI_LO, UR36.F32, R0.reuse.F32 ;  /* 0x000000248e8a7c49 */ /* 0x100fe20009200000 */
[----:B------:R-:W-:Y:S01]  /*1c7f0*/  ULOP3.LUT UR5, UR49, 0x8, URZ, 0x3c, !UPT ;  /* 0x0000000831057892 */ /* 0x000fe2000f8e3cff */
[--C-:B------:R-:W-:Y:S01]  /*1c800*/  FFMA2 R140, R144.F32x2.HI_LO, UR36.F32, R0.reuse.F32 ;  /* 0x00000024908c7c49 */ /* 0x100fe20009200000 */
[----:B------:R-:W-:Y:S01]  /*1c810*/  UISETP.NE.AND UP0, UPT, UR39, URZ, UPT ;  /* 0x000000ff2700728c */ /* 0x000fe2000bf05270 */
[--C-:B------:R-:W-:Y:S01]  /*1c820*/  FFMA2 R142, R146.F32x2.HI_LO, UR36.F32, R0.reuse.F32 ;  /* 0x00000024928e7c49 */ /* 0x100fe20009200000 */
[----:B------:R-:W-:Y:S01]  /*1c830*/  ULOP3.LUT UR44, UR44, 0x1, URZ, 0x3c, !UPT ;  /* 0x000000012c2c7892 */ /* 0x000fe2000f8e3cff */
[--C-:B------:R-:W-:Y:S01]  /*1c840*/  FFMA2 R144, R148.F32x2.HI_LO, UR36.F32, R0.reuse.F32 ;  /* 0x0000002494907c49 */ /* 0x100fe20009200000 */
[----:B------:R-:W2:Y:S01]  /*1c850*/  MUFU.EX2 R127, R127 ;  /* 0x0000007f007f7308 */ /* 0x000ea20000000800 */
[----:B---3--:R-:W-:Y:S01]  /*1c860*/  @!P6 FMUL R125, R125, R125 ;  /* 0x0000007d7d7de220 */ /* 0x008fe20000400000 */
[----:B------:R-:W-:Y:S01]  /*1c870*/  @!P0 FMUL R131, R131, 0.5 ;  /* 0x3f00000083838820 */ /* 0x000fe20000400000 */
[----:B------:R-:W-:Y:S01]  /*1c880*/  FSETP.GEU.AND P6, PT, R132, -126, PT ;  /* 0xc2fc00008400780b */ /* 0x000fe20003fce000 */
[--C-:B------:R-:W-:Y:S01]  /*1c890*/  FFMA2 R146, R150.F32x2.HI_LO, UR36.F32, R0.reuse.F32 ;  /* 0x0000002496927c49 */ /* 0x100fe20009200000 */
[----:B------:R-:W-:Y:S01]  /*1c8a0*/  USEL UR46, UR40, UR46, UP0 ;  /* 0x0000002e282e7287 */ /* 0x000fe20008000000 */
[--C-:B------:R-:W-:Y:S01]  /*1c8b0*/  FFMA2 R148, R152.F32x2.HI_LO, UR36.F32, R0.reuse.F32 ;  /* 0x0000002498947c49 */ /* 0x100fe20009200000 */
[----:B------:R-:W-:Y:S01]  /*1c8c0*/  USEL UR45, UR45, UR40, UP0 ;  /* 0x000000282d2d7287 */ /* 0x000fe20008000000 */
[----:B------:R-:W3:Y:S01]  /*1c8d0*/  MUFU.EX2 R128, R128 ;  /* 0x0000008000807308 */ /* 0x000ee20000000800 */
[----:B-1----:R-:W-:Y:S01]  /*1c8e0*/  @!P5 FMUL R126, R126, R126 ;  /* 0x0000007e7e7ed220 */ /* 0x002fe20000400000 */
[----:B------:R-:W-:Y:S01]  /*1c8f0*/  FSETP.GEU.AND P5, PT, R133, -126, PT ;  /* 0xc2fc00008500780b */ /* 0x000fe20003fae000 */
[--C-:B------:R-:W-:Y:S01]  /*1c900*/  FFMA2 R154, R154.F32x2.HI_LO, UR36.F32, R0.reuse.F32 ;  /* 0x000000249a9a7c49 */ /* 0x100fe20009200000 */
[----:B------:R-:W-:Y:S01]  /*1c910*/  F2FP.F16.F32.PACK_AB R56, R19, R18 ;  /* 0x000000121338723e */ /* 0x000fe200000000ff */
[--C-:B------:R-:W-:Y:S01]  /*1c920*/  FFMA2 R8, R92.F32x2.HI_LO, UR36.F32, R0.reuse.F32 ;  /* 0x000000245c087c49 */ /* 0x100fe20009200000 */
[----:B------:R-:W-:Y:S01]  /*1c930*/  F2FP.F16.F32.PACK_AB R57, R23, R22 ;  /* 0x000000161739723e */ /* 0x000fe200000000ff */
[--C-:B------:R-:W-:Y:S01]  /*1c940*/  FFMA2 R6, R94.F32x2.HI_LO, UR36.F32, R0.reuse.F32 ;  /* 0x000000245e067c49 */ /* 0x100fe20009200000 */
[----:B------:R-:W1:Y:S01]  /*1c950*/  MUFU.EX2 R129, R129 ;  /* 0x0000008100817308 */ /* 0x000e620000000800 */
[----:B--2---:R-:W-:Y:S01]  /*1c960*/  @!P4 FMUL R127, R127, R127 ;  /* 0x0000007f7f7fc220 */ /* 0x004fe20000400000 */
[----:B------:R-:W-:Y:S01]  /*1c970*/  FSETP.GEU.AND P4, PT, R134, -126, PT ;  /* 0xc2fc00008600780b */ /* 0x000fe20003f8e000 */
[----:B------:R-:W-:Y:S01]  /*1c980*/  @!P6 FMUL R132, R132, 0.5 ;  /* 0x3f0000008484e820 */ /* 0x000fe20000400000 */
[--C-:B------:R-:W-:Y:S01]  /*1c990*/  FFMA2 R4, R96.F32x2.HI_LO, UR36.F32, R0.reuse.F32 ;  /* 0x0000002460047c49 */ /* 0x100fe20009200000 */
[----:B------:R-:W-:Y:S01]  /*1c9a0*/  F2FP.F16.F32.PACK_AB R58, R125, R124 ;  /* 0x0000007c7d3a723e */ /* 0x000fe200000000ff */
[--C-:B------:R-:W-:Y:S01]  /*1c9b0*/  FFMA2 R10, R98.F32x2.HI_LO, UR36.F32, R0.reuse.F32 ;  /* 0x00000024620a7c49 */ /* 0x100fe20009200000 */
[----:B------:R-:W-:Y:S01]  /*1c9c0*/  F2FP.F16.F32.PACK_AB R59, R127, R126 ;  /* 0x0000007e7f3b723e */ /* 0x000fe200000000ff */
[----:B------:R-:W2:Y:S01]  /*1c9d0*/  MUFU.EX2 R130, R130 ;  /* 0x0000008200827308 */ /* 0x000ea20000000800 */
[----:B---3--:R-:W-:Y:S01]  /*1c9e0*/  @!P3 FMUL R128, R128, R128 ;  /* 0x000000808080b220 */ /* 0x008fe20000400000 */
[----:B------:R-:W-:Y:S01]  /*1c9f0*/  FSETP.GEU.AND P3, PT, R135, -126, PT ;  /* 0xc2fc00008700780b */ /* 0x000fe20003f6e000 */
[----:B------:R-:W-:Y:S01]  /*1ca00*/  @!P5 FMUL R133, R133, 0.5 ;  /* 0x3f0000008585d820 */ /* 0x000fe20000400000 */
[----:B------:R-:W-:-:S02]  /*1ca10*/  FFMA2 R150, R122.F32x2.HI_LO, UR36.F32, R0.F32 ;  /* 0x000000247a967c49 */ /* 0x000fc40009200000 */
[--C-:B------:R-:W-:Y:S02]  /*1ca20*/  FFMA2 R24, R24.F32x2.HI_LO, UR36.F32, R0.reuse.F32 ;  /* 0x0000002418187c49 */ /* 0x100fe40009200000 */
[----:B------:R-:W3:Y:S01]  /*1ca30*/  MUFU.EX2 R131, R131 ;  /* 0x0000008300837308 */ /* 0x000ee20000000800 */
[----:B-1----:R-:W-:Y:S01]  /*1ca40*/  @!P2 FMUL R129, R129, R129 ;  /* 0x000000818181a220 */ /* 0x002fe20000400000 */
[----:B------:R-:W-:Y:S01]  /*1ca50*/  FSETP.GEU.AND P2, PT, R136, -126, PT ;  /* 0xc2fc00008800780b */ /* 0x000fe20003f4e000 */
[----:B------:R-:W-:Y:S01]  /*1ca60*/  @!P4 FMUL R134, R134, 0.5 ;  /* 0x3f0000008686c820 */ /* 0x000fe20000400000 */
[--C-:B------:R-:W-:Y:S02]  /*1ca70*/  FFMA2 R26, R26.F32x2.HI_LO, UR36.F32, R0.reuse.F32 ;  /* 0x000000241a1a7c49 */ /* 0x100fe40009200000 */
[--C-:B------:R-:W-:Y:S02]  /*1ca80*/  FFMA2 R28, R28.F32x2.HI_LO, UR36.F32, R0.reuse.F32 ;  /* 0x000000241c1c7c49 */ /* 0x100fe40009200000 */
[----:B------:R-:W-:Y:S01]  /*1ca90*/  @!P3 FMUL R135, R135, 0.5 ;  /* 0x3f0000008787b820 */ /* 0x000fe20000400000 */
[----:B--2---:R-:W-:Y:S01]  /*1caa0*/  @!P1 FMUL R130, R130, R130 ;  /* 0x0000008282829220 */ /* 0x004fe20000400000 */
[----:B------:R-:W-:Y:S01]  /*1cab0*/  FSETP.GEU.AND P1, PT, R137, -126, PT ;  /* 0xc2fc00008900780b */ /* 0x000fe20003f2e000 */
[----:B------:R-:W1:Y:S01]  /*1cac0*/  MUFU.EX2 R132, R132 ;  /* 0x0000008400847308 */ /* 0x000e620000000800 */
[----:B------:R-:W-:-:S02]  /*1cad0*/  FFMA2 R30, R30.F32x2.HI_LO, UR36.F32, R0.F32 ;  /* 0x000000241e1e7c49 */ /* 0x000fc40009200000 */
[--C-:B------:R-:W-:Y:S02]  /*1cae0*/  FFMA2 R32, R32.F32x2.HI_LO, UR36.F32, R0.reuse.F32 ;  /* 0x0000002420207c49 */ /* 0x100fe40009200000 */
[----:B------:R-:W-:Y:S01]  /*1caf0*/  @!P2 FMUL R136, R136, 0.5 ;  /* 0x3f0000008888a820 */ /* 0x000fe20000400000 */
[----:B---3--:R-:W-:Y:S01]  /*1cb00*/  @!P0 FMUL R131, R131, R131 ;  /* 0x0000008383838220 */ /* 0x008fe20000400000 */
[----:B------:R-:W-:Y:S01]  /*1cb10*/  FSETP.GEU.AND P0, PT, R138, -126, PT ;  /* 0xc2fc00008a00780b */ /* 0x000fe20003f0e000 */
[----:B------:R-:W2:Y:S01]  /*1cb20*/  MUFU.EX2 R133, R133 ;  /* 0x0000008500857308 */ /* 0x000ea20000000800 */
[--C-:B------:R-:W-:Y:S02]  /*1cb30*/  FFMA2 R34, R34.F32x2.HI_LO, UR36.F32, R0.reuse.F32 ;  /* 0x0000002422227c49 */ /* 0x100fe40009200000 */
[--C-:B------:R-:W-:Y:S02]  /*1cb40*/  FFMA2 R36, R36.F32x2.HI_LO, UR36.F32, R0.reuse.F32 ;  /* 0x0000002424247c49 */ /* 0x100fe40009200000 */
[----:B------:R-:W-:Y:S01]  /*1cb50*/  @!P1 FMUL R137, R137, 0.5 ;  /* 0x3f00000089899820 */ /* 0x000fe20000400000 */
[----:B------:R-:W-:-:S02]  /*1cb60*/  FFMA2 R38, R38.F32x2.HI_LO, UR36.F32, R0.F32 ;  /* 0x0000002426267c49 */ /* 0x000fc40009200000 */
[----:B------:R-:W3:Y:S01]  /*1cb70*/  MUFU.EX2 R134, R134 ;  /* 0x0000008600867308 */ /* 0x000ee20000000800 */
[----:B-1----:R-:W-:Y:S01]  /*1cb80*/  @!P6 FMUL R132, R132, R132 ;  /* 0x000000848484e220 */ /* 0x002fe20000400000 */
[----:B------:R-:W-:Y:S01]  /*1cb90*/  FSETP.GEU.AND P6, PT, R139, -126, PT ;  /* 0xc2fc00008b00780b */ /* 0x000fe20003fce000 */
[--C-:B------:R-:W-:Y:S02]  /*1cba0*/  FFMA2 R40, R40.F32x2.HI_LO, UR36.F32, R0.reuse.F32 ;  /* 0x0000002428287c49 */ /* 0x100fe40009200000 */
[----:B------:R-:W-:Y:S01]  /*1cbb0*/  @!P0 FMUL R138, R138, 0.5 ;  /* 0x3f0000008a8a8820 */ /* 0x000fe20000400000 */
[--C-:B------:R-:W-:Y:S02]  /*1cbc0*/  FFMA2 R42, R42.F32x2.HI_LO, UR36.F32, R0.reuse.F32 ;  /* 0x000000242a2a7c49 */ /* 0x100fe40009200000 */
[----:B------:R-:W1:Y:S01]  /*1cbd0*/  MUFU.EX2 R135, R135 ;  /* 0x0000008700877308 */ /* 0x000e620000000800 */
[----:B--2---:R-:W-:Y:S01]  /*1cbe0*/  @!P5 FMUL R133, R133, R133 ;  /* 0x000000858585d220 */ /* 0x004fe20000400000 */
[----:B------:R-:W-:Y:S01]  /*1cbf0*/  FSETP.GEU.AND P5, PT, R140, -126, PT ;  /* 0xc2fc00008c00780b */ /* 0x000fe20003fae000 */
[----:B------:R-:W-:-:S02]  /*1cc00*/  FFMA2 R44, R44.F32x2.HI_LO, UR36.F32, R0.F32 ;  /* 0x000000242c2c7c49 */ /* 0x000fc40009200000 */
[--C-:B------:R-:W-:Y:S02]  /*1cc10*/  FFMA2 R46, R46.F32x2.HI_LO, UR36.F32, R0.reuse.F32 ;  /* 0x000000242e2e7c49 */ /* 0x100fe40009200000 */
[----:B------:R-:W-:Y:S01]  /*1cc20*/  @!P6 FMUL R139, R139, 0.5 ;  /* 0x3f0000008b8be820 */ /* 0x000fe20000400000 */
[----:B------:R-:W2:Y:S01]  /*1cc30*/  MUFU.EX2 R136, R136 ;  /* 0x0000008800887308 */ /* 0x000ea20000000800 */
[----:B---3--:R-:W-:Y:S01]  /*1cc40*/  @!P4 FMUL R134, R134, R134 ;  /* 0x000000868686c220 */ /* 0x008fe20000400000 */
[----:B------:R-:W-:Y:S01]  /*1cc50*/  FSETP.GEU.AND P4, PT, R141, -126, PT ;  /* 0xc2fc00008d00780b */ /* 0x000fe20003f8e000 */
[--C-:B------:R-:W-:Y:S02]  /*1cc60*/  FFMA2 R48, R48.F32x2.HI_LO, UR36.F32, R0.reuse.F32 ;  /* 0x0000002430307c49 */ /* 0x100fe40009200000 */
[--C-:B------:R-:W-:Y:S02]  /*1cc70*/  FFMA2 R50, R50.F32x2.HI_LO, UR36.F32, R0.reuse.F32 ;  /* 0x0000002432327c49 */ /* 0x100fe40009200000 */
[----:B------:R-:W-:Y:S01]  /*1cc80*/  @!P5 FMUL R140, R140, 0.5 ;  /* 0x3f0000008c8cd820 */ /* 0x000fe20000400000 */
[----:B------:R-:W3:Y:S01]  /*1cc90*/  MUFU.EX2 R137, R137 ;  /* 0x0000008900897308 */ /* 0x000ee20000000800 */
[----:B-1----:R-:W-:Y:S01]  /*1cca0*/  @!P3 FMUL R135, R135, R135 ;  /* 0x000000878787b220 */ /* 0x002fe20000400000 */
[----:B------:R-:W-:Y:S01]  /*1ccb0*/  FSETP.GEU.AND P3, PT, R142, -126, PT ;  /* 0xc2fc00008e00780b */ /* 0x000fe20003f6e000 */
[----:B------:R-:W-:-:S02]  /*1ccc0*/  FFMA2 R52, R52.F32x2.HI_LO, UR36.F32, R0.F32 ;  /* 0x0000002434347c49 */ /* 0x000fc40009200000 */
[--C-:B------:R-:W-:Y:S02]  /*1ccd0*/  FFMA2 R54, R54.F32x2.HI_LO, UR36.F32, R0.reuse.F32 ;  /* 0x0000002436367c49 */ /* 0x100fe40009200000 */
[----:B------:R-:W-:Y:S01]  /*1cce0*/  @!P4 FMUL R141, R141, 0.5 ;  /* 0x3f0000008d8dc820 */ /* 0x000fe20000400000 */
[----:B------:R-:W1:Y:S01]  /*1ccf0*/  MUFU.EX2 R138, R138 ;  /* 0x0000008a008a7308 */ /* 0x000e620000000800 */
[----:B--2---:R-:W-:Y:S01]  /*1cd00*/  @!P2 FMUL R136, R136, R136 ;  /* 0x000000888888a220 */ /* 0x004fe20000400000 */
[----:B------:R-:W-:Y:S01]  /*1cd10*/  FSETP.GEU.AND P2, PT, R143, -126, PT ;  /* 0xc2fc00008f00780b */ /* 0x000fe20003f4e000 */
[--C-:B------:R-:W-:Y:S02]  /*1cd20*/  FFMA2 R60, R60.F32x2.HI_LO, UR36.F32, R0.reuse.F32 ;  /* 0x000000243c3c7c49 */ /* 0x100fe40009200000 */
[--C-:B------:R-:W-:Y:S02]  /*1cd30*/  FFMA2 R62, R62.F32x2.HI_LO, UR36.F32, R0.reuse.F32 ;  /* 0x000000243e3e7c49 */ /* 0x100fe40009200000 */
[----:B------:R-:W-:Y:S01]  /*1cd40*/  @!P3 FMUL R142, R142, 0.5 ;  /* 0x3f0000008e8eb820 */ /* 0x000fe20000400000 */
[----:B------:R-:W2:Y:S01]  /*1cd50*/  MUFU.EX2 R139, R139 ;  /* 0x0000008b008b7308 */ /* 0x000ea20000000800 */
[----:B---3--:R-:W-:Y:S01]  /*1cd60*/  @!P1 FMUL R137, R137, R137 ;  /* 0x0000008989899220 */ /* 0x008fe20000400000 */
[----:B------:R-:W-:Y:S01]  /*1cd70*/  FSETP.GEU.AND P1, PT, R144, -126, PT ;  /* 0xc2fc00009000780b */ /* 0x000fe20003f2e000 */
[----:B------:R-:W-:-:S02]  /*1cd80*/  FFMA2 R64, R64.F32x2.HI_LO, UR36.F32, R0.F32 ;  /* 0x0000002440407c49 */ /* 0x000fc40009200000 */
[--C-:B------:R-:W-:Y:S02]  /*1cd90*/  FFMA2 R66, R66.F32x2.HI_LO, UR36.F32, R0.reuse.F32 ;  /* 0x0000002442427c49 */ /* 0x100fe40009200000 */
[----:B------:R-:W-:Y:S01]  /*1cda0*/  @!P2 FMUL R143, R143, 0.5 ;  /* 0x3f0000008f8fa820 */ /* 0x000fe20000400000 */
[----:B------:R-:W3:Y:S01]  /*1cdb0*/  MUFU.EX2 R140, R140 ;  /* 0x0000008c008c7308 */ /* 0x000ee20000000800 */
[----:B-1----:R-:W-:Y:S01]  /*1cdc0*/  @!P0 FMUL R138, R138, R138 ;  /* 0x0000008a8a8a8220 */ /* 0x002fe20000400000 */
[----:B------:R-:W-:Y:S01]  /*1cdd0*/  FSETP.GEU.AND P0, PT, R145, -126, PT ;  /* 0xc2fc00009100780b */ /* 0x000fe20003f0e000 */
[--C-:B------:R-:W-:Y:S02]  /*1cde0*/  FFMA2 R68, R68.F32x2.HI_LO, UR36.F32, R0.reuse.F32 ;  /* 0x0000002444447c49 */ /* 0x100fe40009200000 */
[--C-:B------:R-:W-:Y:S02]  /*1cdf0*/  FFMA2 R70, R70.F32x2.HI_LO, UR36.F32, R0.reuse.F32 ;  /* 0x0000002446467c49 */ /* 0x100fe40009200000 */
[----:B------:R-:W-:Y:S01]  /*1ce00*/  @!P1 FMUL R144, R144, 0.5 ;  /* 0x3f00000090909820 */ /* 0x000fe20000400000 */
        /* <DEDUP_REMOVED lines=22> */
[----:B------:R-:W-:Y:S02]  /*1cf70*/  FFMA2 R86, R86.F32x2.HI_LO, UR36.F32, R0.F32 ;  /* 0x0000002456567c49 */ /* 0x000fe40009200000 */
[----:B------:R-:W-:Y:S01]  /*1cf80*/  @!P4 FMUL R148, R148, 0.5 ;  /* 0x3f0000009494c820 */ /* 0x000fe20000400000 */
[----:B------:R-:W2:Y:S01]  /*1cf90*/  MUFU.EX2 R145, R145 ;  /* 0x0000009100917308 */ /* 0x000ea20000000800 */
[----:B---3--:R-:W-:Y:S01]  /*1cfa0*/  @!P2 FMUL R143, R143, R143 ;  /* 0x0000008f8f8fa220 */ /* 0x008fe20000400000 */
[----:B------:R-:W-:-:S05]  /*1cfb0*/  FSETP.GEU.AND P2, PT, R154, -126, PT ;  /* 0xc2fc00009a00780b */ /* 0x000fca0003f4e000 */
[----:B------:R-:W-:Y:S01]  /*1cfc0*/  @!P3 FMUL R149, R149, 0.5 ;  /* 0x3f0000009595b820 */ /* 0x000fe20000400000 */
[----:B------:R-:W3:Y:S01]  /*1cfd0*/  MUFU.EX2 R146, R146 ;  /* 0x0000009200927308 */ /* 0x000ee20000000800 */
[----:B-1----:R-:W-:Y:S01]  /*1cfe0*/  @!P1 FMUL R144, R144, R144 ;  /* 0x0000009090909220 */ /* 0x002fe20000400000 */
[----:B------:R-:W-:-:S05]  /*1cff0*/  FSETP.GEU.AND P1, PT, R155, -126, PT ;  /* 0xc2fc00009b00780b */ /* 0x000fca0003f2e000 */
[----:B------:R-:W-:Y:S01]  /*1d000*/  @!P2 FMUL R154, R154, 0.5 ;  /* 0x3f0000009a9aa820 */ /* 0x000fe20000400000 */
[----:B------:R-:W1:Y:S01]  /*1d010*/  MUFU.EX2 R147, R147 ;  /* 0x0000009300937308 */ /* 0x000e620000000800 */
[----:B--2---:R-:W-:Y:S01]  /*1d020*/  @!P0 FMUL R145, R145, R145 ;  /* 0x0000009191918220 */ /* 0x004fe20000400000 */
[----:B------:R-:W-:-:S05]  /*1d030*/  FSETP.GEU.AND P0, PT, R8, -126, PT ;  /* 0xc2fc00000800780b */ /* 0x000fca0003f0e000 */
        /* <DEDUP_REMOVED lines=21> */
[----:B------:R1:W4:Y:S01]  /*1d190*/  MUFU.EX2 R95, R9 ;  /* 0x00000009005f7308 */ /* 0x0003220000000800 */
[----:B--2---:R-:W-:Y:S01]  /*1d1a0*/  @!P1 FMUL R93, R93, R93 ;  /* 0x0000005d5d5d9220 */ /* 0x004fe20000400000 */
[----:B------:R-:W-:-:S05]  /*1d1b0*/  FSETP.GEU.AND P1, PT, R10, -126, PT ;  /* 0xc2fc00000a00780b */ /* 0x000fca0003f2e000 */
[----:B------:R-:W-:Y:S01]  /*1d1c0*/  @!P2 FMUL R5, R5, 0.5 ;  /* 0x3f0000000505a820 */ /* 0x000fe20000400000 */
[----:B------:R-:W2:Y:S01]  /*1d1d0*/  MUFU.EX2 R96, R6 ;  /* 0x0000000600607308 */ /* 0x000ea20000000800 */
[----:B---3--:R-:W-:Y:S01]  /*1d1e0*/  @!P0 FMUL R94, R94, R94 ;  /* 0x0000005e5e5e8220 */ /* 0x008fe20000400000 */
[----:B------:R-:W-:-:S05]  /*1d1f0*/  FSETP.GEU.AND P0, PT, R11, -126, PT ;  /* 0xc2fc00000b00780b */ /* 0x000fca0003f0e000 */
[----:B------:R-:W-:Y:S01]  /*1d200*/  @!P1 FMUL R10, R10, 0.5 ;  /* 0x3f0000000a0a9820 */ /* 0x000fe20000400000 */
[----:B------:R3:W5:Y:S01]  /*1d210*/  MUFU.EX2 R97, R7 ;  /* 0x0000000700617308 */ /* 0x0007620000000800 */
[----:B-1----:R-:W-:Y:S02]  /*1d220*/  FFMA2 R8, R100.F32x2.HI_LO, UR36.F32, R0.F32 ;  /* 0x0000002464087c49 */ /* 0x002fe40009200000 */
[----:B----4-:R-:W-:-:S03]  /*1d230*/  @!P6 FMUL R95, R95, R95 ;  /* 0x0000005f5f5fe220 */ /* 0x010fc60000400000 */
[----:B------:R-:W-:Y:S01]  /*1d240*/  FSETP.GEU.AND P6, PT, R8, -126, PT ;  /* 0xc2fc00000800780b */ /* 0x000fe20003fce000 */
[----:B------:R-:W-:Y:S01]  /*1d250*/  @!P0 FMUL R11, R11, 0.5 ;  /* 0x3f0000000b0b8820 */ /* 0x000fe20000400000 */
[----:B------:R-:W1:Y:S01]  /*1d260*/  MUFU.EX2 R98, R4 ;  /* 0x0000000400627308 */ /* 0x000e620000000800 */
[----:B--2---:R-:W-:Y:S01]  /*1d270*/  @!P5 FMUL R96, R96, R96 ;  /* 0x000000606060d220 */ /* 0x004fe20000400000 */
[----:B------:R-:W-:-:S06]  /*1d280*/  FSETP.GEU.AND P5, PT, R9, -126, PT ;  /* 0xc2fc00000900780b */ /* 0x000fcc0003fae000 */
[----:B------:R2:W4:Y:S01]  /*1d290*/  MUFU.EX2 R99, R5 ;  /* 0x0000000500637308 */ /* 0x0005220000000800 */
[----:B---3--:R-:W-:Y:S02]  /*1d2a0*/  FFMA2 R6, R102.F32x2.HI_LO, UR36.F32, R0.F32 ;  /* 0x0000002466067c49 */ /* 0x008fe40009200000 */
[----:B-----5:R-:W-:Y:S01]  /*1d2b0*/  @!P4 FMUL R97, R97, R97 ;  /* 0x000000616161c220 */ /* 0x020fe20000400000 */
[----:B------:R-:W-:Y:S02]  /*1d2c0*/  @!P6 FMUL R8, R8, 0.5 ;  /* 0x3f0000000808e820 */ /* 0x000fe40000400000 */
[----:B------:R-:W-:Y:S01]  /*1d2d0*/  FSETP.GEU.AND P4, PT, R6, -126, PT ;  /* 0xc2fc00000600780b */ /* 0x000fe20003f8e000 */
[----:B------:R-:W-:Y:S01]  /*1d2e0*/  @!P5 FMUL R9, R9, 0.5 ;  /* 0x3f0000000909d820 */ /* 0x000fe20000400000 */
[----:B------:R-:W3:Y:S01]  /*1d2f0*/  MUFU.EX2 R100, R10 ;  /* 0x0000000a00647308 */ /* 0x000ee20000000800 */
[----:B-1----:R-:W-:Y:S01]  /*1d300*/  @!P3 FMUL R98, R98, R98 ;  /* 0x000000626262b220 */ /* 0x002fe20000400000 */
[----:B------:R-:W-:-:S06]  /*1d310*/  FSETP.GEU.AND P3, PT, R7, -126, PT ;  /* 0xc2fc00000700780b */ /* 0x000fcc0003f6e000 */
[----:B------:R1:W5:Y:S01]  /*1d320*/  MUFU.EX2 R101, R11 ;  /* 0x0000000b00657308 */ /* 0x0003620000000800 */
[----:B--2---:R-:W-:Y:S02]  /*1d330*/  FFMA2 R4, R104.F32x2.HI_LO, UR36.F32, R0.F32 ;  /* 0x0000002468047c49 */ /* 0x004fe40009200000 */
[----:B----4-:R-:W-:Y:S01]  /*1d340*/  @!P2 FMUL R99, R99, R99 ;  /* 0x000000636363a220 */ /* 0x010fe20000400000 */
[----:B------:R-:W-:Y:S02]  /*1d350*/  @!P4 FMUL R6, R6, 0.5 ;  /* 0x3f0000000606c820 */ /* 0x000fe40000400000 */
[----:B------:R-:W-:Y:S01]  /*1d360*/  FSETP.GEU.AND P2, PT, R4, -126, PT ;  /* 0xc2fc00000400780b */ /* 0x000fe20003f4e000 */
[----:B------:R-:W-:Y:S01]  /*1d370*/  @!P3 FMUL R7, R7, 0.5 ;  /* 0x3f0000000707b820 */ /* 0x000fe20000400000 */
[----:B------:R-:W2:Y:S01]  /*1d380*/  MUFU.EX2 R102, R8 ;  /* 0x0000000800667308 */ /* 0x000ea20000000800 */
[----:B---3--:R-:W-:Y:S01]  /*1d390*/  @!P1 FMUL R100, R100, R100 ;  /* 0x0000006464649220 */ /* 0x008fe20000400000 */
[----:B------:R-:W-:-:S06]  /*1d3a0*/  FSETP.GEU.AND P1, PT, R5, -126, PT ;  /* 0xc2fc00000500780b */ /* 0x000fcc0003f2e000 */
[----:B------:R3:W4:Y:S01]  /*1d3b0*/  MUFU.EX2 R103, R9 ;  /* 0x0000000900677308 */ /* 0x0007220000000800 */
[----:B-1----:R-:W-:Y:S02]  /*1d3c0*/  FFMA2 R10, R106.F32x2.HI_LO, UR36.F32, R0.F32 ;  /* 0x000000246a0a7c49 */ /* 0x002fe40009200000 */
[----:B-----5:R-:W-:Y:S01]  /*1d3d0*/  @!P0 FMUL R101, R101, R101 ;  /* 0x0000006565658220 */ /* 0x020fe20000400000 */
[----:B------:R-:W-:Y:S02]  /*1d3e0*/  @!P2 FMUL R4, R4, 0.5 ;  /* 0x3f0000000404a820 */ /* 0x000fe40000400000 */
[----:B------:R-:W-:Y:S01]  /*1d3f0*/  FSETP.GEU.AND P0, PT, R10, -126, PT ;  /* 0xc2fc00000a00780b */ /* 0x000fe20003f0e000 */
[----:B------:R-:W-:Y:S01]  /*1d400*/  @!P1 FMUL R5, R5, 0.5 ;  /* 0x3f00000005059820 */ /* 0x000fe20000400000 */
[----:B------:R-:W1:Y:S01]  /*1d410*/  MUFU.EX2 R104, R6 ;  /* 0x0000000600687308 */ /* 0x000e620000000800 */
[----:B--2---:R-:W-:Y:S01]  /*1d420*/  @!P6 FMUL R102, R102, R102 ;  /* 0x000000666666e220 */ /* 0x004fe20000400000 */
[----:B------:R-:W-:-:S06]  /*1d430*/  FSETP.GEU.AND P6, PT, R11, -126, PT ;  /* 0xc2fc00000b00780b */ /* 0x000fcc0003fce000 */
[----:B------:R2:W5:Y:S01]  /*1d440*/  MUFU.EX2 R105, R7 ;  /* 0x0000000700697308 */ /* 0x0005620000000800 */
[----:B---3--:R-:W-:Y:S02]  /*1d450*/  FFMA2 R8, R108.F32x2.HI_LO, UR36.F32, R0.F32 ;  /* 0x000000246c087c49 */ /* 0x008fe40009200000 */
[----:B------:R-:W-:Y:S01]  /*1d460*/  @!P0 FMUL R10, R10, 0.5 ;  /* 0x3f0000000a0a8820 */ /* 0x000fe20000400000 */
[----:B----4-:R-:W-:Y:S02]  /*1d470*/  @!P5 FMUL R103, R103, R103 ;  /* 0x000000676767d220 */ /* 0x010fe40000400000 */
[----:B------:R-:W-:Y:S01]  /*1d480*/  FSETP.GEU.AND P5, PT, R8, -126, PT ;  /* 0xc2fc00000800780b */ /* 0x000fe20003fae000 */
[----:B------:R-:W-:Y:S01]  /*1d490*/  @!P6 FMUL R11, R11, 0.5 ;  /* 0x3f0000000b0be820 */ /* 0x000fe20000400000 */
[----:B------:R-:W3:Y:S01]  /*1d4a0*/  MUFU.EX2 R106, R4 ;  /* 0x00000004006a7308 */ /* 0x000ee20000000800 */
[----:B-1----:R-:W-:Y:S01]  /*1d4b0*/  @!P4 FMUL R104, R104, R104 ;  /* 0x000000686868c220 */ /* 0x002fe20000400000 */
[----:B------:R-:W-:-:S06]  /*1d4c0*/  FSETP.GEU.AND P4, PT, R9, -126, PT ;  /* 0xc2fc00000900780b */ /* 0x000fcc0003f8e000 */
[----:B------:R1:W4:Y:S01]  /*1d4d0*/  MUFU.EX2 R107, R5 ;  /* 0x00000005006b7308 */ /* 0x0003220000000800 */
[----:B--2---:R-:W-:Y:S02]  /*1d4e0*/  FFMA2 R6, R110.F32x2.HI_LO, UR36.F32, R0.F32 ;  /* 0x000000246e067c49 */ /* 0x004fe40009200000 */
[----:B-----5:R-:W-:Y:S01]  /*1d4f0*/  @!P3 FMUL R105, R105, R105 ;  /* 0x000000696969b220 */ /* 0x020fe20000400000 */
[----:B------:R-:W-:Y:S02]  /*1d500*/  @!P5 FMUL R8, R8, 0.5 ;  /* 0x3f0000000808d820 */ /* 0x000fe40000400000 */
[----:B------:R-:W-:Y:S01]  /*1d510*/  FSETP.GEU.AND P3, PT, R6, -126, PT ;  /* 0xc2fc00000600780b */ /* 0x000fe20003f6e000 */
[----:B------:R-:W-:Y:S01]  /*1d520*/  @!P4 FMUL R9, R9, 0.5 ;  /* 0x3f0000000909c820 */ /* 0x000fe20000400000 */
[----:B------:R-:W2:Y:S01]  /*1d530*/  MUFU.EX2 R108, R10 ;  /* 0x0000000a006c7308 */ /* 0x000ea20000000800 */
[----:B---3--:R-:W-:Y:S01]  /*1d540*/  @!P2 FMUL R106, R106, R106 ;  /* 0x0000006a6a6aa220 */ /* 0x008fe20000400000 */
[----:B------:R-:W-:-:S06]  /*1d550*/  FSETP.GEU.AND P2, PT, R7, -126, PT ;  /* 0xc2fc00000700780b */ /* 0x000fcc0003f4e000 */
[----:B------:R3:W5:Y:S01]  /*1d560*/  MUFU.EX2 R109, R11 ;  /* 0x0000000b006d7308 */ /* 0x0007620000000800 */
[----:B-1----:R-:W-:Y:S02]  /*1d570*/  FFMA2 R4, R112.F32x2.HI_LO, UR36.F32, R0.F32 ;  /* 0x0000002470047c49 */ /* 0x002fe40009200000 */
[----:B----4-:R-:W-:Y:S01]  /*1d580*/  @!P1 FMUL R107, R107, R107 ;  /* 0x0000006b6b6b9220 */ /* 0x010fe20000400000 */
[----:B------:R-:W-:Y:S02]  /*1d590*/  @!P3 FMUL R6, R6, 0.5 ;  /* 0x3f0000000606b820 */ /* 0x000fe40000400000 */
[----:B------:R-:W-:Y:S01]  /*1d5a0*/  FSETP.GEU.AND P1, PT, R4, -126, PT ;  /* 0xc2fc00000400780b */ /* 0x000fe20003f2e000 */
[----:B------:R-:W-:Y:S01]  /*1d5b0*/  @!P2 FMUL R7, R7, 0.5 ;  /* 0x3f0000000707a820 */ /* 0x000fe20000400000 */
[----:B------:R-:W1:Y:S01]  /*1d5c0*/  MUFU.EX2 R110, R8 ;  /* 0x00000008006e7308 */ /* 0x000e620000000800 */
[----:B--2---:R-:W-:Y:S01]  /*1d5d0*/  @!P0 FMUL R108, R108, R108 ;  /* 0x0000006c6c6c8220 */ /* 0x004fe20000400000 */
[----:B------:R-:W-:-:S06]  /*1d5e0*/  FSETP.GEU.AND P0, PT, R5, -126, PT ;  /* 0xc2fc00000500780b */ /* 0x000fcc0003f0e000 */
[----:B------:R2:W4:Y:S01]  /*1d5f0*/  MUFU.EX2 R111, R9 ;  /* 0x00000009006f7308 */ /* 0x0005220000000800 */
[----:B---3--:R-:W-:Y:S02]  /*1d600*/  FFMA2 R10, R114.F32x2.HI_LO, UR36.F32, R0.F32 ;  /* 0x00000024720a7c49 */ /* 0x008fe40009200000 */
[----:B------:R-:W-:Y:S01]  /*1d610*/  @!P1 FMUL R4, R4, 0.5 ;  /* 0x3f00000004049820 */ /* 0x000fe20000400000 */
[----:B-----5:R-:W-:Y:S02]  /*1d620*/  @!P6 FMUL R109, R109, R109 ;  /* 0x0000006d6d6de220 */ /* 0x020fe40000400000 */
        /* <DEDUP_REMOVED lines=23> */
[----:B------:R-:W2:Y:S01]  /*1d7a0*/  MUFU.EX2 R118, R8 ;  /* 0x0000000800767308 */ /* 0x000ea20000000800 */
[----:B---3--:R-:W-:Y:S01]  /*1d7b0*/  FFMA2 R4, R120.F32x2.HI_LO, UR36.F32, R0.F32 ;  /* 0x0000002478047c49 */ /* 0x008fe20009200000 */
[----:B------:R-:W-:Y:S01]  /*1d7c0*/  MOV R0, UR5 ;  /* 0x0000000500007c02 */ /* 0x000fe20008000f00 */
[----:B----4-:R-:W-:Y:S01]  /*1d7d0*/  @!P0 FMUL R115, R115, R115 ;  /* 0x0000007373738220 */ /* 0x010fe20000400000 */
[----:B------:R-:W-:Y:S02]  /*1d7e0*/  @!P2 FMUL R6, R6, 0.5 ;  /* 0x3f0000000606a820 */ /* 0x000fe40000400000 */
[----:B------:R-:W-:Y:S01]  /*1d7f0*/  FSETP.GEU.AND P0, PT, R4, -126, PT ;  /* 0xc2fc00000400780b */ /* 0x000fe20003f0e000 */
[----:B------:R-:W-:Y:S01]  /*1d800*/  @!P1 FMUL R7, R7, 0.5 ;  /* 0x3f00000007079820 */ /* 0x000fe20000400000 */
[----:B------:R-:W3:Y:S01]  /*1d810*/  MUFU.EX2 R116, R10 ;  /* 0x0000000a00747308 */ /* 0x000ee20000000800 */
[----:B-1----:R-:W-:Y:S01]  /*1d820*/  @!P5 FMUL R117, R117, R117 ;  /* 0x000000757575d220 */ /* 0x002fe20000400000 */
[----:B------:R-:W-:Y:S01]  /*1d830*/  FSETP.GEU.AND P5, PT, R150, -126, PT ;  /* 0xc2fc00009600780b */ /* 0x000fe20003fae000 */
[----:B------:R1:W-:Y:S05]  /*1d840*/  SYNCS.ARRIVE.TRANS64.A1T0 RZ, [R0+UR38+0x500d0], RZ ;  /* 0x0500d0ff00ff79a7 */ /* 0x0003ea0008100026 */
[----:B------:R-:W4:Y:S01]  /*1d850*/  MUFU.EX2 R119, R9 ;  /* 0x0000000900777308 */ /* 0x000f220000000800 */
[----:B--2---:R-:W-:Y:S01]  /*1d860*/  @!P4 FMUL R118, R118, R118 ;  /* 0x000000767676c220 */ /* 0x004fe20000400000 */
[----:B------:R-:W-:Y:S01]  /*1d870*/  FSETP.GEU.AND P4, PT, R151, -126, PT ;  /* 0xc2fc00009700780b */ /* 0x000fe20003f8e000 */
[----:B------:R-:W-:-:S04]  /*1d880*/  @!P0 FMUL R4, R4, 0.5 ;  /* 0x3f00000004048820 */ /* 0x000fc80000400000 */
[----:B------:R-:W-:Y:S01]  /*1d890*/  @!P5 FMUL R150, R150, 0.5 ;  /* 0x3f0000009696d820 */ /* 0x000fe20000400000 */
[----:B------:R-:W2:Y:S01]  /*1d8a0*/  MUFU.EX2 R120, R6 ;  /* 0x0000000600787308 */ /* 0x000ea20000000800 */
[----:B---3--:R-:W-:Y:S01]  /*1d8b0*/  @!P6 FMUL R116, R116, R116 ;  /* 0x000000747474e220 */ /* 0x008fe20000400000 */
[----:B------:R-:W-:-:S05]  /*1d8c0*/  FSETP.GEU.AND P6, PT, R5, -126, PT ;  /* 0xc2fc00000500780b */ /* 0x000fca0003fce000 */
[----:B------:R-:W-:Y:S01]  /*1d8d0*/  @!P4 FMUL R151, R151, 0.5 ;  /* 0x3f0000009797c820 */ /* 0x000fe20000400000 */
[----:B------:R-:W3:Y:S01]  /*1d8e0*/  MUFU.EX2 R121, R7 ;  /* 0x0000000700797308 */ /* 0x000ee20000000800 */
[----:B----4-:R-:W-:Y:S01]  /*1d8f0*/  @!P3 FMUL R119, R119, R119 ;  /* 0x000000777777b220 */ /* 0x010fe20000400000 */
[----:B------:R-:W-:-:S05]  /*1d900*/  FSETP.GEU.AND P3, PT, R24, -126, PT ;  /* 0xc2fc00001800780b */ /* 0x000fca0003f6e000 */
[----:B------:R-:W-:Y:S01]  /*1d910*/  @!P6 FMUL R5, R5, 0.5 ;  /* 0x3f0000000505e820 */ /* 0x000fe20000400000 */
[----:B------:R-:W4:Y:S01]  /*1d920*/  MUFU.EX2 R122, R4 ;  /* 0x00000004007a7308 */ /* 0x000f220000000800 */
        /* <DEDUP_REMOVED lines=29> */
[----:B------:R-:W-:-:S04]  /*1db00*/  FSETP.GEU.AND P2, PT, R32, -126, PT ;  /* 0xc2fc00002000780b */ /* 0x000fc80003f4e000 */
[----:B------:R-:W-:Y:S01]  /*1db10*/  F2FP.F16.F32.PACK_AB R24, R153, R152 ;  /* 0x000000989918723e */ /* 0x000fe200000000ff */
[----:B------:R-:W-:Y:S01]  /*1db20*/  @!P3 FMUL R31, R31, 0.5 ;  /* 0x3f0000001f1fb820 */ /* 0x000fe20000400000 */
[----:B------:R-:W3:Y:S01]  /*1db30*/  MUFU.EX2 R158, R28 ;  /* 0x0000001c009e7308 */ /* 0x000ee20000000800 */
[----:B----4-:R-:W-:Y:S01]  /*1db40*/  @!P1 FMUL R154, R154, R154 ;  /* 0x0000009a9a9a9220 */ /* 0x010fe20000400000 */
[----:B------:R-:W-:-:S05]  /*1db50*/  FSETP.GEU.AND P1, PT, R33, -126, PT ;  /* 0xc2fc00002100780b */ /* 0x000fca0003f2e000 */
[----:B------:R-:W-:Y:S01]  /*1db60*/  @!P2 FMUL R32, R32, 0.5 ;  /* 0x3f0000002020a820 */ /* 0x000fe20000400000 */
[----:B------:R-:W4:Y:S01]  /*1db70*/  MUFU.EX2 R159, R29 ;  /* 0x0000001d009f7308 */ /* 0x000f220000000800 */
[----:B--2---:R-:W-:Y:S01]  /*1db80*/  @!P0 FMUL R155, R155, R155 ;  /* 0x0000009b9b9b8220 */ /* 0x004fe20000400000 */
[----:B------:R-:W-:-:S04]  /*1db90*/  FSETP.GEU.AND P0, PT, R34, -126, PT ;  /* 0xc2fc00002200780b */ /* 0x000fc80003f0e000 */
[----:B------:R-:W-:Y:S01]  /*1dba0*/  F2FP.F16.F32.PACK_AB R25, R155, R154 ;  /* 0x0000009a9b19723e */ /* 0x000fe200000000ff */
[----:B------:R-:W-:Y:S01]  /*1dbb0*/  @!P1 FMUL R33, R33, 0.5 ;  /* 0x3f00000021219820 */ /* 0x000fe20000400000 */
[----:B------:R-:W2:Y:S01]  /*1dbc0*/  MUFU.EX2 R160, R30 ;  /* 0x0000001e00a07308 */ /* 0x000ea20000000800 */
[----:B---3--:R-:W-:Y:S01]  /*1dbd0*/  @!P6 FMUL R158, R158, R158 ;  /* 0x0000009e9e9ee220 */ /* 0x008fe20000400000 */
[----:B------:R-:W-:-:S05]  /*1dbe0*/  FSETP.GEU.AND P6, PT, R35, -126, PT ;  /* 0xc2fc00002300780b */ /* 0x000fca0003fce000 */
[----:B------:R-:W-:Y:S01]  /*1dbf0*/  @!P0 FMUL R34, R34, 0.5 ;  /* 0x3f00000022228820 */ /* 0x000fe20000400000 */
[----:B------:R-:W3:Y:S01]  /*1dc00*/  MUFU.EX2 R161, R31 ;  /* 0x0000001f00a17308 */ /* 0x000ee20000000800 */
[----:B----4-:R-:W-:Y:S01]  /*1dc10*/  @!P5 FMUL R159, R159, R159 ;  /* 0x0000009f9f9fd220 */ /* 0x010fe20000400000 */
[----:B------:R-:W-:-:S04]  /*1dc20*/  FSETP.GEU.AND P5, PT, R36, -126, PT ;  /* 0xc2fc00002400780b */ /* 0x000fc80003fae000 */
[----:B------:R-:W-:Y:S01]  /*1dc30*/  F2FP.F16.F32.PACK_AB R26, R159, R158 ;  /* 0x0000009e9f1a723e */ /* 0x000fe200000000ff */
        /* <DEDUP_REMOVED lines=120> */
[----:B------:R-:W-:Y:S02]  /*1e3c0*/  FSETP.GEU.AND P6, PT, R67, -126, PT ;  /* 0xc2fc00004300780b */ /* 0x000fe40003fce000 */
[----:B------:R-:W-:-:S03]  /*1e3d0*/  F2FP.F16.F32.PACK_AB R60, R129, R128 ;  /* 0x00000080813c723e */ /* 0x000fc600000000ff */
[----:B------:R-:W-:Y:S01]  /*1e3e0*/  @!P0 FMUL R66, R66, 0.5 ;  /* 0x3f00000042428820 */ /* 0x000fe20000400000 */
[----:B------:R-:W4:Y:S01]  /*1e3f0*/  MUFU.EX2 R189, R63 ;  /* 0x0000003f00bd7308 */ /* 0x000f220000000800 */
[----:B--2---:R-:W-:Y:S01]  /*1e400*/  @!P5 FMUL R187, R187, R187 ;  /* 0x000000bbbbbbd220 */ /* 0x004fe20000400000 */
[----:B------:R-:W-:Y:S02]  /*1e410*/  FSETP.GEU.AND P5, PT, R68, -126, PT ;  /* 0xc2fc00004400780b */ /* 0x000fe40003fae000 */
[----:B------:R-:W-:Y:S02]  /*1e420*/  F2FP.F16.F32.PACK_AB R61, R131, R130 ;  /* 0x00000082833d723e */ /* 0x000fe400000000ff */
[----:B------:R-:W-:Y:S01]  /*1e430*/  F2FP.F16.F32.PACK_AB R40, R187, R186 ;  /* 0x000000babb28723e */ /* 0x000fe200000000ff */
[----:B------:R-:W-:Y:S01]  /*1e440*/  @!P6 FMUL R67, R67, 0.5 ;  /* 0x3f0000004343e820 */ /* 0x000fe20000400000 */
[----:B------:R-:W2:Y:S01]  /*1e450*/  MUFU.EX2 R42, R64 ;  /* 0x00000040002a7308 */ /* 0x000ea20000000800 */
[----:B---3--:R-:W-:Y:S01]  /*1e460*/  @!P4 FMUL R188, R188, R188 ;  /* 0x000000bcbcbcc220 */ /* 0x008fe20000400000 */
[----:B------:R-:W-:-:S02]  /*1e470*/  FSETP.GEU.AND P4, PT, R69, -126, PT ;  /* 0xc2fc00004500780b */ /* 0x000fc40003f8e000 */
[----:B------:R-:W-:-:S03]  /*1e480*/  F2FP.F16.F32.PACK_AB R62, R133, R132 ;  /* 0x00000084853e723e */ /* 0x000fc600000000ff */
[----:B------:R-:W-:Y:S01]  /*1e490*/  @!P5 FMUL R68, R68, 0.5 ;  /* 0x3f0000004444d820 */ /* 0x000fe20000400000 */
[----:B------:R-:W3:Y:S01]  /*1e4a0*/  MUFU.EX2 R50, R65 ;  /* 0x0000004100327308 */ /* 0x000ee20000000800 */
[----:B----4-:R-:W-:Y:S01]  /*1e4b0*/  @!P3 FMUL R189, R189, R189 ;  /* 0x000000bdbdbdb220 */ /* 0x010fe20000400000 */
[----:B------:R-:W-:Y:S02]  /*1e4c0*/  FSETP.GEU.AND P3, PT, R70, -126, PT ;  /* 0xc2fc00004600780b */ /* 0x000fe40003f6e000 */
[----:B------:R-:W-:Y:S02]  /*1e4d0*/  F2FP.F16.F32.PACK_AB R63, R135, R134 ;  /* 0x00000086873f723e */ /* 0x000fe400000000ff */
[----:B------:R-:W-:Y:S01]  /*1e4e0*/  F2FP.F16.F32.PACK_AB R41, R189, R188 ;  /* 0x000000bcbd29723e */ /* 0x000fe200000000ff */
[----:B------:R-:W-:Y:S01]  /*1e4f0*/  @!P4 FMUL R69, R69, 0.5 ;  /* 0x3f0000004545c820 */ /* 0x000fe20000400000 */
[----:B------:R-:W4:Y:S01]  /*1e500*/  MUFU.EX2 R43, R66 ;  /* 0x00000042002b7308 */ /* 0x000f220000000800 */
[----:B--2---:R-:W-:Y:S01]  /*1e510*/  @!P2 FMUL R42, R42, R42 ;  /* 0x0000002a2a2aa220 */ /* 0x004fe20000400000 */
[----:B------:R-:W-:-:S02]  /*1e520*/  FSETP.GEU.AND P2, PT, R71, -126, PT ;  /* 0xc2fc00004700780b */ /* 0x000fc40003f4e000 */
[----:B------:R-:W-:Y:S02]  /*1e530*/  F2FP.F16.F32.PACK_AB R64, R137, R136 ;  /* 0x000000888940723e */ /* 0x000fe400000000ff */
[----:B------:R2:W-:Y:S01]  /*1e540*/  STL [R1+0x18], R42 ;  /* 0x0000182a01007387 */ /* 0x0005e20000100800 */
[----:B------:R-:W-:Y:S01]  /*1e550*/  @!P3 FMUL R70, R70, 0.5 ;  /* 0x3f0000004646b820 */ /* 0x000fe20000400000 */
[----:B------:R-:W5:Y:S01]  /*1e560*/  MUFU.EX2 R49, R67 ;  /* 0x0000004300317308 */ /* 0x000f620000000800 */
[----:B---3--:R-:W-:Y:S01]  /*1e570*/  @!P1 FMUL R50, R50, R50 ;  /* 0x0000003232329220 */ /* 0x008fe20000400000 */
[----:B------:R-:W-:Y:S02]  /*1e580*/  FSETP.GEU.AND P1, PT, R72, -126, PT ;  /* 0xc2fc00004800780b */ /* 0x000fe40003f2e000 */
[----:B------:R-:W-:Y:S02]  /*1e590*/  F2FP.F16.F32.PACK_AB R65, R139, R138 ;  /* 0x0000008a8b41723e */ /* 0x000fe400000000ff */
[----:B------:R-:W-:Y:S01]  /*1e5a0*/  STL [R1+0x1c], R50 ;  /* 0x00001c3201007387 */ /* 0x000fe20000100800 */
[----:B------:R-:W-:Y:S01]  /*1e5b0*/  @!P2 FMUL R71, R71, 0.5 ;  /* 0x3f0000004747a820 */ /* 0x000fe20000400000 */
[----:B------:R-:W3:Y:S01]  /*1e5c0*/  MUFU.EX2 R44, R68 ;  /* 0x00000044002c7308 */ /* 0x000ee20000000800 */
[----:B----4-:R-:W-:Y:S01]  /*1e5d0*/  @!P0 FMUL R43, R43, R43 ;  /* 0x0000002b2b2b8220 */ /* 0x010fe20000400000 */
[----:B------:R-:W-:-:S02]  /*1e5e0*/  FSETP.GEU.AND P0, PT, R73, -126, PT ;  /* 0xc2fc00004900780b */ /* 0x000fc40003f0e000 */
[----:B------:R-:W-:Y:S02]  /*1e5f0*/  F2FP.F16.F32.PACK_AB R66, R141, R140 ;  /* 0x0000008c8d42723e */ /* 0x000fe400000000ff */
[----:B------:R4:W-:Y:S01]  /*1e600*/  STL [R1+0x20], R43 ;  /* 0x0000202b01007387 */ /* 0x0009e20000100800 */
[----:B------:R-:W-:Y:S01]  /*1e610*/  @!P1 FMUL R72, R72, 0.5 ;  /* 0x3f00000048489820 */ /* 0x000fe20000400000 */
[----:B------:R-:W1:Y:S01]  /*1e620*/  MUFU.EX2 R48, R69 ;  /* 0x0000004500307308 */ /* 0x000e620000000800 */
[----:B-----5:R-:W-:Y:S01]  /*1e630*/  @!P6 FMUL R49, R49, R49 ;  /* 0x000000313131e220 */ /* 0x020fe20000400000 */
[----:B------:R-:W-:Y:S02]  /*1e640*/  FSETP.GEU.AND P6, PT, R74, -126, PT ;  /* 0xc2fc00004a00780b */ /* 0x000fe40003fce000 */
[----:B------:R-:W-:Y:S02]  /*1e650*/  F2FP.F16.F32.PACK_AB R67, R143, R142 ;  /* 0x0000008e8f43723e */ /* 0x000fe400000000ff */
[----:B------:R-:W-:Y:S01]  /*1e660*/  STL [R1+0x24], R49 ;  /* 0x0000243101007387 */ /* 0x000fe20000100800 */
[----:B------:R-:W-:Y:S01]  /*1e670*/  @!P0 FMUL R73, R73, 0.5 ;  /* 0x3f00000049498820 */ /* 0x000fe20000400000 */
[----:B------:R-:W5:Y:S01]  /*1e680*/  MUFU.EX2 R45, R70 ;  /* 0x00000046002d7308 */ /* 0x000f620000000800 */
[----:B---3--:R-:W-:Y:S01]  /*1e690*/  @!P5 FMUL R44, R44, R44 ;  /* 0x0000002c2c2cd220 */ /* 0x008fe20000400000 */
[----:B------:R-:W-:-:S02]  /*1e6a0*/  FSETP.GEU.AND P5, PT, R75, -126, PT ;  /* 0xc2fc00004b00780b */ /* 0x000fc40003fae000 */
[----:B--2---:R-:W-:Y:S02]  /*1e6b0*/  F2FP.F16.F32.PACK_AB R42, R50, R42 ;  /* 0x0000002a322a723e */ /* 0x004fe400000000ff */
[----:B------:R2:W-:Y:S01]  /*1e6c0*/  STL [R1+0x28], R44 ;  /* 0x0000282c01007387 */ /* 0x0005e20000100800 */
[----:B------:R-:W-:Y:S01]  /*1e6d0*/  @!P6 FMUL R74, R74, 0.5 ;  /* 0x3f0000004a4ae820 */ /* 0x000fe20000400000 */
[----:B------:R-:W3:Y:S01]  /*1e6e0*/  MUFU.EX2 R47, R71 ;  /* 0x00000047002f7308 */ /* 0x000ee20000000800 */
[----:B-1----:R-:W-:Y:S01]  /*1e6f0*/  @!P4 FMUL R48, R48, R48 ;  /* 0x000000303030c220 */ /* 0x002fe20000400000 */
[----:B------:R-:W-:Y:S02]  /*1e700*/  FSETP.GEU.AND P4, PT, R76, -126, PT ;  /* 0xc2fc00004c00780b */ /* 0x000fe40003f8e000 */
[----:B------:R-:W-:Y:S02]  /*1e710*/  F2FP.F16.F32.PACK_AB R68, R145, R144 ;  /* 0x000000909144723e */ /* 0x000fe400000000ff */
[----:B------:R-:W-:Y:S01]  /*1e720*/  STL [R1+0x2c], R48 ;  /* 0x00002c3001007387 */ /* 0x000fe20000100800 */
[----:B------:R-:W-:Y:S01]  /*1e730*/  @!P5 FMUL R75, R75, 0.5 ;  /* 0x3f0000004b4bd820 */ /* 0x000fe20000400000 */
[----:B------:R-:W1:Y:S01]  /*1e740*/  MUFU.EX2 R5, R72 ;  /* 0x0000004800057308 */ /* 0x000e620000000800 */
[----:B-----5:R-:W-:Y:S01]  /*1e750*/  @!P3 FMUL R45, R45, R45 ;  /* 0x0000002d2d2db220 */ /* 0x020fe20000400000 */
[----:B------:R-:W-:-:S02]  /*1e760*/  FSETP.GEU.AND P3, PT, R77, -126, PT ;  /* 0xc2fc00004d00780b */ /* 0x000fc40003f6e000 */
[----:B----4-:R-:W-:Y:S02]  /*1e770*/  F2FP.F16.F32.PACK_AB R43, R49, R43 ;  /* 0x0000002b312b723e */ /* 0x010fe400000000ff */
        /* <DEDUP_REMOVED lines=9> */
[----:B-1----:R-:W-:Y:S01]  /*1e810*/  @!P1 FMUL R5, R5, R5 ;  /* 0x0000000505059220 */ /* 0x002fe20000400000 */
[----:B------:R-:W-:-:S02]  /*1e820*/  FSETP.GEU.AND P1, PT, R79, -126, PT ;  /* 0xc2fc00004f00780b */ /* 0x000fc40003f2e000 */
[----:B--2---:R-:W-:Y:S02]  /*1e830*/  F2FP.F16.F32.PACK_AB R44, R48, R44 ;  /* 0x0000002c302c723e */ /* 0x004fe400000000ff */
[----:B------:R-:W-:Y:S01]  /*1e840*/  STL [R1+0x38], R5 ;  /* 0x0000380501007387 */ /* 0x000fe20000100800 */
[----:B------:R-:W-:Y:S01]  /*1e850*/  @!P2 FMUL R78, R78, 0.5 ;  /* 0x3f0000004e4ea820 */ /* 0x000fe20000400000 */
[----:B------:R-:W1:Y:S01]  /*1e860*/  MUFU.EX2 R4, R75 ;  /* 0x0000004b00047308 */ /* 0x000e620000000800 */
[----:B-----5:R-:W-:Y:S01]  /*1e870*/  @!P0 FMUL R46, R46, R46 ;  /* 0x0000002e2e2e8220 */ /* 0x020fe20000400000 */
[----:B------:R-:W-:Y:S02]  /*1e880*/  FSETP.GEU.AND P0, PT, R80, -126, PT ;  /* 0xc2fc00005000780b */ /* 0x000fe40003f0e000 */
[----:B------:R-:W-:Y:S02]  /*1e890*/  F2FP.F16.F32.PACK_AB R70, R149, R148 ;  /* 0x000000949546723e */ /* 0x000fe400000000ff */
[----:B------:R2:W-:Y:S01]  /*1e8a0*/  STL [R1+0x3c], R46 ;  /* 0x00003c2e01007387 */ /* 0x0005e20000100800 */
[----:B------:R-:W-:Y:S01]  /*1e8b0*/  @!P1 FMUL R79, R79, 0.5 ;  /* 0x3f0000004f4f9820 */ /* 0x000fe20000400000 */
[----:B------:R-:W5:Y:S01]  /*1e8c0*/  MUFU.EX2 R9, R76 ;  /* 0x0000004c00097308 */ /* 0x000f620000000800 */
[----:B---3--:R-:W-:Y:S01]  /*1e8d0*/  @!P6 FMUL R7, R7, R7 ;  /* 0x000000070707e220 */ /* 0x008fe20000400000 */
[----:B------:R-:W-:-:S02]  /*1e8e0*/  FSETP.GEU.AND P6, PT, R81, -126, PT ;  /* 0xc2fc00005100780b */ /* 0x000fc40003fce000 */
[----:B----4-:R-:W-:Y:S02]  /*1e8f0*/  F2FP.F16.F32.PACK_AB R45, R47, R45 ;  /* 0x0000002d2f2d723e */ /* 0x010fe400000000ff */
[----:B------:R3:W-:Y:S01]  /*1e900*/  STL [R1+0x40], R7 ;  /* 0x0000400701007387 */ /* 0x0007e20000100800 */
[----:B------:R-:W-:Y:S01]  /*1e910*/  @!P0 FMUL R80, R80, 0.5 ;  /* 0x3f00000050508820 */ /* 0x000fe20000400000 */
[----:B------:R-:W4:Y:S01]  /*1e920*/  MUFU.EX2 R6, R77 ;  /* 0x0000004d00067308 */ /* 0x000f220000000800 */
[----:B-1----:R-:W-:Y:S01]  /*1e930*/  @!P5 FMUL R4, R4, R4 ;  /* 0x000000040404d220 */ /* 0x002fe20000400000 */
[----:B------:R-:W-:Y:S02]  /*1e940*/  FSETP.GEU.AND P5, PT, R82, -126, PT ;  /* 0xc2fc00005200780b */ /* 0x000fe40003fae000 */
[----:B------:R-:W-:Y:S02]  /*1e950*/  F2FP.F16.F32.PACK_AB R71, R93, R92 ;  /* 0x0000005c5d47723e */ /* 0x000fe400000000ff */
[----:B------:R3:W-:Y:S01]  /*1e960*/  STL [R1+0x44], R4 ;  /* 0x0000440401007387 */ /* 0x0007e20000100800 */
[----:B------:R-:W-:Y:S01]  /*1e970*/  @!P6 FMUL R81, R81, 0.5 ;  /* 0x3f0000005151e820 */ /* 0x000fe20000400000 */
[----:B------:R-:W1:Y:S01]  /*1e980*/  MUFU.EX2 R11, R78 ;  /* 0x0000004e000b7308 */ /* 0x000e620000000800 */
[----:B-----5:R-:W-:Y:S01]  /*1e990*/  @!P4 FMUL R9, R9, R9 ;  /* 0x000000090909c220 */ /* 0x020fe20000400000 */
[----:B------:R-:W-:-:S02]  /*1e9a0*/  FSETP.GEU.AND P4, PT, R83, -126, PT ;  /* 0xc2fc00005300780b */ /* 0x000fc40003f8e000 */
[----:B------:R-:W-:Y:S02]  /*1e9b0*/  F2FP.F16.F32.PACK_AB R72, R95, R94 ;  /* 0x0000005e5f48723e */ /* 0x000fe400000000ff */
[----:B------:R3:W-:Y:S01]  /*1e9c0*/  STL [R1+0x48], R9 ;  /* 0x0000480901007387 */ /* 0x0007e20000100800 */
[----:B------:R-:W-:Y:S01]  /*1e9d0*/  @!P5 FMUL R82, R82, 0.5 ;  /* 0x3f0000005252d820 */ /* 0x000fe20000400000 */
[----:B------:R-:W5:Y:S01]  /*1e9e0*/  MUFU.EX2 R8, R79 ;  /* 0x0000004f00087308 */ /* 0x000f620000000800 */
[----:B----4-:R-:W-:Y:S01]  /*1e9f0*/  @!P3 FMUL R6, R6, R6 ;  /* 0x000000060606b220 */ /* 0x010fe20000400000 */
[----:B------:R-:W-:Y:S02]  /*1ea00*/  FSETP.GEU.AND P3, PT, R84, -126, PT ;  /* 0xc2fc00005400780b */ /* 0x000fe40003f6e000 */
[----:B------:R-:W-:Y:S02]  /*1ea10*/  F2FP.F16.F32.PACK_AB R73, R97, R96 ;  /* 0x000000606149723e */ /* 0x000fe400000000ff */
[----:B------:R3:W-:Y:S01]  /*1ea20*/  STL [R1+0x4c], R6 ;  /* 0x00004c0601007387 */ /* 0x0007e20000100800 */
[----:B------:R-:W-:Y:S01]  /*1ea30*/  @!P4 FMUL R83, R83, 0.5 ;  /* 0x3f0000005353c820 */ /* 0x000fe20000400000 */
[----:B------:R-:W4:Y:S01]  /*1ea40*/  MUFU.EX2 R157, R80 ;  /* 0x00000050009d7308 */ /* 0x000f220000000800 */
[----:B-1----:R-:W-:Y:S01]  /*1ea50*/  @!P2 FMUL R11, R11, R11 ;  /* 0x0000000b0b0ba220 */ /* 0x002fe20000400000 */
        /* <DEDUP_REMOVED lines=11> */
[----:B----4-:R-:W-:Y:S01]  /*1eb10*/  @!P0 FMUL R157, R157, R157 ;  /* 0x0000009d9d9d8220 */ /* 0x010fe20000400000 */
[----:B------:R-:W-:-:S02]  /*1eb20*/  FSETP.GEU.AND P0, PT, R87, -126, PT ;  /* 0xc2fc00005700780b */ /* 0x000fc40003f0e000 */
[----:B------:R-:W-:Y:S02]  /*1eb30*/  F2FP.F16.F32.PACK_AB R76, R103, R102 ;  /* 0x00000066674c723e */ /* 0x000fe400000000ff */
[----:B------:R3:W-:Y:S01]  /*1eb40*/  STL [R1+0x58], R157 ;  /* 0x0000589d01007387 */ /* 0x0007e20000100800 */
[----:B------:R-:W-:Y:S01]  /*1eb50*/  @!P1 FMUL R86, R86, 0.5 ;  /* 0x3f00000056569820 */ /* 0x000fe20000400000 */
[----:B------:R-:W4:Y:S01]  /*1eb60*/  MUFU.EX2 R21, R83 ;  /* 0x0000005300157308 */ /* 0x000f220000000800 */
[----:B-1----:R-:W-:Y:S01]  /*1eb70*/  @!P6 FMUL R10, R10, R10 ;  /* 0x0000000a0a0ae220 */ /* 0x002fe20000400000 */
[----:B------:R-:W-:Y:S02]  /*1eb80*/  LOP3.LUT P6, RZ, R3, 0x3, R2, 0x48, !PT ;  /* 0x0000000303ff7812 */ /* 0x000fe400078c4802 */
[----:B------:R-:W-:Y:S02]  /*1eb90*/  F2FP.F16.F32.PACK_AB R77, R105, R104 ;  /* 0x00000068694d723e */ /* 0x000fe400000000ff */
[----:B------:R3:W-:Y:S01]  /*1eba0*/  STL [R1+0x5c], R10 ;  /* 0x00005c0a01007387 */ /* 0x0007e20000100800 */
[----:B------:R-:W-:Y:S01]  /*1ebb0*/  @!P0 FMUL R87, R87, 0.5 ;  /* 0x3f00000057578820 */ /* 0x000fe20000400000 */
[----:B------:R-:W1:Y:S01]  /*1ebc0*/  MUFU.EX2 R14, R84 ;  /* 0x00000054000e7308 */ /* 0x000e620000000800 */
[----:B-----5:R-:W-:Y:S01]  /*1ebd0*/  @!P5 FMUL R20, R20, R20 ;  /* 0x000000141414d220 */ /* 0x020fe20000400000 */
[----:B------:R-:W-:-:S02]  /*1ebe0*/  F2FP.F16.F32.PACK_AB R78, R107, R106 ;  /* 0x0000006a6b4e723e */ /* 0x000fc400000000ff */
[----:B------:R-:W-:Y:S02]  /*1ebf0*/  F2FP.F16.F32.PACK_AB R79, R109, R108 ;  /* 0x0000006c6d4f723e */ /* 0x000fe400000000ff */
[----:B------:R3:W-:Y:S01]  /*1ec00*/  STL [R1+0x60], R20 ;  /* 0x0000601401007387 */ /* 0x0007e20000100800 */
[----:B------:R-:W-:Y:S01]  /*1ec10*/  F2FP.F16.F32.PACK_AB R80, R111, R110 ;  /* 0x0000006e6f50723e */ /* 0x000fe200000000ff */
[----:B------:R-:W5:Y:S01]  /*1ec20*/  MUFU.EX2 R15, R85 ;  /* 0x00000055000f7308 */ /* 0x000f620000000800 */
[----:B----4-:R-:W-:Y:S01]  /*1ec30*/  @!P4 FMUL R21, R21, R21 ;  /* 0x000000151515c220 */ /* 0x010fe20000400000 */
[----:B------:R-:W-:Y:S02]  /*1ec40*/  F2FP.F16.F32.PACK_AB R81, R113, R112 ;  /* 0x000000707151723e */ /* 0x000fe400000000ff */
[----:B------:R-:W-:Y:S02]  /*1ec50*/  F2FP.F16.F32.PACK_AB R82, R115, R114 ;  /* 0x000000727352723e */ /* 0x000fe400000000ff */
[----:B------:R3:W-:Y:S01]  /*1ec60*/  STL [R1+0x64], R21 ;  /* 0x0000641501007387 */ /* 0x0007e20000100800 */
[----:B------:R-:W-:Y:S01]  /*1ec70*/  F2FP.F16.F32.PACK_AB R83, R117, R116 ;  /* 0x000000747553723e */ /* 0x000fe200000000ff */
[----:B------:R-:W4:Y:S01]  /*1ec80*/  MUFU.EX2 R12, R86 ;  /* 0x00000056000c7308 */ /* 0x000f220000000800 */
[----:B-1----:R-:W-:Y:S01]  /*1ec90*/  @!P3 FMUL R14, R14, R14 ;  /* 0x0000000e0e0eb220 */ /* 0x002fe20000400000 */
[----:B------:R-:W-:-:S02]  /*1eca0*/  F2FP.F16.F32.PACK_AB R84, R119, R118 ;  /* 0x000000767754723e */ /* 0x000fc400000000ff */
[----:B--2---:R-:W-:Y:S02]  /*1ecb0*/  F2FP.F16.F32.PACK_AB R46, R46, R5 ;  /* 0x000000052e2e723e */ /* 0x004fe400000000ff */
[----:B------:R3:W-:Y:S01]  /*1ecc0*/  STL [R1+0x70], R14 ;  /* 0x0000700e01007387 */ /* 0x0007e20000100800 */
[----:B------:R-:W-:Y:S01]  /*1ecd0*/  F2FP.F16.F32.PACK_AB R47, R4, R7 ;  /* 0x00000007042f723e */ /* 0x000fe200000000ff */
[----:B------:R-:W1:Y:S01]  /*1ece0*/  MUFU.EX2 R13, R87 ;  /* 0x00000057000d7308 */ /* 0x000e620000000800 */
[----:B-----5:R-:W-:Y:S01]  /*1ecf0*/  @!P2 FMUL R15, R15, R15 ;  /* 0x0000000f0f0fa220 */ /* 0x020fe20000400000 */
[----:B------:R-:W-:Y:S02]  /*1ed00*/  F2FP.F16.F32.PACK_AB R85, R121, R120 ;  /* 0x000000787955723e */ /* 0x000fe400000000ff */
[----:B------:R-:W-:Y:S02]  /*1ed10*/  F2FP.F16.F32.PACK_AB R48, R6, R9 ;  /* 0x000000090630723e */ /* 0x000fe400000000ff */
[----:B------:R3:W-:Y:S01]  /*1ed20*/  STL [R1+0x74], R15 ;  /* 0x0000740f01007387 */ /* 0x0007e20000100800 */
[----:B------:R-:W-:Y:S01]  /*1ed30*/  F2FP.F16.F32.PACK_AB R49, R8, R11 ;  /* 0x0000000b0831723e */ /* 0x000fe200000000ff */
[----:B----4-:R-:W-:Y:S01]  /*1ed40*/  @!P1 FMUL R12, R12, R12 ;  /* 0x0000000c0c0c9220 */ /* 0x010fe20000400000 */
[----:B------:R-:W-:-:S02]  /*1ed50*/  F2FP.F16.F32.PACK_AB R86, R123, R122 ;  /* 0x0000007a7b56723e */ /* 0x000fc400000000ff */
[----:B------:R-:W-:Y:S02]  /*1ed60*/  F2FP.F16.F32.PACK_AB R50, R10, R157 ;  /* 0x0000009d0a32723e */ /* 0x000fe400000000ff */
[----:B------:R3:W-:Y:S01]  /*1ed70*/  STL [R1+0x68], R12 ;  /* 0x0000680c01007387 */ /* 0x0007e20000100800 */
[----:B------:R-:W-:Y:S01]  /*1ed80*/  F2FP.F16.F32.PACK_AB R51, R21, R20 ;  /* 0x000000141533723e */ /* 0x000fe200000000ff */
[----:B-1----:R-:W-:Y:S01]  /*1ed90*/  @!P0 FMUL R13, R13, R13 ;  /* 0x0000000d0d0d8220 */ /* 0x002fe20000400000 */
[----:B------:R-:W-:Y:S02]  /*1eda0*/  F2FP.F16.F32.PACK_AB R87, R151, R150 ;  /* 0x000000969757723e */ /* 0x000fe400000000ff */
[----:B------:R-:W-:Y:S02]  /*1edb0*/  F2FP.F16.F32.PACK_AB R52, R15, R14 ;  /* 0x0000000e0f34723e */ /* 0x000fe400000000ff */
[----:B------:R3:W-:Y:S01]  /*1edc0*/  STL [R1+0x6c], R13 ;  /* 0x00006c0d01007387 */ /* 0x0007e20000100800 */
[----:B------:R-:W-:Y:S01]  /*1edd0*/  F2FP.F16.F32.PACK_AB R53, R13, R12 ;  /* 0x0000000c0d35723e */ /* 0x000fe200000000ff */
[----:B------:R-:W-:Y:S06]  /*1ede0*/  @!P6 BRA `(.L_x_317) ;  /* 0x000000000040e947 */ /* 0x000fec0003800000 */
[----:B------:R-:W-:Y:S01]  /*1edf0*/  MOV R2, 0x8 ;  /* 0x0000000800027802 */ /* 0x000fe20000000f00 */
[----:B------:R-:W1:Y:S01]  /*1ee00*/  LDCU.64 UR6, c[0x4][0xb0] ;  /* 0x01001600ff0677ac */ /* 0x000e620008000a00 */
[----:B---3--:R-:W-:Y:S02]  /*1ee10*/  HFMA2 R12, -RZ, RZ, 0, 5.9604644775390625e-08 ;  /* 0x00000001ff0c7431 */ /* 0x008fe400000001ff */
        /* <DEDUP_REMOVED lines=13> */
.L_x_317:
[C---:B------:R-:W-:Y:S01]  /*1eef0*/  FSETP.NEU.AND P0, PT, R17.reuse, -INF , PT ;  /* 0xff8000001100780b */ /* 0x040fe20003f0d000 */
[----:B------:R-:W1:Y:S01]  /*1ef00*/  S2R R2, SR_TID.X ;  /* 0x0000000000027919 */ /* 0x000e620000002100 */
[----:B------:R-:W-:Y:S05]  /*1ef10*/  WARPSYNC.ALL ;  /* 0x0000000000007948 */ /* 0x000fea0003800000 */
[----:B------:R-:W-:Y:S01]  /*1ef20*/  FSEL R0, R17, RZ, P0 ;  /* 0x000000ff11007208 */ /* 0x000fe20000000000 */
[----:B------:R-:W-:Y:S01]  /*1ef30*/  UIADD3 UR4, UPT, UPT, UR37, 0x20, URZ ;  /* 0x0000002025047890 */ /* 0x000fe2000fffe0ff */
[----:B------:R2:W-:Y:S03]  /*1ef40*/  STTM.x32 tmem[UR37], R56 ;  /* 0x00000038000079ed */ /* 0x0005e600082c0025 */
[----:B------:R-:W-:Y:S01]  /*1ef50*/  FMUL R0, R0, -UR36 ;  /* 0x8000002400007c20 */ /* 0x000fe20008400000 */
[----:B------:R-:W-:-:S03]  /*1ef60*/  USHF.R.U32.HI UR4, URZ, 0x15, UR4 ;  /* 0x00000015ff047899 */ /* 0x000fc60008011604 */
[--C-:B------:R-:W-:Y:S02]  /*1ef70*/  FFMA2 R88, R88.F32x2.HI_LO, UR36.F32, R0.reuse.F32 ;  /* 0x0000002458587c49 */ /* 0x100fe40009200000 */
[----:B------:R-:W-:Y:S01]  /*1ef80*/  FFMA2 R90, R90.F32x2.HI_LO, UR36.F32, R0.F32 ;  /* 0x000000245a5a7c49 */ /* 0x000fe20009200000 */
[----:B------:R-:W-:Y:S02]  /*1ef90*/  MOV R0, UR4 ;  /* 0x0000000400007c02 */ /* 0x000fe40008000f00 */
[----:B------:R-:W-:Y:S02]  /*1efa0*/  FSETP.GEU.AND P4, PT, R88, -126, PT ;  /* 0xc2fc00005800780b */ /* 0x000fe40003f8e000 */
[----:B------:R-:W-:Y:S02]  /*1efb0*/  FSETP.GEU.AND P3, PT, R89, -126, PT ;  /* 0xc2fc00005900780b */ /* 0x000fe40003f6e000 */
[----:B------:R-:W-:Y:S02]  /*1efc0*/  FSETP.GEU.AND P2, PT, R90, -126, PT ;  /* 0xc2fc00005a00780b */ /* 0x000fe40003f4e000 */
[----:B------:R-:W-:-:S02]  /*1efd0*/  FSETP.GEU.AND P1, PT, R91, -126, PT ;  /* 0xc2fc00005b00780b */ /* 0x000fc40003f2e000 */
[----:B-1----:R-:W-:-:S05]  /*1efe0*/  SHF.R.U32.HI R3, RZ, 0x5, R2 ;  /* 0x00000005ff037819 */ /* 0x002fca0000011602 */
[----:B------:R-:W-:Y:S02]  /*1eff0*/  @!P4 FMUL R88, R88, 0.5 ;  /* 0x3f0000005858c820 */ /* 0x000fe40000400000 */
[----:B------:R-:W-:Y:S01]  /*1f000*/  @!P3 FMUL R89, R89, 0.5 ;  /* 0x3f0000005959b820 */ /* 0x000fe20000400000 */
[----:B------:R-:W-:Y:S01]  /*1f010*/  LOP3.LUT P0, RZ, R0, 0x3, R3, 0x48, !PT ;  /* 0x0000000300ff7812 */ /* 0x000fe20007804803 */
[----:B------:R-:W-:Y:S02]  /*1f020*/  @!P2 FMUL R90, R90, 0.5 ;  /* 0x3f0000005a5aa820 */ /* 0x000fe40000400000 */
[----:B------:R-:W-:Y:S01]  /*1f030*/  @!P1 FMUL R91, R91, 0.5 ;  /* 0x3f0000005b5b9820 */ /* 0x000fe20000400000 */
[----:B--2---:R-:W1:Y:S08]  /*1f040*/  MUFU.EX2 R58, R88 ;  /* 0x00000058003a7308 */ /* 0x004e700000000800 */
[----:B------:R-:W2:Y:S08]  /*1f050*/  MUFU.EX2 R59, R89 ;  /* 0x00000059003b7308 */ /* 0x000eb00000000800 */
[----:B------:R-:W4:Y:S01]  /*1f060*/  MUFU.EX2 R56, R90 ;  /* 0x0000005a00387308 */ /* 0x000f220000000800 */
[----:B-1----:R-:W-:-:S07]  /*1f070*/  @!P4 FMUL R58, R58, R58 ;  /* 0x0000003a3a3ac220 */ /* 0x002fce0000400000 */
[----:B------:R-:W1:Y:S01]  /*1f080*/  MUFU.EX2 R57, R91 ;  /* 0x0000005b00397308 */ /* 0x000e620000000800 */
[----:B--2---:R-:W-:-:S05]  /*1f090*/  @!P3 FMUL R59, R59, R59 ;  /* 0x0000003b3b3bb220 */ /* 0x004fca0000400000 */
[----:B------:R-:W-:Y:S01]  /*1f0a0*/  F2FP.F16.F32.PACK_AB R54, R59, R58 ;  /* 0x0000003a3b36723e */ /* 0x000fe200000000ff */
[----:B----4-:R-:W-:Y:S01]  /*1f0b0*/  @!P2 FMUL R56, R56, R56 ;  /* 0x000000383838a220 */ /* 0x010fe20000400000 */
[----:B-1----:R-:W-:-:S05]  /*1f0c0*/  @!P1 FMUL R57, R57, R57 ;  /* 0x0000003939399220 */ /* 0x002fca0000400000 */
[----:B------:R-:W-:Y:S01]  /*1f0d0*/  F2FP.F16.F32.PACK_AB R55, R57, R56 ;  /* 0x000000383937723e */ /* 0x000fe200000000ff */
[----:B------:R-:W-:Y:S06]  /*1f0e0*/  @!P0 BRA `(.L_x_318) ;  /* 0x0000000000408947 */ /* 0x000fec0003800000 */
[----:B---3--:R-:W-:Y:S01]  /*1f0f0*/  MOV R14, 0x8 ;  /* 0x00000008000e7802 */ /* 0x008fe20000000f00 */
        /* <DEDUP_REMOVED lines=15> */
.L_x_318:
[----:B------:R-:W-:-:S04]  /*1f1f0*/  UISETP.NE.AND UP0, UPT, UR39, URZ, UPT ;  /* 0x000000ff2700728c */ /* 0x000fc8000bf05270 */
[----:B------:R-:W-:-:S06]  /*1f200*/  USEL UR4, UR51, UR52, UP0 ;  /* 0x0000003433047287 */ /* 0x000fcc0008000000 */
[----:B------:R-:W-:Y:S01]  /*1f210*/  MOV R0, UR4 ;  /* 0x0000000400007c02 */ /* 0x000fe20008000f00 */
[----:B------:R-:W-:Y:S05]  /*1f220*/  WARPSYNC.ALL ;  /* 0x0000000000007948 */ /* 0x000fea0003800000 */
[----:B------:R-:W-:Y:S01]  /*1f230*/  ISETP.GT.U32.AND P1, PT, R0, 0x1, PT ;  /* 0x000000010000780c */ /* 0x000fe20003f24070 */
[----:B------:R1:W-:Y:S01]  /*1f240*/  STTM.x32 tmem[UR37+0x20], R24 ;  /* 0x00002018000079ed */ /* 0x0003e200082c0025 */
[----:B------:R-:W2:Y:S11]  /*1f250*/  FENCE.VIEW.ASYNC.T ;  /* 0x00000000000073c6 */ /* 0x000eb60000000200 */
[----:B------:R-:W-:Y:S05]  /*1f260*/  @P1 BRA `(.L_x_319) ;  /* 0x0000000000081947 */ /* 0x000fea0003800000 */
[----:B------:R-:W-:Y:S05]  /*1f270*/  BPT.TRAP 0x1 ;  /* 0x000000040000795c */ /* 0x000fea0000300000 */
[----:B------:R-:W-:Y:S05]  /*1f280*/  BPT.TRAP 0x1 ;  /* 0x000000040000795c */ /* 0x000fea0000300000 */
.L_x_319:
[----:B------:R-:W4:Y:S01]  /*1f290*/  S2UR UR5, SR_CgaCtaId ;  /* 0x00000000000579c3 */ /* 0x000f220000008800 */
[----:B------:R-:W-:Y:S01]  /*1f2a0*/  UISETP.NE.AND UP0, UPT, UR39, URZ, UPT ;  /* 0x000000ff2700728c */ /* 0x000fe2000bf05270 */
[----:B------:R-:W-:Y:S02]  /*1f2b0*/  UMOV UR6, 0x400 ;  /* 0x0000040000067882 */ /* 0x000fe40000000000 */
[----:B----4-:R-:W-:-:S04]  /*1f2c0*/  ULEA UR6, UR5, UR6, 0x18 ;  /* 0x0000000605067291 */ /* 0x010fc8000f8ec0ff */
[----:B------:R-:W-:-:S04]  /*1f2d0*/  UIADD3 UR4, UPT, UPT, UR6, 0x50068, URZ ;  /* 0x0005006806047890 */ /* 0x000fc8000fffe0ff */
[----:B------:R-:W-:-:S04]  /*1f2e0*/  @UP0 UIADD3 UR4, UPT, UPT, UR6, 0x50058, URZ ;  /* 0x0005005806040890 */ /* 0x000fc8000fffe0ff */
[----:B------:R-:W-:-:S09]  /*1f2f0*/  UPRMT UR4, UR5, 0x654, UR4 ;  /* 0x0000065405047896 */ /* 0x000fd20008000004 */
[----:B--2---:R-:W-:Y:S01]  /*1f300*/  SYNCS.ARRIVE.TRANS64.RED.A1T0 RZ, [UR4], RZ ;  /* 0x000000ffffff79a7 */ /* 0x004fe20008100404 */
[----:B------:R-:W-:-:S04]  /*1f310*/  USEL UR4, UR43, UR42, UP0 ;  /* 0x0000002a2b047287 */ /* 0x000fc80008000000 */
[----:B------:R-:W-:-:S04]  /*1f320*/  ULOP3.LUT UR5, UR4, 0x1, URZ, 0x3c, !UPT ;  /* 0x0000000104057892 */ /* 0x000fc8000f8e3cff */
[----:B------:R-:W-:Y:S02]  /*1f330*/  USEL UR43, UR5, UR43, UP0 ;  /* 0x0000002b052b7287 */ /* 0x000fe40008000000 */
[----:B------:R-:W-:Y:S02]  /*1f340*/  USEL UR42, UR42, UR5, UP0 ;  /* 0x000000052a2a7287 */ /* 0x000fe40008000000 */
[----:B------:R-:W-:-:S09]  /*1f350*/  UISETP.NE.AND UP0, UPT, UR48, URZ, UPT ;  /* 0x000000ff3000728c */ /* 0x000fd2000bf05270 */
[----:B------:R-:W-:Y:S05]  /*1f360*/  BRA.U UP0, `(.L_x_320) ;  /* 0x0000000100047547 */ /* 0x000fea000b800000 */
[----:B------:R-:W-:Y:S05]  /*1f370*/  BPT.TRAP 0x1 ;  /* 0x000000040000795c */ /* 0x000fea0000300000 */
.L_x_320:
[----:B------:R-:W-:Y:S01]  /*1f380*/  UISETP.NE.AND UP0, UPT, UR39, URZ, UPT ;  /* 0x000000ff2700728c */ /* 0x000fe2000bf05270 */
[----:B------:R-:W-:Y:S01]  /*1f390*/  MOV R0, UR40 ;  /* 0x0000002800007c02 */ /* 0x000fe20008000f00 */
[----:B------:R-:W-:Y:S01]  /*1f3a0*/  UIADD3 UR4, UPT, UPT, UR6, 0x50078, URZ ;  /* 0x0005007806047890 */ /* 0x000fe2000fffe0ff */
[----:B------:R-:W-:Y:S01]  /*1f3b0*/  FADD2 R22, R22.F32x2.HI_LO, RZ.F32 ;  /* 0x000000ff1616724b */ /* 0x000fe20000200000 */
[----:B------:R-:W-:Y:S01]  /*1f3c0*/  FSETP.NEU.AND P0, PT, R17, -INF , PT ;  /* 0xff8000001100780b */ /* 0x000fe20003f0d000 */
[----:B------:R-:W-:Y:S01]  /*1f3d0*/  FADD2 R124, R124.F32x2.HI_LO, RZ.F32 ;  /* 0x000000ff7c7c724b */ /* 0x000fe20000200000 */
[----:B------:R-:W-:Y:S01]  /*1f3e0*/  SHF.L.U32 R0, R0, 0x1f, RZ ;  /* 0x0000001f00007819 */ /* 0x000fe200000006ff */
[----:B------:R-:W-:Y:S01]  /*1f3f0*/  FADD2 R22, R22.F32x2.HI_LO, R130.F32x2.HI_LO ;  /* 0x000000821616724b */ /* 0x000fe20000000000 */
[----:B------:R-:W-:Y:S01]  /*1f400*/  FSEL R3, R17, RZ, P0 ;  /* 0x000000ff11037208 */ /* 0x000fe20000000000 */
[----:B------:R-:W-:Y:S02]  /*1f410*/  FADD2 R126, R126.F32x2.HI_LO, RZ.F32 ;  /* 0x000000ff7e7e724b */ /* 0x000fe40000200000 */
[----:B------:R-:W-:Y:S01]  /*1f420*/  @!UP0 UIADD3 UR4, UPT, UPT, UR6, 0x50088, URZ ;  /* 0x0005008806048890 */ /* 0x000fe2000fffe0ff */
[----:B------:R-:W-:Y:S01]  /*1f430*/  FADD2 R124, R124.F32x2.HI_LO, R132.F32x2.HI_LO ;  /* 0x000000847c7c724b */ /* 0x000fe20000000000 */
[----:B------:R-:W-:Y:S01]  /*1f440*/  FSETP.NEU.AND P0, PT, R156, R3, PT ;  /* 0x000000039c00720b */ /* 0x000fe20003f0d000 */
[----:B------:R-:W-:-:S02]  /*1f450*/  FADD2 R126, R126.F32x2.HI_LO, R134.F32x2.HI_LO ;  /* 0x000000867e7e724b */ /* 0x000fc40000000000 */
[----:B------:R-:W-:Y:S02]  /*1f460*/  FADD2 R22, R22.F32x2.HI_LO, R138.F32x2.HI_LO ;  /* 0x0000008a1616724b */ /* 0x000fe40000000000 */
[----:B------:R-:W-:Y:S02]  /*1f470*/  FADD2 R124, R124.F32x2.HI_LO, R140.F32x2.HI_LO ;  /* 0x0000008c7c7c724b */ /* 0x000fe40000000000 */
[----:B------:R-:W2:Y:S01]  /*1f480*/  SYNCS.PHASECHK.TRANS64.TRYWAIT P2, [UR4], R0 ;  /* 0x00000000ff0075a7 */ /* 0x000ea20008041104 */
[----:B------:R-:W-:Y:S02]  /*1f490*/  FADD2 R126, R126.F32x2.HI_LO, R142.F32x2.HI_LO ;  /* 0x0000008e7e7e724b */ /* 0x000fe40000000000 */
[----:B------:R-:W-:Y:S02]  /*1f4a0*/  FADD2 R22, R22.F32x2.HI_LO, R146.F32x2.HI_LO ;  /* 0x000000921616724b */ /* 0x000fe40000000000 */
[----:B------:R-:W-:Y:S02]  /*1f4b0*/  FADD2 R124, R124.F32x2.HI_LO, R148.F32x2.HI_LO ;  /* 0x000000947c7c724b */ /* 0x000fe40000000000 */
[----:B------:R-:W-:-:S02]  /*1f4c0*/  FADD2 R126, R126.F32x2.HI_LO, R92.F32x2.HI_LO ;  /* 0x0000005c7e7e724b */ /* 0x000fc40000000000 */
[----:B------:R-:W-:Y:S02]  /*1f4d0*/  FADD2 R22, R22.F32x2.HI_LO, R96.F32x2.HI_LO ;  /* 0x000000601616724b */ /* 0x000fe40000000000 */
[----:B------:R-:W-:Y:S02]  /*1f4e0*/  FADD2 R124, R124.F32x2.HI_LO, R98.F32x2.HI_LO ;  /* 0x000000627c7c724b */ /* 0x000fe40000000000 */
[----:B------:R-:W-:Y:S02]  /*1f4f0*/  FADD2 R126, R126.F32x2.HI_LO, R100.F32x2.HI_LO ;  /* 0x000000647e7e724b */ /* 0x000fe40000000000 */
[----:B------:R-:W-:Y:S01]  /*1f500*/  FADD2 R22, R22.F32x2.HI_LO, R104.F32x2.HI_LO ;  /* 0x000000681616724b */ /* 0x000fe20000000000 */
[----:B--2---:R-:W-:Y:S06]  /*1f510*/  @!P2 BRA `(.L_x_321) ;  /* 0x000000d800eca947 */ /* 0x004fec0003800000 */
.L_x_476:
[----:B------:R-:W-:Y:S01]  /*1f520*/  BSSY.RECONVERGENT B0, `(.L_x_322) ;  /* 0x000000a000007945 */ /* 0x000fe20003800200 */
[----:B--2---:R-:W-:-:S03]  /*1f530*/  MOV R5, 0x3f000000 ;  /* 0x3f00000000057802 */ /* 0x004fc60000000f00 */
[----:B------:R-:W-:Y:S05]  /*1f540*/  @!P0 BRA `(.L_x_323) ;  /* 0x00000000001c8947 */ /* 0x000fea0003800000 */
[----:B------:R-:W-:-:S04]  /*1f550*/  FADD R0, -R3, R156 ;  /* 0x0000009c03007221 */ /* 0x000fc80000000100 */
[----:B------:R-:W-:-:S05]  /*1f560*/  FMUL R0, R0, UR36 ;  /* 0x0000002400007c20 */ /* 0x000fca0008400000 */
[----:B------:R-:W-:-:S13]  /*1f570*/  FSETP.GEU.AND P0, PT, R0, -126, PT ;  /* 0xc2fc00000000780b */ /* 0x000fda0003f0e000 */
[----:B------:R-:W-:-:S04]  /*1f580*/  @!P0 FMUL R0, R0, 0.5 ;  /* 0x3f00000000008820 */ /* 0x000fc80000400000 */
[----:B------:R-:W2:Y:S02]  /*1f590*/  MUFU.EX2 R5, R0 ;  /* 0x0000000000057308 */ /* 0x000ea40000000800 */
[----:B--2---:R-:W-:-:S04]  /*1f5a0*/  @!P0 FMUL R5, R5, R5 ;  /* 0x0000000505058220 */ /* 0x004fc80000400000 */
[----:B------:R-:W-:Y:S02]  /*1f5b0*/  FMUL R5, R5, 0.5 ;  /* 0x3f00000005057820 */ /* 0x000fe40000400000 */
.L_x_323:
[----:B------:R-:W-:Y:S05]  /*1f5c0*/  BSYNC.RECONVERGENT B0 ;  /* 0x0000000000007941 */ /* 0x000fea0003800200 */
.L_x_322:
[----:B-1----:R-:W2:Y:S04]  /*1f5d0*/  LDL.LU.64 R34, [R1+0x18] ;  /* 0x0000180001227983 */ /* 0x002ea80000300a00 */
[----:B------:R-:W4:Y:S04]  /*1f5e0*/  LDL.LU.64 R32, [R1+0x20] ;  /* 0x0000200001207983 */ /* 0x000f280000300a00 */
[----:B------:R-:W5:Y:S04]  /*1f5f0*/  LDL.LU.64 R30, [R1+0x30] ;  /* 0x00003000011e7983 */ /* 0x000f680000300a00 */
[----:B------:R-:W5:Y:S04]  /*1f600*/  LDL.LU.64 R28, [R1+0x38] ;  /* 0x00003800011c7983 */ /* 0x000f680000300a00 */
[----:B------:R-:W5:Y:S04]  /*1f610*/  LDL.LU.64 R26, [R1+0x40] ;  /* 0x00004000011a7983 */ /* 0x000f680000300a00 */
[----:B---3--:R-:W3:Y:S04]  /*1f620*/  LDL.LU.64 R14, [R1+0x28] ;  /* 0x00002800010e7983 */ /* 0x008ee80000300a00 */
[----:B------:R-:W3:Y:S04]  /*1f630*/  LDL.LU.64 R24, [R1+0x50] ;  /* 0x0000500001187983 */ /* 0x000ee80000300a00 */
[----:B------:R-:W3:Y:S04]  /*1f640*/  LDL.LU.64 R20, [R1+0x58] ;  /* 0x0000580001147983 */ /* 0x000ee80000300a00 */
[----:B------:R-:W3:Y:S04]  /*1f650*/  LDL.LU.64 R12, [R1+0x60] ;  /* 0x00006000010c7983 */ /* 0x000ee80000300a00 */
[----:B------:R-:W3:Y:S04]  /*1f660*/  LDL.LU.64 R8, [R1+0x48] ;  /* 0x0000480001087983 */ /* 0x000ee80000300a00 */
[----:B------:R-:W3:Y:S04]  /*1f670*/  LDL.LU.64 R10, [R1+0x68] ;  /* 0x00006800010a7983 */ /* 0x000ee80000300a00 */
[----:B------:R-:W3:Y:S01]  /*1f680*/  LDL.LU.64 R6, [R1+0x70] ;  /* 0x0000700001067983 */ /* 0x000ee20000300a00 */
[----:B------:R-:W-:-:S04]  /*1f690*/  FMUL R16, R5, R16 ;  /* 0x0000001005107220 */ /* 0x000fc80000400000 */
[----:B------:R-:W-:-:S04]  /*1f6a0*/  FADD2 R18, R16.F32, R18.F32x2.HI_LO ;  /* 0x000000121012724b */ /* 0x000fc80000040000 */
[----:B------:R-:W-:-:S04]  /*1f6b0*/  FADD2 R18, R18.F32x2.HI_LO, R128.F32x2.HI_LO ;  /* 0x000000801212724b */ /* 0x000fc80000000000 */
[----:B------:R-:W-:-:S04]  /*1f6c0*/  FADD2 R18, R18.F32x2.HI_LO, R136.F32x2.HI_LO ;  /* 0x000000881212724b */ /* 0x000fc80000000000 */
[----:B------:R-:W-:-:S04]  /*1f6d0*/  FADD2 R18, R18.F32x2.HI_LO, R144.F32x2.HI_LO ;  /* 0x000000901212724b */ /* 0x000fc80000000000 */
[----:B------:R-:W-:Y:S02]  /*1f6e0*/  FADD2 R18, R18.F32x2.HI_LO, R94.F32x2.HI_LO ;  /* 0x0000005e1212724b */ /* 0x000fe40000000000 */
[----:B------:R-:W-:Y:S02]  /*1f6f0*/  FADD2 R124, R124.F32x2.HI_LO, R106.F32x2.HI_LO ;  /* 0x0000006a7c7c724b */ /* 0x000fe40000000000 */
[----:B------:R-:W-:Y:S02]  /*1f700*/  FADD2 R126, R126.F32x2.HI_LO, R108.F32x2.HI_LO ;  /* 0x0000006c7e7e724b */ /* 0x000fe40000000000 */
[----:B------:R-:W-:Y:S02]  /*1f710*/  FADD2 R18, R18.F32x2.HI_LO, R102.F32x2.HI_LO ;  /* 0x000000661212724b */ /* 0x000fe40000000000 */
[----:B------:R-:W-:Y:S02]  /*1f720*/  FADD2 R22, R22.F32x2.HI_LO, R112.F32x2.HI_LO ;  /* 0x000000701616724b */ /* 0x000fe40000000000 */
[----:B------:R-:W-:-:S02]  /*1f730*/  FADD2 R124, R124.F32x2.HI_LO, R114.F32x2.HI_LO ;  /* 0x000000727c7c724b */ /* 0x000fc40000000000 */
        /* <DEDUP_REMOVED lines=23> */
[----:B------:R-:W-:Y:S01]  /*1f8b0*/  FADD2 R18, R18.F32x2.HI_LO, R186.F32x2.HI_LO ;  /* 0x000000ba1212724b */ /* 0x000fe20000000000 */
[----:B------:R-:W-:Y:S01]  /*1f8c0*/  ULOP3.LUT UP0, URZ, UR41, UR50, URZ, 0xfc, !UPT ;  /* 0x0000003229ff7292 */ /* 0x000fe2000f80fcff */
[----:B--2---:R-:W-:-:S02]  /*1f8d0*/  FADD2 R124, R124.F32x2.HI_LO, R34.F32x2.HI_LO ;  /* 0x000000227c7c724b */ /* 0x004fc40000000000 */
[----:B----4-:R-:W-:Y:S02]  /*1f8e0*/  FADD2 R126, R126.F32x2.HI_LO, R32.F32x2.HI_LO ;  /* 0x000000207e7e724b */ /* 0x010fe40000000000 */
[----:B-----5:R-:W-:Y:S02]  /*1f8f0*/  FADD2 R22, R22.F32x2.HI_LO, R30.F32x2.HI_LO ;  /* 0x0000001e1616724b */ /* 0x020fe40000000000 */
[----:B------:R-:W-:Y:S02]  /*1f900*/  FADD2 R124, R124.F32x2.HI_LO, R28.F32x2.HI_LO ;  /* 0x0000001c7c7c724b */ /* 0x000fe40000000000 */
[----:B------:R-:W-:Y:S02]  /*1f910*/  FADD2 R126, R126.F32x2.HI_LO, R26.F32x2.HI_LO ;  /* 0x0000001a7e7e724b */ /* 0x000fe40000000000 */
[----:B---3--:R-:W-:Y:S02]  /*1f920*/  FADD2 R18, R18.F32x2.HI_LO, R14.F32x2.HI_LO ;  /* 0x0000000e1212724b */ /* 0x008fe40000000000 */
        /* <DEDUP_REMOVED lines=9> */
[----:B------:R-:W-:-:S04]  /*1f9c0*/  FADD2 R18, R18.F32x2.HI_LO, R22.F32x2.HI_LO ;  /* 0x000000161212724b */ /* 0x000fc80000000000 */
[----:B------:R-:W-:-:S04]  /*1f9d0*/  FADD2 R18, R18.F32x2.HI_LO, R124.F32x2.HI_LO ;  /* 0x0000007c1212724b */ /* 0x000fc80000000000 */
[----:B------:R-:W-:Y:S01]  /*1f9e0*/  FADD R16, R18, R19 ;  /* 0x0000001312107221 */ /* 0x000fe20000000000 */
[----:B------:R-:W-:Y:S06]  /*1f9f0*/  BRA.U UP0, `(.L_x_324) ;  /* 0x0000000100947547 */ /* 0x000fec000b800000 */
[----:B------:R-:W-:Y:S05]  /*1fa00*/  @P1 BRA `(.L_x_325) ;  /* 0x0000000000041947 */ /* 0x000fea0003800000 */
[----:B------:R-:W-:Y:S05]  /*1fa10*/  BPT.TRAP 0x1 ;  /* 0x000000040000795c */ /* 0x000fea0000300000 */
.L_x_325:
[----:B------:R-:W-:Y:S01]  /*1fa20*/  UISETP.NE.AND UP0, UPT, UR39, URZ, UPT ;  /* 0x000000ff2700728c */ /* 0x000fe2000bf05270 */
[----:B------:R-:W-:Y:S01]  /*1fa30*/  IMAD.U32 R0, RZ, RZ, UR5 ;  /* 0x00000005ff007e24 */ /* 0x000fe2000f8e00ff */
[----:B------:R-:W-:Y:S01]  /*1fa40*/  UIADD3 UR4, UPT, UPT, UR6, 0x50060, URZ ;  /* 0x0005006006047890 */ /* 0x000fe2000fffe0ff */
[----:B------:R-:W-:Y:S01]  /*1fa50*/  IMAD.U32 R4, R2, 0x10000, RZ ;  /* 0x0001000002047824 */ /* 0x000fe200078e00ff */
[----:B------:R-:W-:Y:S01]  /*1fa60*/  SHF.R.U32.HI R2, RZ, 0x5, R2 ;  /* 0x00000005ff027819 */ /* 0x000fe20000011602 */
[----:B------:R-:W-:Y:S01]  /*1fa70*/  USEL UR5, URZ, 0x80, UP0 ;  /* 0x00000080ff057887 */ /* 0x000fe20008000000 */
[----:B------:R-:W-:Y:S02]  /*1fa80*/  SHF.L.U32 R0, R0, 0x1f, RZ ;  /* 0x0000001f00007819 */ /* 0x000fe400000006ff */
[----:B------:R-:W-:Y:S02]  /*1fa90*/  LOP3.LUT R4, R4, 0x600000, RZ, 0xc0, !PT ;  /* 0x0060000004047812 */ /* 0x000fe400078ec0ff */
[----:B------:R-:W-:Y:S01]  /*1faa0*/  LOP3.LUT R2, R2, 0x3, RZ, 0xc0, !PT ;  /* 0x0000000302027812 */ /* 0x000fe200078ec0ff */
[----:B------:R-:W-:Y:S01]  /*1fab0*/  @UP0 UIADD3 UR4, UPT, UPT, UR6, 0x50050, URZ ;  /* 0x0005005006040890 */ /* 0x000fe2000fffe0ff */
[----:B------:R-:W-:-:S04]  /*1fac0*/  SHF.R.U32.HI R3, RZ, 0x15, R4 ;  /* 0x00000015ff037819 */ /* 0x000fc80000011604 */
[----:B------:R-:W-:Y:S02]  /*1fad0*/  ISETP.NE.AND P0, PT, R2, R3, PT ;  /* 0x000000030200720c */ /* 0x000fe40003f05270 */
[----:B------:R-:W-:Y:S02]  /*1fae0*/  LOP3.LUT R2, R4, UR5, RZ, 0xfc, !PT ;  /* 0x0000000504027c12 */ /* 0x000fe4000f8efcff */
[----:B------:R-:W1:Y:S02]  /*1faf0*/  SYNCS.PHASECHK.TRANS64.TRYWAIT P1, [UR4], R0 ;  /* 0x00000000ff0075a7 */ /* 0x000e640008021104 */
[----:B-1----:R-:W-:Y:S07]  /*1fb00*/  @!P1 BRA `(.L_x_326) ;  /* 0x000000d400889947 */ /* 0x002fee0003800000 */
.L_x_478:
        /* <DEDUP_REMOVED lines=17> */
.L_x_327:
[----:B------:R-:W-:Y:S05]  /*1fc20*/  WARPSYNC.ALL ;  /* 0x0000000000007948 */ /* 0x000fea0003800000 */
[----:B------:R-:W-:-:S13]  /*1fc30*/  R2UR UR4, R2 ;  /* 0x00000000020472ca */ /* 0x000fda00000e0000 */
[----:B------:R2:W-:Y:S02]  /*1fc40*/  STTM.x2 tmem[UR4], R16 ;  /* 0x00000010000079ed */ /* 0x0005e400080c0004 */
.L_x_324:
[----:B------:R-:W-:Y:S01]  /*1fc50*/  UIADD3 UR5, UPT, UPT, UR41, 0x1, URZ ;  /* 0x0000000129057890 */ /* 0x000fe2000fffe0ff */
[----:B------:R-:W-:Y:S01]  /*1fc60*/  MOV R156, R17 ;  /* 0x00000011009c7202 */ /* 0x000fe20000000f00 */
[----:B------:R-:W-:Y:S02]  /*1fc70*/  UIADD3 UR4, UPT, UPT, -UR47, UR50, URZ ;  /* 0x000000322f047290 */ /* 0x000fe4000fffe1ff */
[----:B------:R-:W-:Y:S02]  /*1fc80*/  UISETP.GT.U32.AND UP0, UPT, UR5, 0x1, UPT ;  /* 0x000000010500788c */ /* 0x000fe4000bf04070 */
[----:B------:R-:W-:Y:S02]  /*1fc90*/  USHF.L.U32 UR4, UR4, 0x7, URZ ;  /* 0x0000000704047899 */ /* 0x000fe400080006ff */
[----:B------:R-:W-:-:S04]  /*1fca0*/  UIADD3 UR6, UPT, UPT, UR41, -0x1, URZ ;  /* 0xffffffff29067890 */ /* 0x000fc8000fffe0ff */
[----:B------:R-:W-:-:S03]  /*1fcb0*/  MOV R2, UR4 ;  /* 0x0000000400027c02 */ /* 0x000fc60008000f00 */
[----:B------:R-:W-:Y:S01]  /*1fcc0*/  UMOV UR41, UR6 ;  /* 0x0000000600297c82 */ /* 0x000fe20008000000 */
[----:B------:R-:W-:Y:S05]  /*1fcd0*/  BRA.U UP0, `(.L_x_328) ;  /* 0xffffffb900847547 */ /* 0x000fea000b83ffff */
.L_x_307:
[----:B------:R-:W-:-:S09]  /*1fce0*/  UISETP.GE.AND UP0, UPT, UR50, 0x1, UPT ;  /* 0x000000013200788c */ /* 0x000fd2000bf06270 */
[----:B------:R-:W-:Y:S05]  /*1fcf0*/  BRA.U !UP0, `(.L_x_329) ;  /* 0x0000006d08ac7547 */ /* 0x000fea000b800000 */
[----:B------:R-:W3:Y:S01]  /*1fd00*/  S2UR UR50, SR_CgaCtaId ;  /* 0x00000000003279c3 */ /* 0x000ee20000008800 */
[----:B------:R-:W-:Y:S01]  /*1fd10*/  UMOV UR4, 0x400 ;  /* 0x0000040000047882 */ /* 0x000fe20000000000 */
[----:B------:R-:W4:Y:S01]  /*1fd20*/  LDCU UR37, c[0x0][0x704] ;  /* 0x0000e080ff2577ac */ /* 0x000f220008000800 */
[----:B------:R-:W1:Y:S01]  /*1fd30*/  LDCU UR36, c[0x0][0x384] ;  /* 0x00007080ff2477ac */ /* 0x000e620008000800 */
[----:B------:R-:W-:Y:S02]  /*1fd40*/  ULOP3.LUT UR54, UR49, 0x8, URZ, 0x3c, !UPT ;  /* 0x0000000831367892 */ /* 0x000fe4000f8e3cff */
[----:B-1-34-:R-:W-:-:S12]  /*1fd50*/  ULEA UR50, UR50, UR4, 0x18 ;  /* 0x0000000432327291 */ /* 0x01afd8000f8ec0ff */
.L_x_350:
[----:B--2---:R-:W1:Y:S01]  /*1fd60*/  S2R R18, SR_TID.X ;  /* 0x0000000000127919 */ /* 0x004e620000002100 */
[----:B------:R-:W-:Y:S01]  /*1fd70*/  UISETP.NE.AND UP0, UPT, UR39, URZ, UPT ;  /* 0x000000ff2700728c */ /* 0x000fe2000bf05270 */
[----:B------:R-:W-:-:S03]  /*1fd80*/  UMOV UR4, 0x20 ;  /* 0x0000002000047882 */ /* 0x000fc60000000000 */
[----:B------:R-:W-:Y:S02]  /*1fd90*/  USEL UR4, UR4, 0xa0, UP0 ;  /* 0x000000a004047887 */ /* 0x000fe40008000000 */
[----:B------:R-:W-:Y:S01]  /*1fda0*/  USEL UR5, UR43, UR42, UP0 ;  /* 0x0000002a2b057287 */ /* 0x000fe20008000000 */
[----:B-1----:R-:W-:-:S05]  /*1fdb0*/  IMAD.U32 R160, R18, 0x10000, RZ ;  /* 0x0001000012a07824 */ /* 0x002fca00078e00ff */
[----:B------:R-:W-:-:S05]  /*1fdc0*/  LOP3.LUT R160, R160, 0x600000, RZ, 0xc0, !PT ;  /* 0x00600000a0a07812 */ /* 0x000fca00078ec0ff */
[----:B------:R-:W-:Y:S01]  /*1fdd0*/  VIADD R0, R160, UR4 ;  /* 0x00000004a0007c36 */ /* 0x000fe20008000000 */
[----:B------:R-:W-:-:S04]  /*1fde0*/  USEL UR4, UR51, UR52, UP0 ;  /* 0x0000003433047287 */ /* 0x000fc80008000000 */
[----:B------:R-:W-:Y:S01]  /*1fdf0*/  UISETP.GT.U32.AND UP0, UPT, UR4, 0x1, UPT ;  /* 0x000000010400788c */ /* 0x000fe2000bf04070 */
[----:B------:R-:W1:Y:S02]  /*1fe00*/  SHFL.IDX PT, R0, R0, RZ, 0x1f ;  /* 0x00001fff00007589 */ /* 0x000e6400000e0000 */
[----:B-1----:R-:W-:-:S06]  /*1fe10*/  R2UR UR38, R0 ;  /* 0x00000000002672ca */ /* 0x002fcc00000e0000 */
[----:B------:R-:W-:Y:S09]  /*1fe20*/  BRA.U UP0, `(.L_x_330) ;  /* 0x0000000100047547 */ /* 0x000ff2000b800000 */
[----:B------:R-:W-:Y:S05]  /*1fe30*/  BPT.TRAP 0x1 ;  /* 0x000000040000795c */ /* 0x000fea0000300000 */
.L_x_330:
        /* <DEDUP_REMOVED lines=8> */
[----:B------:R-:W-:-:S04]  /*1fec0*/  LOP3.LUT R161, R0, 0x3, RZ, 0xc0, !PT ;  /* 0x0000000300a17812 */ /* 0x000fc800078ec0ff */
[----:B------:R-:W-:Y:S01]  /*1fed0*/  ISETP.NE.AND P0, PT, R161, R174, PT ;  /* 0x000000aea100720c */ /* 0x000fe20003f05270 */
[----:B-1----:R-:W-:-:S04]  /*1fee0*/  ULEA UR40, UR40, UR4, 0x18 ;  /* 0x0000000428287291 */ /* 0x002fc8000f8ec0ff */
[----:B------:R-:W-:Y:S02]  /*1fef0*/  UIADD3 UR4, UPT, UPT, UR40, 0x50060, URZ ;  /* 0x0005006028047890 */ /* 0x000fe4000fffe0ff */
[----:B------:R-:W-:-:S09]  /*1ff00*/  @UP0 UIADD3 UR4, UPT, UPT, UR40, 0x50050, URZ ;  /* 0x0005005028040890 */ /* 0x000fd2000fffe0ff */
[----:B------:R-:W1:Y:S02]  /*1ff10*/  SYNCS.PHASECHK.TRANS64.TRYWAIT P1, [UR4], R3 ;  /* 0x00000003ff0075a7 */ /* 0x000e640008021104 */
[----:B-1----:R-:W-:Y:S05]  /*1ff20*/  @!P1 BRA `(.L_x_331) ;  /* 0x000000d000989947 */ /* 0x002fea0003800000 */
.L_x_480:
[----:B------:R-:W-:Y:S01]  /*1ff30*/  LOP3.LUT R160, R160, UR41, RZ, 0xfc, !PT ;  /* 0x00000029a0a07c12 */ /* 0x000fe2000f8efcff */
        /* <DEDUP_REMOVED lines=17> */
.L_x_332:
        /* <DEDUP_REMOVED lines=23> */
.L_x_333:
        /* <DEDUP_REMOVED lines=23> */
.L_x_334:
        /* <DEDUP_REMOVED lines=23> */
.L_x_335:
[----:B------:R-:W1:Y:S01]  /*204a0*/  S2R R3, SR_CTAID.X ;  /* 0x0000000000037919 */ /* 0x000e620000002500 */
[----:B------:R-:W-:Y:S05]  /*204b0*/  WARPSYNC.ALL ;  /* 0x0000000000007948 */ /* 0x000fea0003800000 */
[----:B------:R-:W-:Y:S01]  /*204c0*/  R2UR UR4, R160 ;  /* 0x00000000a00472ca */ /* 0x000fe200000e0000 */
[----:B------:R-:W-:Y:S01]  /*204d0*/  VIADD R0, R2, 0x1 ;  /* 0x0000000102007836 */ /* 0x000fe20000000000 */
[----:B------:R-:W-:Y:S01]  /*204e0*/  LOP3.LUT R18, R18, 0x7f, RZ, 0xc0, !PT ;  /* 0x0000007f12127812 */ /* 0x000fe200078ec0ff */
[C---:B------:R-:W-:Y:S02]  /*204f0*/  VIADD R4, R2.reuse, 0x7f ;  /* 0x0000007f02047836 */ /* 0x040fe40000000000 */
[----:B------:R-:W-:Y:S01]  /*20500*/  VIADD R13, R2, 0x55 ;  /* 0x00000055020d7836 */ /* 0x000fe20000000000 */
[----:B------:R-:W-:Y:S01]  /*20510*/  ISETP.GE.AND P3, PT, R0, UR36, PT ;  /* 0x0000002400007c0c */ /* 0x000fe2000bf66270 */
[----:B------:R-:W-:Y:S01]  /*20520*/  VIADD R0, R2, 0x2 ;  /* 0x0000000202007836 */ /* 0x000fe20000000000 */
[----:B------:R-:W-:Y:S01]  /*20530*/  ISETP.GE.AND P1, PT, R4, UR36, PT ;  /* 0x0000002404007c0c */ /* 0x000fe2000bf26270 */
[C---:B------:R-:W-:Y:S01]  /*20540*/  VIADD R11, R2.reuse, 0x56 ;  /* 0x00000056020b7836 */ /* 0x040fe20000000000 */
[----:B------:R-:W-:Y:S01]  /*20550*/  FSEL R89, R89, -INF , !P3 ;  /* 0xff80000059597808 */ /* 0x000fe20005800000 */
[----:B------:R-:W-:Y:S01]  /*20560*/  VIADD R7, R2, 0x59 ;  /* 0x0000005902077836 */ /* 0x000fe20000000000 */
[----:B------:R-:W-:Y:S01]  /*20570*/  ISETP.GE.AND P0, PT, R0, UR36, PT ;  /* 0x0000002400007c0c */ /* 0x000fe2000bf06270 */
[----:B------:R-:W3:Y:S01]  /*20580*/  LDTM.x32 R120, tmem[UR4+0x60] ;  /* 0x00006004007879ee */ /* 0x000ee200082c0000 */
[----:B------:R-:W-:-:S02]  /*20590*/  VIADD R5, R2, 0x5a ;  /* 0x0000005a02057836 */ /* 0x000fc40000000000 */
[----:B------:R-:W-:Y:S01]  /*205a0*/  FSEL R90, R90, -INF , !P0 ;  /* 0xff8000005a5a7808 */ /* 0x000fe20004000000 */
[C---:B------:R-:W-:Y:S02]  /*205b0*/  VIADD R186, R2.reuse, 0x5d ;  /* 0x0000005d02ba7836 */ /* 0x040fe40000000000 */
[C---:B------:R-:W-:Y:S02]  /*205c0*/  VIADD R184, R2.reuse, 0x5e ;  /* 0x0000005e02b87836 */ /* 0x040fe40000000000 */
[C---:B------:R-:W-:Y:S02]  /*205d0*/  VIADD R169, R2.reuse, 0x54 ;  /* 0x0000005402a97836 */ /* 0x040fe40000000000 */
[C---:B------:R-:W-:Y:S02]  /*205e0*/  VIADD R180, R2.reuse, 0x61 ;  /* 0x0000006102b47836 */ /* 0x040fe40000000000 */
[----:B------:R-:W-:Y:S02]  /*205f0*/  VIADD R178, R2, 0x62 ;  /* 0x0000006202b27836 */ /* 0x000fe40000000000 */
[----:B-1----:R-:W-:-:S02]  /*20600*/  IMAD R3, R3, 0x100, R18 ;  /* 0x0000010003037824 */ /* 0x002fc400078e0212 */
[C---:B------:R-:W-:Y:S02]  /*20610*/  VIADD R9, R2.reuse, 0x58 ;  /* 0x0000005802097836 */ /* 0x040fe40000000000 */
[----:B------:R-:W-:Y:S02]  /*20620*/  VIADD R3, R3, UR41 ;  /* 0x0000002903037c36 */ /* 0x000fe40008000000 */
[C---:B------:R-:W-:Y:S02]  /*20630*/  VIADD R172, R2.reuse, 0x65 ;  /* 0x0000006502ac7836 */ /* 0x040fe40000000000 */
[C---:B------:R-:W-:Y:S01]  /*20640*/  VIADD R170, R2.reuse, 0x66 ;  /* 0x0000006602aa7836 */ /* 0x040fe20000000000 */
[C---:B------:R-:W-:Y:S01]  /*20650*/  ISETP.GE.U32.AND P5, PT, R3.reuse, R4, PT ;  /* 0x000000040300720c */ /* 0x040fe20003fa6070 */
[C---:B------:R-:W-:Y:S01]  /*20660*/  VIADD R4, R2.reuse, 0x4 ;  /* 0x0000000402047836 */ /* 0x040fe20000000000 */
[----:B------:R-:W-:Y:S01]  /*20670*/  ISETP.GE.U32.AND P4, PT, R3, R0, PT ;  /* 0x000000000300720c */ /* 0x000fe20003f86070 */
[C---:B------:R-:W-:Y:S01]  /*20680*/  VIADD R0, R2.reuse, 0x5 ;  /* 0x0000000502007836 */ /* 0x040fe20000000000 */
[----:B---3--:R-:W-:Y:S01]  /*20690*/  FSEL R19, R151, -INF , !P1 ;  /* 0xff80000097137808 */ /* 0x008fe20004800000 */
[----:B------:R-:W-:Y:S01]  /*206a0*/  VIADD R188, R2, 0x5c ;  /* 0x0000005c02bc7836 */ /* 0x000fe20000000000 */
[----:B------:R-:W-:Y:S01]  /*206b0*/  ISETP.GE.AND P2, PT, R4, UR36, PT ;  /* 0x0000002404007c0c */ /* 0x000fe2000bf46270 */
[C---:B------:R-:W-:Y:S01]  /*206c0*/  VIADD R166, R2.reuse, 0x69 ;  /* 0x0000006902a67836 */ /* 0x040fe20000000000 */
[----:B------:R-:W-:Y:S01]  /*206d0*/  ISETP.GE.U32.AND P6, PT, R3, R4, PT ;  /* 0x000000040300720c */ /* 0x000fe20003fc6070 */
[C---:B------:R-:W-:Y:S01]  /*206e0*/  VIADD R4, R2.reuse, 0x6 ;  /* 0x0000000602047836 */ /* 0x040fe20000000000 */
[----:B------:R-:W-:Y:S01]  /*206f0*/  FSEL R19, R19, -INF , P5 ;  /* 0xff80000013137808 */ /* 0x000fe20002800000 */
[----:B------:R-:W-:Y:S01]  /*20700*/  VIADD R164, R2, 0x6a ;  /* 0x0000006a02a47836 */ /* 0x000fe20000000000 */
[----:B------:R-:W-:Y:S01]  /*20710*/  ISETP.GE.AND P1, PT, R0, UR36, PT ;  /* 0x0000002400007c0c */ /* 0x000fe2000bf26270 */
[C---:B------:R-:W-:Y:S01]  /*20720*/  VIADD R182, R2.reuse, 0x60 ;  /* 0x0000006002b67836 */ /* 0x040fe20000000000 */
[C---:B------:R-:W-:Y:S01]  /*20730*/  ISETP.GE.U32.AND P5, PT, R3.reuse, R0, PT ;  /* 0x000000000300720c */ /* 0x040fe20003fa6070 */
[----:B------:R-:W-:Y:S01]  /*20740*/  VIADD R0, R2, 0x8 ;  /* 0x0000000802007836 */ /* 0x000fe20000000000 */
[----:B------:R-:W-:Y:S01]  /*20750*/  FSEL R22, R92, -INF , !P2 ;  /* 0xff8000005c167808 */ /* 0x000fe20005000000 */
[----:B------:R-:W-:Y:S01]  /*20760*/  VIADD R158, R2, 0x6d ;  /* 0x0000006d029e7836 */ /* 0x000fe20000000000 */
[----:B------:R-:W-:Y:S01]  /*20770*/  FSEL R90, R90, -INF , P4 ;  /* 0xff8000005a5a7808 */ /* 0x000fe20002000000 */
[----:B------:R-:W-:Y:S01]  /*20780*/  VIADD R156, R2, 0x6e ;  /* 0x0000006e029c7836 */ /* 0x000fe20000000000 */
[----:B------:R-:W-:Y:S01]  /*20790*/  ISETP.GE.AND P0, PT, R4, UR36, PT ;  /* 0x0000002404007c0c */ /* 0x000fe2000bf06270 */
[C---:B------:R-:W-:Y:S01]  /*207a0*/  VIADD R176, R2.reuse, 0x64 ;  /* 0x0000006402b07836 */ /* 0x040fe20000000000 */
[----:B------:R-:W-:Y:S01]  /*207b0*/  ISETP.GE.U32.AND P4, PT, R3, R4, PT ;  /* 0x000000040300720c */ /* 0x000fe20003f86070 */
[C---:B------:R-:W-:Y:S01]  /*207c0*/  VIADD R4, R2.reuse, 0x9 ;  /* 0x0000000902047836 */ /* 0x040fe20000000000 */
[----:B------:R-:W-:Y:S01]  /*207d0*/  FSEL R23, R93, -INF , !P1 ;  /* 0xff8000005d177808 */ /* 0x000fe20004800000 */
[----:B------:R-:W-:Y:S01]  /*207e0*/  VIADD R152, R2, 0x71 ;  /* 0x0000007102987836 */ /* 0x000fe20000000000 */
[----:B------:R-:W-:Y:S01]  /*207f0*/  FSEL R22, R22, -INF , P6 ;  /* 0xff80000016167808 */ /* 0x000fe20003000000 */
[----:B------:R-:W-:Y:S01]  /*20800*/  VIADD R168, R2, 0x68 ;  /* 0x0000006802a87836 */ /* 0x000fe20000000000 */
[----:B------:R-:W-:Y:S01]  /*20810*/  ISETP.GE.AND P2, PT, R0, UR36, PT ;  /* 0x0000002400007c0c */ /* 0x000fe2000bf46270 */
[C---:B------:R-:W-:Y:S01]  /*20820*/  VIADD R18, R2.reuse, 0x75 ;  /* 0x0000007502127836 */ /* 0x040fe20000000000 */
[----:B------:R-:W-:Y:S01]  /*20830*/  ISETP.GE.U32.AND P6, PT, R3, R0, PT ;  /* 0x000000000300720c */ /* 0x000fe20003fc6070 */
[----:B------:R-:W-:Y:S01]  /*20840*/  VIADD R0, R2, 0xa ;  /* 0x0000000a02007836 */ /* 0x000fe20000000000 */
[----:B------:R-:W-:Y:S01]  /*20850*/  FSEL R94, R94, -INF , !P0 ;  /* 0xff8000005e5e7808 */ /* 0x000fe20004000000 */
        /* <DEDUP_REMOVED lines=41> */
[----:B------:R-:W-:-:S02]  /*20af0*/  FSEL R96, R96, -INF , P6 ;  /* 0xff80000060607808 */ /* 0x000fc40003000000 */
[----:B------:R-:W-:Y:S02]  /*20b00*/  ISETP.GE.AND P2, PT, R0, UR36, PT ;  /* 0x0000002400007c0c */ /* 0x000fe4000bf46270 */
[----:B------:R-:W-:Y:S01]  /*20b10*/  ISETP.GE.U32.AND P6, PT, R3, R0, PT ;  /* 0x000000000300720c */ /* 0x000fe20003fc6070 */
[----:B------:R-:W-:Y:S01]  /*20b20*/  VIADD R0, R2, 0x12 ;  /* 0x0000001202007836 */ /* 0x000fe20000000000 */
[----:B------:R-:W-:Y:S02]  /*20b30*/  FSEL R102, R102, -INF , !P0 ;  /* 0xff80000066667808 */ /* 0x000fe40004000000 */
[----:B------:R-:W-:Y:S02]  /*20b40*/  FSEL R97, R97, -INF , P5 ;  /* 0xff80000061617808 */ /* 0x000fe40002800000 */
[----:B------:R-:W-:Y:S02]  /*20b50*/  ISETP.GE.AND P1, PT, R4, UR36, PT ;  /* 0x0000002404007c0c */ /* 0x000fe4000bf26270 */
[----:B------:R-:W-:Y:S01]  /*20b60*/  ISETP.GE.U32.AND P5, PT, R3, R4, PT ;  /* 0x000000040300720c */ /* 0x000fe20003fa6070 */
[----:B------:R-:W-:Y:S01]  /*20b70*/  VIADD R4, R2, 0x14 ;  /* 0x0000001402047836 */ /* 0x000fe20000000000 */
[----:B------:R-:W-:-:S02]  /*20b80*/  FSEL R100, R104, -INF , !P2 ;  /* 0xff80000068647808 */ /* 0x000fc40005000000 */
[----:B------:R-:W-:Y:S02]  /*20b90*/  FSEL R102, R102, -INF , P4 ;  /* 0xff80000066667808 */ /* 0x000fe40002000000 */
[----:B------:R-:W-:Y:S02]  /*20ba0*/  ISETP.GE.AND P0, PT, R0, UR36, PT ;  /* 0x0000002400007c0c */ /* 0x000fe4000bf06270 */
[----:B------:R-:W-:Y:S01]  /*20bb0*/  ISETP.GE.U32.AND P4, PT, R3, R0, PT ;  /* 0x000000000300720c */ /* 0x000fe20003f86070 */
[----:B------:R-:W-:Y:S01]  /*20bc0*/  VIADD R0, R2, 0x15 ;  /* 0x0000001502007836 */ /* 0x000fe20000000000 */
[----:B------:R-:W-:Y:S02]  /*20bd0*/  FSEL R101, R105, -INF , !P1 ;  /* 0xff80000069657808 */ /* 0x000fe40004800000 */
[----:B------:R-:W-:Y:S02]  /*20be0*/  FSEL R100, R100, -INF , P6 ;  /* 0xff80000064647808 */ /* 0x000fe40003000000 */
[----:B------:R-:W-:-:S02]  /*20bf0*/  ISETP.GE.AND P2, PT, R4, UR36, PT ;  /* 0x0000002404007c0c */ /* 0x000fc4000bf46270 */
        /* <DEDUP_REMOVED lines=47> */
[----:B------:R-:W-:Y:S01]  /*20ef0*/  FSEL R116, R118, -INF , !P0 ;  /* 0xff80000076747808 */ /* 0x000fe20004000000 */
[----:B------:R-:W-:Y:S01]  /*20f00*/  VIADD R118, R2, 0x72 ;  /* 0x0000007202767836 */ /* 0x000fe20000000000 */
        /* <DEDUP_REMOVED lines=154> */
[----:B------:R-:W-:-:S02]  /*218b0*/  FSEL R30, R30, -INF , P4 ;  /* 0xff8000001e1e7808 */ /* 0x000fc40002000000 */
[----:B------:R-:W-:Y:S02]  /*218c0*/  FSEL R32, R32, -INF , !P2 ;  /* 0xff80000020207808 */ /* 0x000fe40005000000 */
[----:B------:R-:W-:Y:S02]  /*218d0*/  ISETP.GE.AND P0, PT, R0, UR36, PT ;  /* 0x0000002400007c0c */ /* 0x000fe4000bf06270 */
[----:B------:R-:W-:Y:S01]  /*218e0*/  ISETP.GE.U32.AND P4, PT, R3, R0, PT ;  /* 0x000000000300720c */ /* 0x000fe20003f86070 */
[----:B------:R-:W-:Y:S01]  /*218f0*/  VIADD R0, R2, 0x4d ;  /* 0x0000004d02007836 */ /* 0x000fe20000000000 */
[----:B------:R-:W-:Y:S02]  /*21900*/  FSEL R33, R33, -INF , !P1 ;  /* 0xff80000021217808 */ /* 0x000fe40004800000 */
[----:B------:R-:W-:Y:S02]  /*21910*/  ISETP.GE.AND P2, PT, R4, UR36, PT ;  /* 0x0000002404007c0c */ /* 0x000fe4000bf46270 */
[----:B------:R-:W-:-:S02]  /*21920*/  FSEL R32, R32, -INF , P6 ;  /* 0xff80000020207808 */ /* 0x000fc40003000000 */
[----:B------:R-:W-:Y:S01]  /*21930*/  ISETP.GE.U32.AND P6, PT, R3, R4, PT ;  /* 0x000000040300720c */ /* 0x000fe20003fc6070 */
[----:B------:R-:W-:Y:S01]  /*21940*/  VIADD R4, R2, 0x4e ;  /* 0x0000004e02047836 */ /* 0x000fe20000000000 */
[----:B------:R-:W-:Y:S02]  /*21950*/  FSEL R33, R33, -INF , P5 ;  /* 0xff80000021217808 */ /* 0x000fe40002800000 */
[----:B------:R-:W-:Y:S02]  /*21960*/  FSEL R34, R34, -INF , !P0 ;  /* 0xff80000022227808 */ /* 0x000fe40004000000 */
[----:B------:R-:W-:Y:S02]  /*21970*/  ISETP.GE.AND P1, PT, R0, UR36, PT ;  /* 0x0000002400007c0c */ /* 0x000fe4000bf26270 */
[----:B------:R-:W-:Y:S01]  /*21980*/  ISETP.GE.U32.AND P5, PT, R3, R0, PT ;  /* 0x000000000300720c */ /* 0x000fe20003fa6070 */
[----:B------:R-:W-:Y:S01]  /*21990*/  VIADD R0, R2, 0x50 ;  /* 0x0000005002007836 */ /* 0x000fe20000000000 */
[----:B------:R-:W-:-:S02]  /*219a0*/  FSEL R36, R36, -INF , !P2 ;  /* 0xff80000024247808 */ /* 0x000fc40005000000 */
[----:B------:R-:W-:Y:S02]  /*219b0*/  FSEL R34, R34, -INF , P4 ;  /* 0xff80000022227808 */ /* 0x000fe40002000000 */
[----:B------:R-:W-:Y:S02]  /*219c0*/  ISETP.GE.AND P0, PT, R4, UR36, PT ;  /* 0x0000002404007c0c */ /* 0x000fe4000bf06270 */
[C---:B------:R-:W-:Y:S01]  /*219d0*/  ISETP.GE.U32.AND P4, PT, R3.reuse, R4, PT ;  /* 0x000000040300720c */ /* 0x040fe20003f86070 */
[----:B------:R-:W-:Y:S01]  /*219e0*/  VIADD R4, R2, 0x51 ;  /* 0x0000005102047836 */ /* 0x000fe20000000000 */
[----:B------:R-:W-:Y:S02]  /*219f0*/  FSEL R36, R36, -INF , P6 ;  /* 0xff80000024247808 */ /* 0x000fe40003000000 */
[----:B------:R-:W-:Y:S02]  /*21a00*/  ISETP.GE.AND P2, PT, R0, UR36, PT ;  /* 0x0000002400007c0c */ /* 0x000fe4000bf46270 */
[----:B------:R-:W-:Y:S01]  /*21a10*/  ISETP.GE.U32.AND P6, PT, R3, R0, PT ;  /* 0x000000000300720c */ /* 0x000fe20003fc6070 */
[----:B------:R-:W-:Y:S01]  /*21a20*/  VIADD R0, R2, 0x52 ;  /* 0x0000005202007836 */ /* 0x000fe20000000000 */
[----:B------:R-:W-:-:S02]  /*21a30*/  FSEL R37, R37, -INF , !P1 ;  /* 0xff80000025257808 */ /* 0x000fc40004800000 */
[----:B------:R-:W-:Y:S02]  /*21a40*/  ISETP.GE.AND P1, PT, R4, UR36, PT ;  /* 0x0000002404007c0c */ /* 0x000fe4000bf26270 */
[----:B------:R-:W-:Y:S02]  /*21a50*/  FSEL R38, R38, -INF , !P0 ;  /* 0xff80000026267808 */ /* 0x000fe40004000000 */
[----:B------:R-:W-:Y:S02]  /*21a60*/  ISETP.GE.AND P0, PT, R0, UR36, PT ;  /* 0x0000002400007c0c */ /* 0x000fe4000bf06270 */
[----:B------:R-:W-:Y:S02]  /*21a70*/  FSEL R165, R41, -INF , !P1 ;  /* 0xff80000029a57808 */ /* 0x000fe40004800000 */
[----:B------:R-:W-:Y:S02]  /*21a80*/  ISETP.GE.AND P1, PT, R13, UR36, PT ;  /* 0x000000240d007c0c */ /* 0x000fe4000bf26270 */
        /* <DEDUP_REMOVED lines=11> */
[----:B------:R-:W-:Y:S02]  /*21b40*/  FSEL R153, R53, -INF , !P1 ;  /* 0xff80000035997808 */ /* 0x000fe40004800000 */
[----:B------:R-:W-:-:S02]  /*21b50*/  ISETP.GE.AND P2, PT, R169, UR36, PT ;  /* 0x00000024a9007c0c */ /* 0x000fc4000bf46270 */
[----:B------:R-:W-:Y:S02]  /*21b60*/  ISETP.GE.AND P1, PT, R180, UR36, PT ;  /* 0x00000024b4007c0c */ /* 0x000fe4000bf26270 */
[----:B------:R-:W-:Y:S02]  /*21b70*/  FSEL R151, R54, -INF , !P0 ;  /* 0xff80000036977808 */ /* 0x000fe40004000000 */
[----:B------:R-:W-:Y:S02]  /*21b80*/  ISETP.GE.AND P0, PT, R178, UR36, PT ;  /* 0x00000024b2007c0c */ /* 0x000fe4000bf06270 */
[----:B------:R-:W-:Y:S02]  /*21b90*/  FSEL R44, R44, -INF , !P2 ;  /* 0xff8000002c2c7808 */ /* 0x000fe40005000000 */
[----:B------:R-:W-:Y:S02]  /*21ba0*/  FSEL R53, R121, -INF , !P1 ;  /* 0xff80000079357808 */ /* 0x000fe40004800000 */
[----:B------:R-:W-:-:S02]  /*21bb0*/  ISETP.GE.AND P2, PT, R9, UR36, PT ;  /* 0x0000002409007c0c */ /* 0x000fc4000bf46270 */
[----:B------:R-:W-:Y:S02]  /*21bc0*/  ISETP.GE.AND P1, PT, R172, UR36, PT ;  /* 0x00000024ac007c0c */ /* 0x000fe4000bf26270 */
[----:B------:R-:W-:Y:S01]  /*21bd0*/  FSEL R121, R122, -INF , !P0 ;  /* 0xff8000007a797808 */ /* 0x000fe20004000000 */
[----:B------:R-:W-:Y:S01]  /*21be0*/  VIADD R122, R2, 0x17 ;  /* 0x00000017027a7836 */ /* 0x000fe20000000000 */
        /* <DEDUP_REMOVED lines=13> */
[----:B------:R-:W-:Y:S01]  /*21cc0*/  FSEL R52, R120, -INF , !P2 ;  /* 0xff80000078347808 */ /* 0x000fe20005000000 */
[----:B------:R-:W-:Y:S01]  /*21cd0*/  VIADD R120, R2, 0x13 ;  /* 0x0000001302787836 */ /* 0x000fe20000000000 */
        /* <DEDUP_REMOVED lines=12> */
[----:B------:R-:W-:Y:S02]  /*21da0*/  FSEL R37, R37, -INF , P5 ;  /* 0xff80000025257808 */ /* 0x000fe40002800000 */
[----:B------:R-:W-:Y:S01]  /*21db0*/  ISETP.GE.U32.AND P5, PT, R3, R4, PT ;  /* 0x000000040300720c */ /* 0x000fe20003fa6070 */
[----:B------:R-:W-:Y:S01]  /*21dc0*/  VIADD R4, R2, 0x7d ;  /* 0x0000007d02047836 */ /* 0x000fe20000000000 */
[----:B------:R-:W-:-:S02]  /*21dd0*/  FSEL R128, R128, -INF , !P2 ;  /* 0xff80000080807808 */ /* 0x000fc40005000000 */
[----:B------:R-:W-:Y:S02]  /*21de0*/  FSEL R141, R141, -INF , !P1 ;  /* 0xff8000008d8d7808 */ /* 0x000fe40004800000 */
[----:B------:R-:W-:Y:S02]  /*21df0*/  FSEL R38, R38, -INF , P4 ;  /* 0xff80000026267808 */ /* 0x000fe40002000000 */
[----:B------:R-:W-:Y:S02]  /*21e00*/  ISETP.GE.AND P2, PT, R162, UR36, PT ;  /* 0x00000024a2007c0c */ /* 0x000fe4000bf46270 */
[----:B------:R-:W-:Y:S02]  /*21e10*/  ISETP.GE.AND P1, PT, R10, UR36, PT ;  /* 0x000000240a007c0c */ /* 0x000fe4000bf26270 */
[----:B------:R-:W-:Y:S01]  /*21e20*/  ISETP.GE.U32.AND P4, PT, R3, R0, PT ;  /* 0x000000000300720c */ /* 0x000fe20003f86070 */
[----:B------:R-:W-:Y:S01]  /*21e30*/  VIADD R0, R2, 0x7e ;  /* 0x0000007e02007836 */ /* 0x000fe20000000000 */
[----:B------:R-:W-:-:S02]  /*21e40*/  FSEL R142, R142, -INF , !P0 ;  /* 0xff8000008e8e7808 */ /* 0x000fc40004000000 */
[----:B------:R-:W-:Y:S02]  /*21e50*/  ISETP.GE.AND P0, PT, R8, UR36, PT ;  /* 0x0000002408007c0c */ /* 0x000fe4000bf06270 */
[----:B------:R-:W-:Y:S02]  /*21e60*/  FSEL R117, R132, -INF , !P2 ;  /* 0xff80000084757808 */ /* 0x000fe40005000000 */
[----:B------:R-:W-:Y:S02]  /*21e70*/  FSEL R145, R145, -INF , !P1 ;  /* 0xff80000091917808 */ /* 0x000fe40004800000 */
[----:B------:R-:W-:Y:S02]  /*21e80*/  ISETP.GE.AND P2, PT, R154, UR36, PT ;  /* 0x000000249a007c0c */ /* 0x000fe4000bf46270 */
[----:B------:R-:W-:Y:S02]  /*21e90*/  ISETP.GE.AND P1, PT, R4, UR36, PT ;  /* 0x0000002404007c0c */ /* 0x000fe4000bf26270 */
[----:B------:R-:W-:-:S02]  /*21ea0*/  FSEL R146, R146, -INF , !P0 ;  /* 0xff80000092927808 */ /* 0x000fc40004000000 */
[----:B------:R-:W-:Y:S02]  /*21eb0*/  ISETP.GE.AND P0, PT, R0, UR36, PT ;  /* 0x0000002400007c0c */ /* 0x000fe4000bf06270 */
[----:B------:R-:W-:Y:S02]  /*21ec0*/  FSEL R136, R136, -INF , !P2 ;  /* 0xff80000088887808 */ /* 0x000fe40005000000 */
[----:B------:R-:W-:Y:S02]  /*21ed0*/  FSEL R149, R149, -INF , !P1 ;  /* 0xff80000095957808 */ /* 0x000fe40004800000 */
[----:B------:R-:W-:Y:S02]  /*21ee0*/  ISETP.GE.AND P2, PT, R20, UR36, PT ;  /* 0x0000002414007c0c */ /* 0x000fe4000bf46270 */
[----:B------:R-:W-:Y:S02]  /*21ef0*/  ISETP.GE.U32.AND P1, PT, R3, R13, PT ;  /* 0x0000000d0300720c */ /* 0x000fe40003f26070 */
        /* <DEDUP_REMOVED lines=10> */
[----:B------:R-:W-:Y:S02]  /*21fa0*/  ISETP.GE.AND P0, PT, R173, UR36, PT ;  /* 0x00000024ad007c0c */ /* 0x000fe4000bf06270 */
[----:B------:R-:W-:Y:S02]  /*21fb0*/  FSEL R54, R148, -INF , !P2 ;  /* 0xff80000094367808 */ /* 0x000fe40005000000 */
[----:B------:R-:W-:-:S02]  /*21fc0*/  ISETP.GE.U32.AND P2, PT, R3, R169, PT ;  /* 0x000000a90300720c */ /* 0x000fc40003f46070 */
[----:B------:R-:W-:Y:S01]  /*21fd0*/  FSEL R169, R95, -INF , !P3 ;  /* 0xff8000005fa97808 */ /* 0x000fe20005800000 */
[----:B------:R-:W-:Y:S01]  /*21fe0*/  VIADD R95, R2, 0x1b ;  /* 0x0000001b025f7836 */ /* 0x000fe20000000000 */
[----:B------:R-:W-:Y:S02]  /*21ff0*/  FSEL R99, R99, -INF , !P0 ;  /* 0xff80000063637808 */ /* 0x000fe40004000000 */
[----:B------:R-:W-:Y:S02]  /*22000*/  ISETP.GE.AND P0, PT, R120, UR36, PT ;  /* 0x0000002478007c0c */ /* 0x000fe4000bf06270 */
[----:B------:R-:W-:Y:S02]  /*22010*/  ISETP.GE.AND P3, PT, R124, UR36, PT ;  /* 0x000000247c007c0c */ /* 0x000fe4000bf66270 */
[----:B------:R-:W-:Y:S02]  /*22020*/  FSEL R107, R107, -INF , !P0 ;  /* 0xff8000006b6b7808 */ /* 0x000fe40004000000 */
[----:B------:R-:W-:-:S02]  /*22030*/  ISETP.GE.AND P0, PT, R95, UR36, PT ;  /* 0x000000245f007c0c */ /* 0x000fc4000bf06270 */
[----:B------:R-:W-:Y:S01]  /*22040*/  FSEL R49, R165, -INF , P5 ;  /* 0xff800000a5317808 */ /* 0x000fe20002800000 */
[C---:B------:R-:W-:Y:S01]  /*22050*/  VIADD R165, R2.reuse, 0x4f ;  /* 0x0000004f02a57836 */ /* 0x040fe20000000000 */
[----:B------:R-:W-:Y:S02]  /*22060*/  FSEL R115, R115, -INF , !P0 ;  /* 0xff80000073737808 */ /* 0x000fe40004000000 */
[----:B------:R-:W-:Y:S01]  /*22070*/  ISETP.GE.U32.AND P0, PT, R3, R11, PT ;  /* 0x0000000b0300720c */ /* 0x000fe20003f06070 */
[C---:B------:R-:W-:Y:S01]  /*22080*/  VIADD R11, R2.reuse, 0x23 ;  /* 0x00000023020b7836 */ /* 0x040fe20000000000 */
[----:B------:R-:W-:Y:S02]  /*22090*/  FSEL R103, R103, -INF , !P3 ;  /* 0xff80000067677808 */ /* 0x000fe40005800000 */
[----:B------:R-:W-:Y:S01]  /*220a0*/  ISETP.GE.U32.AND P5, PT, R3, R7, PT ;  /* 0x000000070300720c */ /* 0x000fe20003fa6070 */
[----:B------:R-:W-:Y:S01]  /*220b0*/  VIADD R7, R2, 0x2b ;  /* 0x0000002b02077836 */ /* 0x000fe20000000000 */
[----:B------:R-:W-:-:S02]  /*220c0*/  ISETP.GE.AND P3, PT, R122, UR36, PT ;  /* 0x000000247a007c0c */ /* 0x000fc4000bf66270 */
[----:B------:R-:W-:Y:S02]  /*220d0*/  FSEL R41, R41, -INF , P5 ;  /* 0xff80000029297808 */ /* 0x000fe40002800000 */
[----:B------:R-:W-:Y:S02]  /*220e0*/  FSEL R111, R111, -INF , !P3 ;  /* 0xff8000006f6f7808 */ /* 0x000fe40005800000 */
[----:B------:R-:W-:Y:S02]  /*220f0*/  ISETP.GE.AND P5, PT, R11, UR36, PT ;  /* 0x000000240b007c0c */ /* 0x000fe4000bfa6270 */
        /* <DEDUP_REMOVED lines=8> */
[C---:B------:R-:W-:Y:S01]  /*22180*/  ISETP.GE.U32.AND P3, PT, R3.reuse, R9, PT ;  /* 0x000000090300720c */ /* 0x040fe20003f66070 */
[C---:B------:R-:W-:Y:S01]  /*22190*/  VIADD R9, R2.reuse, 0x27 ;  /* 0x0000002702097836 */ /* 0x040fe20000000000 */
[----:B------:R-:W-:Y:S01]  /*221a0*/  ISETP.GE.U32.AND P2, PT, R3, R188, PT ;  /* 0x000000bc0300720c */ /* 0x000fe20003f46070 */
[----:B------:R-:W-:Y:S01]  /*221b0*/  VIADD R188, R2, 0x2f ;  /* 0x0000002f02bc7836 */ /* 0x000fe20000000000 */
[----:B------:R-:W-:-:S02]  /*221c0*/  FSEL R42, R42, -INF , P0 ;  /* 0xff8000002a2a7808 */ /* 0x000fc40000000000 */
[----:B------:R-:W-:Y:S01]  /*221d0*/  ISETP.GE.U32.AND P0, PT, R3, R184, PT ;  /* 0x000000b80300720c */ /* 0x000fe20003f06070 */
[----:B------:R-:W-:Y:S01]  /*221e0*/  VIADD R184, R2, 0x3b ;  /* 0x0000003b02b87836 */ /* 0x000fe20000000000 */
[----:B------:R-:W-:Y:S02]  /*221f0*/  FSEL R67, R67, -INF , !P5 ;  /* 0xff80000043437808 */ /* 0x000fe40006800000 */
[----:B------:R-:W-:Y:S02]  /*22200*/  ISETP.GE.AND P5, PT, R186, UR36, PT ;  /* 0x00000024ba007c0c */ /* 0x000fe4000bfa6270 */
[----:B------:R-:W-:Y:S02]  /*22210*/  FSEL R132, R155, -INF , P2 ;  /* 0xff8000009b847808 */ /* 0x000fe40001000000 */
[----:B------:R-:W-:Y:S02]  /*22220*/  FSEL R48, R167, -INF , P6 ;  /* 0xff800000a7307808 */ /* 0x000fe40003000000 */
[----:B------:R-:W-:Y:S01]  /*22230*/  ISETP.GE.U32.AND P2, PT, R3, R176, PT ;  /* 0x000000b00300720c */ /* 0x000fe20003f46070 */
[----:B------:R-:W-:Y:S01]  /*22240*/  VIADD R176, R2, 0x57 ;  /* 0x0000005702b07836 */ /* 0x000fe20000000000 */
[----:B------:R-:W-:-:S02]  /*22250*/  ISETP.GE.AND P6, PT, R9, UR36, PT ;  /* 0x0000002409007c0c */ /* 0x000fc4000bfc6270 */
[----:B------:R-:W-:Y:S02]  /*22260*/  FSEL R75, R75, -INF , !P5 ;  /* 0xff8000004b4b7808 */ /* 0x000fe40006800000 */
[----:B------:R-:W-:Y:S02]  /*22270*/  FSEL R40, R40, -INF , P3 ;  /* 0xff80000028287808 */ /* 0x000fe40001800000 */
[----:B------:R-:W-:Y:S02]  /*22280*/  ISETP.GE.AND P5, PT, R184, UR36, PT ;  /* 0x00000024b8007c0c */ /* 0x000fe4000bfa6270 */
[----:B------:R-:W-:Y:S02]  /*22290*/  FSEL R50, R50, -INF , P2 ;  /* 0xff80000032327808 */ /* 0x000fe40001000000 */
[----:B------:R-:W-:Y:S01]  /*222a0*/  ISETP.GE.U32.AND P3, PT, R3, R182, PT ;  /* 0x000000b60300720c */ /* 0x000fe20003f66070 */
[----:B------:R-:W-:Y:S01]  /*222b0*/  VIADD R182, R2, 0x37 ;  /* 0x0000003702b67836 */ /* 0x000fe20000000000 */
[----:B------:R-:W-:-:S02]  /*222c0*/  FSEL R63, R63, -INF , !P6 ;  /* 0xff8000003f3f7808 */ /* 0x000fc40007000000 */
[----:B------:R-:W-:Y:S02]  /*222d0*/  ISETP.GE.AND P2, PT, R185, UR36, PT ;  /* 0x00000024b9007c0c */ /* 0x000fe4000bf46270 */
[----:B------:R-:W-:Y:S02]  /*222e0*/  ISETP.GE.AND P6, PT, R188, UR36, PT ;  /* 0x00000024bc007c0c */ /* 0x000fe4000bfc6270 */
[----:B------:R-:W-:Y:S02]  /*222f0*/  FSEL R46, R163, -INF , P4 ;  /* 0xff800000a32e7808 */ /* 0x000fe40002000000 */
[----:B------:R-:W-:Y:S02]  /*22300*/  FSEL R83, R83, -INF , !P5 ;  /* 0xff80000053537808 */ /* 0x000fe40006800000 */
[C---:B------:R-:W-:Y:S01]  /*22310*/  ISETP.GE.U32.AND P4, PT, R3.reuse, R5, PT ;  /* 0x000000050300720c */ /* 0x040fe20003f86070 */
[C---:B------:R-:W-:Y:S01]  /*22320*/  VIADD R5, R2.reuse, 0x3f ;  /* 0x0000003f02057836 */ /* 0x040fe20000000000 */
[----:B------:R-:W-:Y:S01]  /*22330*/  ISETP.GE.U32.AND P5, PT, R3, R180, PT ;  /* 0x000000b40300720c */ /* 0x000fe20003fa6070 */
[----:B------:R-:W-:Y:S01]  /*22340*/  VIADD R180, R2, 0x53 ;  /* 0x0000005302b47836 */ /* 0x000fe20000000000 */
[----:B------:R-:W-:-:S02]  /*22350*/  FSEL R27, R27, -INF , !P2 ;  /* 0xff8000001b1b7808 */ /* 0x000fc40005000000 */
        /* <DEDUP_REMOVED lines=8> */
[----:B------:R-:W-:Y:S02]  /*223e0*/  ISETP.GE.AND P2, PT, R180, UR36, PT ;  /* 0x00000024b4007c0c */ /* 0x000fe4000bf46270 */
[----:B------:R-:W-:Y:S02]  /*223f0*/  ISETP.GE.AND P6, PT, R5, UR36, PT ;  /* 0x0000002405007c0c */ /* 0x000fe4000bfc6270 */
[----:B------:R-:W-:Y:S02]  /*22400*/  FSEL R163, R43, -INF , !P2 ;  /* 0xff8000002ba37808 */ /* 0x000fe40005000000 */
[----:B------:R-:W-:Y:S02]  /*22410*/  FSEL R87, R87, -INF , !P6 ;  /* 0xff80000057577808 */ /* 0x000fe40007000000 */
[----:B------:R-:W-:-:S02]  /*22420*/  FSEL R133, R153, -INF , P1 ;  /* 0xff80000099857808 */ /* 0x000fc40000800000 */
[----:B------:R-:W-:Y:S02]  /*22430*/  FSEL R148, R151, -INF , P0 ;  /* 0xff80000097947808 */ /* 0x000fe40000000000 */
[----:B------:R-:W-:Y:S02]  /*22440*/  ISETP.GE.AND P2, PT, R178, UR36, PT ;  /* 0x00000024b2007c0c */ /* 0x000fe4000bf46270 */
[C---:B------:R-:W-:Y:S02]  /*22450*/  ISETP.GE.U32.AND P1, PT, R3.reuse, R172, PT ;  /* 0x000000ac0300720c */ /* 0x040fe40003f26070 */
[----:B------:R-:W-:Y:S02]  /*22460*/  ISETP.GE.U32.AND P0, PT, R3, R170, PT ;  /* 0x000000aa0300720c */ /* 0x000fe40003f06070 */
[----:B------:R-:W-:Y:S02]  /*22470*/  ISETP.GE.AND P6, PT, R183, UR36, PT ;  /* 0x00000024b7007c0c */ /* 0x000fe4000bfc6270 */
[----:B------:R-:W-:-:S02]  /*22480*/  FSEL R52, R52, -INF , P3 ;  /* 0xff80000034347808 */ /* 0x000fc40001800000 */
[----:B------:R-:W-:Y:S02]  /*22490*/  ISETP.GE.U32.AND P3, PT, R3, R168, PT ;  /* 0x000000a80300720c */ /* 0x000fe40003f66070 */
[----:B------:R-:W-:Y:S02]  /*224a0*/  FSEL R144, R121, -INF , P4 ;  /* 0xff80000079907808 */ /* 0x000fe40002000000 */
[----:B------:R-:W-:Y:S02]  /*224b0*/  FSEL R53, R53, -INF , P5 ;  /* 0xff80000035357808 */ /* 0x000fe40002800000 */
[----:B------:R-:W-:Y:S02]  /*224c0*/  FSEL R121, R51, -INF , !P2 ;  /* 0xff80000033797808 */ /* 0x000fe40005000000 */
[----:B------:R-:W-:Y:S02]  /*224d0*/  ISETP.GE.U32.AND P5, PT, R3, R166, PT ;  /* 0x000000a60300720c */ /* 0x000fe40003fa6070 */
[----:B------:R-:W-:-:S02]  /*224e0*/  FSEL R31, R31, -INF , !P6 ;  /* 0xff8000001f1f7808 */ /* 0x000fc40007000000 */
[----:B------:R-:W-:Y:S02]  /*224f0*/  FSEL R51, R125, -INF , P1 ;  /* 0xff8000007d337808 */ /* 0x000fe40000800000 */
[----:B------:R-:W-:Y:S02]  /*22500*/  FSEL R172, R126, -INF , P0 ;  /* 0xff8000007eac7808 */ /* 0x000fe40000000000 */
[----:B------:R-:W-:Y:S02]  /*22510*/  ISETP.GE.U32.AND P4, PT, R3, R164, PT ;  /* 0x000000a40300720c */ /* 0x000fe40003f86070 */
[----:B------:R-:W-:Y:S02]  /*22520*/  ISETP.GE.AND P6, PT, R165, UR36, PT ;  /* 0x00000024a5007c0c */ /* 0x000fe4000bfc6270 */
[C---:B------:R-:W-:Y:S02]  /*22530*/  ISETP.GE.U32.AND P2, PT, R3.reuse, R162, PT ;  /* 0x000000a20300720c */ /* 0x040fe40003f46070 */
[----:B------:R-:W-:-:S02]  /*22540*/  ISETP.GE.U32.AND P1, PT, R3, R158, PT ;  /* 0x0000009e0300720c */ /* 0x000fc40003f26070 */
[C---:B------:R-:W-:Y:S02]  /*22550*/  ISETP.GE.U32.AND P0, PT, R3.reuse, R156, PT ;  /* 0x0000009c0300720c */ /* 0x040fe40003f06070 */
[----:B------:R-:W-:Y:S02]  /*22560*/  FSEL R158, R128, -INF , P3 ;  /* 0xff800000809e7808 */ /* 0x000fe40001800000 */
[----:B------:R-:W-:Y:S02]  /*22570*/  ISETP.GE.U32.AND P3, PT, R3, R154, PT ;  /* 0x0000009a0300720c */ /* 0x000fe40003f66070 */
[----:B------:R-:W-:Y:S02]  /*22580*/  FSEL R159, R129, -INF , P5 ;  /* 0xff800000819f7808 */ /* 0x000fe40002800000 */
[----:B------:R-:W-:Y:S02]  /*22590*/  FSEL R39, R39, -INF , !P6 ;  /* 0xff80000027277808 */ /* 0x000fe40007000000 */
[----:B------:R-:W-:-:S02]  /*225a0*/  ISETP.GE.U32.AND P5, PT, R3, R152, PT ;  /* 0x000000980300720c */ /* 0x000fc40003fa6070 */
[----:B------:R-:W-:Y:S02]  /*225b0*/  FSEL R170, R130, -INF , P4 ;  /* 0xff80000082aa7808 */ /* 0x000fe40002000000 */
[----:B------:R-:W-:Y:S02]  /*225c0*/  FSEL R156, R117, -INF , P2 ;  /* 0xff800000759c7808 */ /* 0x000fe40001000000 */
[----:B------:R-:W-:Y:S02]  /*225d0*/  FSEL R168, R134, -INF , P0 ;  /* 0xff80000086a87808 */ /* 0x000fe40000000000 */
[----:B------:R-:W-:Y:S02]  /*225e0*/  ISETP.GE.AND P6, PT, R176, UR36, PT ;  /* 0x00000024b0007c0c */ /* 0x000fe4000bfc6270 */
[C---:B------:R-:W-:Y:S02]  /*225f0*/  ISETP.GE.U32.AND P4, PT, R3.reuse, R118, PT ;  /* 0x000000760300720c */ /* 0x040fe40003f86070 */
[----:B------:R-:W-:-:S02]  /*22600*/  ISETP.GE.U32.AND P2, PT, R3, R20, PT ;  /* 0x000000140300720c */ /* 0x000fc40003f46070 */
[----:B------:R-:W-:Y:S02]  /*22610*/  FSEL R157, R157, -INF , P1 ;  /* 0xff8000009d9d7808 */ /* 0x000fe40000800000 */
[C---:B------:R-:W-:Y:S02]  /*22620*/  ISETP.GE.U32.AND P0, PT, R3.reuse, R14, PT ;  /* 0x0000000e0300720c */ /* 0x040fe40003f06070 */
[C---:B------:R-:W-:Y:S02]  /*22630*/  ISETP.GE.U32.AND P1, PT, R3.reuse, R18, PT ;  /* 0x000000120300720c */ /* 0x040fe40003f26070 */
[----:B------:R-:W-:Y:S02]  /*22640*/  FSEL R154, R136, -INF , P3 ;  /* 0xff800000889a7808 */ /* 0x000fe40001800000 */
[----:B------:R-:W-:Y:S02]  /*22650*/  ISETP.GE.U32.AND P3, PT, R3, R12, PT ;  /* 0x0000000c0300720c */ /* 0x000fe40003f66070 */
[----:B------:R-:W-:-:S02]  /*22660*/  FSEL R155, R137, -INF , P5 ;  /* 0xff800000899b7808 */ /* 0x000fc40002800000 */
[----:B------:R-:W-:Y:S02]  /*22670*/  FSEL R43, R47, -INF , !P6 ;  /* 0xff8000002f2b7808 */ /* 0x000fe40007000000 */
[----:B------:R-:W-:Y:S02]  /*22680*/  ISETP.GE.U32.AND P5, PT, R3, R10, PT ;  /* 0x0000000a0300720c */ /* 0x000fe40003fa6070 */
[----:B------:R-:W-:Y:S02]  /*22690*/  FSEL R166, R138, -INF , P4 ;  /* 0xff8000008aa67808 */ /* 0x000fe40002000000 */
[----:B------:R-:W-:Y:S02]  /*226a0*/  FSEL R152, R21, -INF , P2 ;  /* 0xff80000015987808 */ /* 0x000fe40001000000 */
[----:B------:R-:W-:Y:S02]  /*226b0*/  FSEL R164, R142, -INF , P0 ;  /* 0xff8000008ea47808 */ /* 0x000fe40000000000 */
[----:B------:R-:W-:-:S02]  /*226c0*/  ISETP.GE.AND P6, PT, R179, UR36, PT ;  /* 0x00000024b3007c0c */ /* 0x000fc4000bfc6270 */
[C---:B------:R-:W-:Y:S02]  /*226d0*/  ISETP.GE.U32.AND P4, PT, R3.reuse, R8, PT ;  /* 0x000000080300720c */ /* 0x040fe40003f86070 */
[----:B------:R-:W-:Y:S02]  /*226e0*/  ISETP.GE.U32.AND P2, PT, R3, R6, PT ;  /* 0x000000060300720c */ /* 0x000fe40003f46070 */
[----:B------:R-:W-:Y:S02]  /*226f0*/  FSEL R153, R141, -INF , P1 ;  /* 0xff8000008d997808 */ /* 0x000fe40000800000 */
[C---:B------:R-:W-:Y:S01]  /*22700*/  ISETP.GE.U32.AND P0, PT, R3.reuse, R0, PT ;  /* 0x000000000300720c */ /* 0x040fe20003f06070 */
[C---:B------:R-:W-:Y:S01]  /*22710*/  VIADD R0, R2.reuse, 0x67 ;  /* 0x0000006702007836 */ /* 0x040fe20000000000 */
[----:B------:R-:W-:Y:S01]  /*22720*/  ISETP.GE.U32.AND P1, PT, R3, R4, PT ;  /* 0x000000040300720c */ /* 0x000fe20003f26070 */
[----:B------:R-:W-:Y:S01]  /*22730*/  VIADD R4, R2, 0x63 ;  /* 0x0000006302047836 */ /* 0x000fe20000000000 */
[----:B------:R-:W-:-:S02]  /*22740*/  FSEL R150, R15, -INF , P3 ;  /* 0xff8000000f967808 */ /* 0x000fc40001800000 */
[----:B------:R-:W-:Y:S02]  /*22750*/  ISETP.GE.U32.AND P3, PT, R3, R177, PT ;  /* 0x000000b10300720c */ /* 0x000fe40003f66070 */
[----:B------:R-:W-:Y:S02]  /*22760*/  FSEL R151, R145, -INF , P5 ;  /* 0xff80000091977808 */ /* 0x000fe40002800000 */
[----:B------:R-:W-:Y:S02]  /*22770*/  FSEL R167, R55, -INF , !P6 ;  /* 0xff80000037a77808 */ /* 0x000fe40007000000 */
[----:B------:R-:W-:Y:S02]  /*22780*/  ISETP.GE.U32.AND P5, PT, R3, R175, PT ;  /* 0x000000af0300720c */ /* 0x000fe40003fa6070 */
[----:B------:R-:W-:Y:S02]  /*22790*/  FSEL R162, R146, -INF , P4 ;  /* 0xff80000092a27808 */ /* 0x000fe40002000000 */
[----:B------:R-:W-:-:S02]  /*227a0*/  FSEL R54, R54, -INF , P2 ;  /* 0xff80000036367808 */ /* 0x000fc40001000000 */
[----:B------:R-:W-:Y:S02]  /*227b0*/  FSEL R18, R13, -INF , P0 ;  /* 0xff8000000d127808 */ /* 0x000fe40000000000 */
[C---:B------:R-:W-:Y:S02]  /*227c0*/  ISETP.GE.U32.AND P4, PT, R3.reuse, R173, PT ;  /* 0x000000ad0300720c */ /* 0x040fe40003f86070 */
[----:B------:R-:W-:Y:S02]  /*227d0*/  ISETP.GE.U32.AND P2, PT, R3, R2, PT ;  /* 0x000000020300720c */ /* 0x000fe40003f46070 */
[----:B------:R-:W-:Y:S02]  /*227e0*/  FSEL R55, R149, -INF , P1 ;  /* 0xff80000095377808 */ /* 0x000fe40000800000 */
[C---:B------:R-:W-:Y:S02]  /*227f0*/  ISETP.GE.U32.AND P0, PT, R3.reuse, R124, PT ;  /* 0x0000007c0300720c */ /* 0x040fe40003f06070 */
[----:B------:R-:W-:-:S02]  /*22800*/  ISETP.GT.U32.AND P1, PT, R3, R2, PT ;  /* 0x000000020300720c */ /* 0x000fc40003f24070 */
[----:B------:R-:W-:Y:S02]  /*22810*/  FSEL R91, R91, -INF , P3 ;  /* 0xff8000005b5b7808 */ /* 0x000fe40001800000 */
[----:B------:R-:W-:Y:S02]  /*22820*/  ISETP.GE.U32.AND P3, PT, R3, R95, PT ;  /* 0x0000005f0300720c */ /* 0x000fe40003f66070 */
[----:B------:R-:W-:Y:S02]  /*22830*/  FSEL R95, R169, -INF , P5 ;  /* 0xff800000a95f7808 */ /* 0x000fe40002800000 */
[----:B------:R-:W-:Y:S02]  /*22840*/  FSEL R88, R88, -INF , P2 ;  /* 0xff80000058587808 */ /* 0x000fe40001000000 */
[----:B------:R-:W-:Y:S02]  /*22850*/  ISETP.GE.U32.AND P5, PT, R3, R171, PT ;  /* 0x000000ab0300720c */ /* 0x000fe40003fa6070 */
[----:B------:R-:W-:-:S02]  /*22860*/  FSEL R99, R99, -INF , P4 ;  /* 0xff80000063637808 */ /* 0x000fc40002000000 */
[----:B------:R-:W-:Y:S02]  /*22870*/  FSEL R103, R103, -INF , P0 ;  /* 0xff80000067677808 */ /* 0x000fe40000000000 */
[----:B------:R-:W-:Y:S02]  /*22880*/  ISETP.GE.U32.AND P2, PT, R3, R120, PT ;  /* 0x000000780300720c */ /* 0x000fe40003f46070 */
[----:B------:R-:W-:Y:S02]  /*22890*/  FSEL R89, R89, -INF , P1 ;  /* 0xff80000059597808 */ /* 0x000fe40000800000 */
[C---:B------:R-:W-:Y:S02]  /*228a0*/  ISETP.GE.U32.AND P4, PT, R3.reuse, R11, PT ;  /* 0x0000000b0300720c */ /* 0x040fe40003f86070 */
[C---:B------:R-:W-:Y:S02]  /*228b0*/  ISETP.GE.U32.AND P0, PT, R3.reuse, R9, PT ;  /* 0x000000090300720c */ /* 0x040fe40003f06070 */
[----:B------:R-:W-:-:S02]  /*228c0*/  ISETP.GE.U32.AND P1, PT, R3, R122, PT ;  /* 0x0000007a0300720c */ /* 0x000fc40003f26070 */
[----:B------:R-:W-:Y:S02]  /*228d0*/  FSEL R115, R115, -INF , P3 ;  /* 0xff80000073737808 */ /* 0x000fe40001800000 */
[----:B------:R-:W-:Y:S02]  /*228e0*/  FSEL R117, R119, -INF , P5 ;  /* 0xff80000077757808 */ /* 0x000fe40002800000 */
[----:B------:R-:W-:Y:S02]  /*228f0*/  FSEL R107, R107, -INF , P2 ;  /* 0xff8000006b6b7808 */ /* 0x000fe40001000000 */
[C---:B------:R-:W-:Y:S02]  /*22900*/  ISETP.GE.U32.AND P3, PT, R3.reuse, R186, PT ;  /* 0x000000ba0300720c */ /* 0x040fe40003f66070 */
        /* <DEDUP_REMOVED lines=23> */
[----:B------:R-:W-:Y:S02]  /*22a80*/  ISETP.GE.AND P3, PT, R4, UR36, PT ;  /* 0x0000002404007c0c */ /* 0x000fe4000bf66270 */
[----:B------:R-:W-:Y:S01]  /*22a90*/  ISETP.GE.U32.AND P5, PT, R3, R4, PT ;  /* 0x000000040300720c */ /* 0x000fe20003fa6070 */
[----:B------:R-:W-:Y:S01]  /*22aa0*/  VIADD R4, R2, 0x6b ;  /* 0x0000006b02047836 */ /* 0x000fe20000000000 */
[----:B------:R-:W-:-:S02]  /*22ab0*/  FSEL R47, R163, -INF , P4 ;  /* 0xff800000a32f7808 */ /* 0x000fc40002000000 */
[----:B------:R-:W-:Y:S02]  /*22ac0*/  FSEL R43, R43, -INF , P0 ;  /* 0xff8000002b2b7808 */ /* 0x000fe40000000000 */
[----:B------:R-:W-:Y:S02]  /*22ad0*/  ISETP.GE.U32.AND P2, PT, R3, R178, PT ;  /* 0x000000b20300720c */ /* 0x000fe40003f46070 */
[----:B------:R-:W-:Y:S02]  /*22ae0*/  FSEL R31, R31, -INF , P1 ;  /* 0xff8000001f1f7808 */ /* 0x000fe40000800000 */
[----:B------:R-:W-:Y:S02]  /*22af0*/  ISETP.GE.AND P4, PT, R0, UR36, PT ;  /* 0x0000002400007c0c */ /* 0x000fe4000bf86270 */
[C---:B------:R-:W-:Y:S01]  /*22b00*/  ISETP.GE.U32.AND P0, PT, R3.reuse, R0, PT ;  /* 0x000000000300720c */ /* 0x040fe20003f06070 */
[----:B------:R-:W-:Y:S01]  /*22b10*/  VIADD R0, R2, 0x6f ;  /* 0x0000006f02007836 */ /* 0x000fe20000000000 */
[----:B------:R-:W-:-:S02]  /*22b20*/  ISETP.GE.U32.AND P1, PT, R3, R179, PT ;  /* 0x000000b30300720c */ /* 0x000fc40003f26070 */
        /* <DEDUP_REMOVED lines=15> */
[----:B------:R-:W-:Y:S02]  /*22c20*/  ISETP.GE.AND P2, PT, R0, UR36, PT ;  /* 0x0000002400007c0c */ /* 0x000fe4000bf46270 */
[----:B------:R-:W-:Y:S02]  /*22c30*/  FSEL R135, R135, -INF , !P1 ;  /* 0xff80000087877808 */ /* 0x000fe40004800000 */
[----:B------:R-:W-:Y:S02]  /*22c40*/  FSEL R139, R139, -INF , !P5 ;  /* 0xff8000008b8b7808 */ /* 0x000fe40006800000 */
[----:B------:R-:W-:Y:S02]  /*22c50*/  FSEL R143, R143, -INF , !P2 ;  /* 0xff8000008f8f7808 */ /* 0x000fe40005000000 */
[----:B------:R-:W-:Y:S02]  /*22c60*/  ISETP.GE.AND P1, PT, R4, UR36, PT ;  /* 0x0000002404007c0c */ /* 0x000fe4000bf26270 */
[----:B------:R-:W-:-:S02]  /*22c70*/  ISETP.GE.U32.AND P5, PT, R3, R0, PT ;  /* 0x000000000300720c */ /* 0x000fc40003fa6070 */
[----:B------:R-:W-:Y:S02]  /*22c80*/  ISETP.GE.U32.AND P2, PT, R3, R4, PT ;  /* 0x000000040300720c */ /* 0x000fe40003f46070 */
[C---:B------:R-:W-:Y:S02]  /*22c90*/  FMNMX3 R5, R17.reuse, R88, R22, !PT ;  /* 0x0000005811057276 */ /* 0x040fe40007800016 */
[C---:B------:R-:W-:Y:S02]  /*22ca0*/  FMNMX3 R4, R17.reuse, R89, R23, !PT ;  /* 0x0000005911047276 */ /* 0x040fe40007800017 */
        /* <DEDUP_REMOVED lines=45> */
[----:B------:R-:W-:Y:S02]  /*22f80*/  FSEL R173, R127, -INF , P0 ;  /* 0xff8000007fad7808 */ /* 0x000fe40000000000 */
[----:B------:R-:W-:Y:S02]  /*22f90*/  FMNMX3 R0, R0, R141, R149, !PT ;  /* 0x0000008d00007276 */ /* 0x000fe40007800095 */
[----:B------:R-:W-:Y:S02]  /*22fa0*/  FMNMX3 R5, R5, R52, R50, !PT ;  /* 0x0000003405057276 */ /* 0x000fe40007800032 */
[----:B------:R-:W-:Y:S02]  /*22fb0*/  FMNMX3 R4, R4, R53, R51, !PT ;  /* 0x0000003504047276 */ /* 0x000fe40007800033 */
[----:B------:R-:W-:Y:S02]  /*22fc0*/  FMNMX3 R3, R3, R144, R172, !PT ;  /* 0x0000009003037276 */ /* 0x000fe400078000ac */
[----:B------:R-:W-:-:S02]  /*22fd0*/  FSEL R171, R131, -INF , P6 ;  /* 0xff80000083ab7808 */ /* 0x000fc40003000000 */
[----:B------:R-:W-:Y:S02]  /*22fe0*/  FSEL R169, R135, -INF , P3 ;  /* 0xff80000087a97808 */ /* 0x000fe40001800000 */
[----:B------:R-:W-:Y:S02]  /*22ff0*/  FMNMX3 R0, R0, R145, R173, !PT ;  /* 0x0000009100007276 */ /* 0x000fe400078000ad */
[----:B------:R-:W-:Y:S02]  /*23000*/  FMNMX3 R5, R5, R158, R156, !PT ;  /* 0x0000009e05057276 */ /* 0x000fe4000780009c */
[----:B------:R-:W-:Y:S02]  /*23010*/  FMNMX3 R4, R4, R159, R157, !PT ;  /* 0x0000009f04047276 */ /* 0x000fe4000780009d */
[----:B------:R-:W-:Y:S02]  /*23020*/  FMNMX3 R3, R3, R170, R168, !PT ;  /* 0x000000aa03037276 */ /* 0x000fe400078000a8 */
[----:B------:R-:W-:-:S02]  /*23030*/  FSEL R147, R147, -INF , !P1 ;  /* 0xff80000093937808 */ /* 0x000fc40004800000 */
[----:B------:R-:W-:Y:S02]  /*23040*/  FSEL R167, R139, -INF , P4 ;  /* 0xff8000008ba77808 */ /* 0x000fe40002000000 */
[----:B------:R-:W-:Y:S02]  /*23050*/  FSEL R165, R143, -INF , P5 ;  /* 0xff8000008fa57808 */ /* 0x000fe40002800000 */
        /* <DEDUP_REMOVED lines=9> */
[----:B------:R-:W-:-:S02]  /*230f0*/  FMNMX3 R0, R0, R163, R19, !PT ;  /* 0x000000a300007276 */ /* 0x000fc40007800013 */
[----:B------:R-:W-:Y:S02]  /*23100*/  FMNMX3 R3, R5, R4, R3, !PT ;  /* 0x0000000405037276 */ /* 0x000fe40007800003 */
[----:B------:R-:W-:Y:S02]  /*23110*/  ISETP.NE.AND P0, PT, R161, R174, PT ;  /* 0x000000aea100720c */ /* 0x000fe40003f05270 */
[----:B------:R-:W-:-:S04]  /*23120*/  FMNMX R187, R0, R3, !PT ;  /* 0x0000000300bb7209 */ /* 0x000fc80007800000 */
[C---:B------:R-:W-:Y:S01]  /*23130*/  FSETP.NEU.AND P1, PT, R187.reuse, -INF , PT ;  /* 0xff800000bb00780b */ /* 0x040fe20003f2d000 */
[----:B------:R1:W-:Y:S03]  /*23140*/  STL [R1+0x6c], R187 ;  /* 0x00006cbb01007387 */ /* 0x0003e60000100800 */
[----:B------:R-:W-:-:S03]  /*23150*/  FSEL R119, R187, RZ, P1 ;  /* 0x000000ffbb777208 */ /* 0x000fc60000800000 */
        /* <DEDUP_REMOVED lines=17> */
.L_x_336:
[----:B------:R-:W-:Y:S05]  /*23270*/  WARPSYNC.ALL ;  /* 0x0000000000007948 */ /* 0x000fea0003800000 */
[----:B------:R-:W-:Y:S01]  /*23280*/  R2UR UR4, R160 ;  /* 0x00000000a00472ca */ /* 0x000fe200000e0000 */
[----:B------:R-:W-:Y:S01]  /*23290*/  IMAD.MOV.U32 R118, RZ, RZ, R17 ;  /* 0x000000ffff767224 */ /* 0x000fe200078e0011 */
[----:B------:R-:W-:-:S11]  /*232a0*/  ISETP.NE.AND P0, PT, RZ, UR48, PT ;  /* 0x00000030ff007c0c */ /* 0x000fd6000bf05270 */
[----:B------:R3:W-:Y:S02]  /*232b0*/  STTM.x2 tmem[UR4], R118 ;  /* 0x00000076000079ed */ /* 0x0007e400080c0004 */
[----:B------:R-:W-:Y:S05]  /*232c0*/  @P0 BRA `(.L_x_337) ;  /* 0x0000000000040947 */ /* 0x000fea0003800000 */
[----:B------:R-:W-:Y:S05]  /*232d0*/  BPT.TRAP 0x1 ;  /* 0x000000040000795c */ /* 0x000fea0000300000 */
.L_x_337:
        /* <DEDUP_REMOVED lines=8> */
[----:B------:R-:W-:-:S03]  /*23360*/  FMUL R0, R0, -UR37 ;  /* 0x8000002500007c20 */ /* 0x000fc60008400000 */
[----:B------:R-:W-:Y:S01]  /*23370*/  SYNCS.ARRIVE.TRANS64.A1T0 RZ, [UR4], RZ ;  /* 0x000000ffffff79a7 */ /* 0x000fe20008100004 */
[--C-:B------:R-:W-:Y:S01]  /*23380*/  FFMA2 R88, R88.F32x2.HI_LO, UR37.F32, R0.reuse.F32 ;  /* 0x0000002558587c49 */ /* 0x100fe20009200000 */
[----:B------:R-:W-:Y:S01]  /*23390*/  USEL UR4, UR46, UR45, UP0 ;  /* 0x0000002d2e047287 */ /* 0x000fe20008000000 */
[--C-:B------:R-:W-:Y:S02]  /*233a0*/  FFMA2 R90, R90.F32x2.HI_LO, UR37.F32, R0.reuse.F32 ;  /* 0x000000255a5a7c49 */ /* 0x100fe40009200000 */
[--C-:B------:R-:W-:Y:S01]  /*233b0*/  FFMA2 R22, R22.F32x2.HI_LO, UR37.F32, R0.reuse.F32 ;  /* 0x0000002516167c49 */ /* 0x100fe20009200000 */
[----:B------:R-:W-:Y:S01]  /*233c0*/  FSETP.GEU.AND P4, PT, R88, -126, PT ;  /* 0xc2fc00005800780b */ /* 0x000fe20003f8e000 */
[----:B------:R-:W-:Y:S01]  /*233d0*/  ULOP3.LUT UR40, UR4, 0x1, URZ, 0x3c, !UPT ;  /* 0x0000000104287892 */ /* 0x000fe2000f8e3cff */
[----:B------:R-:W4:Y:S01]  /*233e0*/  SYNCS.PHASECHK.TRANS64.TRYWAIT P5, [R4+UR53+0x500d0], R3 ;  /* 0x0500d003040075a7 */ /* 0x000f2200080a1135 */
        /* <DEDUP_REMOVED lines=9> */
[----:B------:R-:W1:Y:S01]  /*23480*/  MUFU.EX2 R88, R88 ;  /* 0x0000005800587308 */ /* 0x000e620000000800 */
[----:B------:R-:W-:-:S07]  /*23490*/  @!P1 FMUL R91, R91, 0.5 ;  /* 0x3f0000005b5b9820 */ /* 0x000fce0000400000 */
[----:B------:R-:W1:Y:S08]  /*234a0*/  MUFU.EX2 R89, R89 ;  /* 0x0000005900597308 */ /* 0x000e700000000800 */
[----:B------:R-:W1:Y:S08]  /*234b0*/  MUFU.EX2 R90, R90 ;  /* 0x0000005a005a7308 */ /* 0x000e700000000800 */
[----:B------:R-:W1:Y:S02]  /*234c0*/  MUFU.EX2 R91, R91 ;  /* 0x0000005b005b7308 */ /* 0x000e640000000800 */
[----:B-1--4-:R-:W-:Y:S05]  /*234d0*/  @!P5 BRA `(.L_x_338) ;  /* 0x0000009c0044d947 */ /* 0x012fea0003800000 */
.L_x_481:
[--C-:B------:R-:W-:Y:S01]  /*234e0*/  FFMA2 R94, R92.F32x2.HI_LO, UR37.F32, R0.reuse.F32 ;  /* 0x000000255c5e7c49 */ /* 0x100fe20009200000 */
[----:B------:R-:W-:Y:S01]  /*234f0*/  FSETP.GEU.AND P5, PT, R6, -126, PT ;  /* 0xc2fc00000600780b */ /* 0x000fe20003fae000 */
[----:B------:R-:W-:Y:S01]  /*23500*/  @!P2 FMUL R90, R90, R90 ;  /* 0x0000005a5a5aa220 */ /* 0x000fe20000400000 */
[----:B------:R-:W-:Y:S01]  /*23510*/  @!P0 FMUL R22, R22, 0.5 ;  /* 0x3f00000016168820 */ /* 0x000fe20000400000 */
[----:B------:R-:W-:Y:S01]  /*23520*/  @!P3 FMUL R89, R89, R89 ;  /* 0x000000595959b220 */ /* 0x000fe20000400000 */
[----:B------:R-:W-:Y:S01]  /*23530*/  FSETP.GEU.AND P2, PT, R95, -126, PT ;  /* 0xc2fc00005f00780b */ /* 0x000fe20003f4e000 */
[--C-:B-1----:R-:W-:Y:S01]  /*23540*/  FFMA2 R4, R98.F32x2.HI_LO, UR37.F32, R0.reuse.F32 ;  /* 0x0000002562047c49 */ /* 0x102fe20009200000 */
[----:B------:R-:W-:Y:S01]  /*23550*/  FSETP.GEU.AND P3, PT, R94, -126, PT ;  /* 0xc2fc00005e00780b */ /* 0x000fe20003f6e000 */
[----:B------:R-:W-:Y:S01]  /*23560*/  @!P4 FMUL R88, R88, R88 ;  /* 0x000000585858c220 */ /* 0x000fe20000400000 */
[----:B------:R-:W-:Y:S01]  /*23570*/  FSETP.GEU.AND P4, PT, R7, -126, PT ;  /* 0xc2fc00000700780b */ /* 0x000fe20003f8e000 */
[----:B------:R-:W1:Y:S01]  /*23580*/  MUFU.EX2 R22, R22 ;  /* 0x0000001600167308 */ /* 0x000e620000000800 */
[----:B------:R-:W-:Y:S01]  /*23590*/  @!P1 FMUL R91, R91, R91 ;  /* 0x0000005b5b5b9220 */ /* 0x000fe20000400000 */
[----:B------:R-:W-:Y:S01]  /*235a0*/  FSETP.GEU.AND P1, PT, R4, -126, PT ;  /* 0xc2fc00000400780b */ /* 0x000fe20003f2e000 */
[--C-:B------:R-:W-:Y:S01]  /*235b0*/  FFMA2 R98, R96.F32x2.HI_LO, UR37.F32, R0.reuse.F32 ;  /* 0x0000002560627c49 */ /* 0x100fe20009200000 */
[----:B------:R-:W-:Y:S01]  /*235c0*/  USHF.R.U32.HI UR4, URZ, 0x15, UR38 ;  /* 0x00000015ff047899 */ /* 0x000fe20008011626 */
[----:B------:R-:W-:Y:S01]  /*235d0*/  @!P5 FMUL R6, R6, 0.5 ;  /* 0x3f0000000606d820 */ /* 0x000fe20000400000 */
[----:B------:R-:W-:Y:S01]  /*235e0*/  @!P6 FMUL R23, R23, 0.5 ;  /* 0x3f0000001717e820 */ /* 0x000fe20000400000 */
[--C-:B------:R-:W-:Y:S01]  /*235f0*/  FFMA2 R116, R116.F32x2.HI_LO, UR37.F32, R0.reuse.F32 ;  /* 0x0000002574747c49 */ /* 0x100fe20009200000 */
[----:B------:R-:W-:Y:S01]  /*23600*/  UISETP.NE.AND UP0, UPT, UR39, URZ, UPT ;  /* 0x000000ff2700728c */ /* 0x000fe2000bf05270 */
[----:B------:R-:W-:Y:S01]  /*23610*/  @!P2 FMUL R95, R95, 0.5 ;  /* 0x3f0000005f5fa820 */ /* 0x000fe20000400000 */
[----:B------:R-:W-:Y:S01]  /*23620*/  @!P3 FMUL R94, R94, 0.5 ;  /* 0x3f0000005e5eb820 */ /* 0x000fe20000400000 */
[----:B------:R-:W4:Y:S01]  /*23630*/  MUFU.EX2 R92, R6 ;  /* 0x00000006005c7308 */ /* 0x000f220000000800 */
[----:B------:R-:W-:Y:S01]  /*23640*/  @!P4 FMUL R7, R7, 0.5 ;  /* 0x3f0000000707c820 */ /* 0x000fe20000400000 */
[--C-:B------:R-:W-:Y:S01]  /*23650*/  FFMA2 R56, R56.F32x2.HI_LO, UR37.F32, R0.reuse.F32 ;  /* 0x0000002538387c49 */ /* 0x100fe20009200000 */
[----:B------:R-:W-:Y:S01]  /*23660*/  USEL UR46, UR40, UR46, UP0 ;  /* 0x0000002e282e7287 */ /* 0x000fe20008000000 */
[----:B------:R-:W-:Y:S01]  /*23670*/  @!P1 FMUL R4, R4, 0.5 ;  /* 0x3f00000004049820 */ /* 0x000fe20000400000 */
[--C-:B------:R-:W-:Y:S01]  /*23680*/  FFMA2 R60, R60.F32x2.HI_LO, UR37.F32, R0.reuse.F32 ;  /* 0x000000253c3c7c49 */ /* 0x100fe20009200000 */
[----:B------:R-:W-:Y:S01]  /*23690*/  USEL UR45, UR45, UR40, UP0 ;  /* 0x000000282d2d7287 */ /* 0x000fe20008000000 */
[----:B-1----:R-:W-:Y:S01]  /*236a0*/  @!P0 FMUL R22, R22, R22 ;  /* 0x0000001616168220 */ /* 0x002fe20000400000 */
[----:B------:R-:W1:Y:S01]  /*236b0*/  MUFU.EX2 R95, R95 ;  /* 0x0000005f005f7308 */ /* 0x000e620000000800 */
[----:B------:R-:W-:Y:S01]  /*236c0*/  FSETP.GEU.AND P0, PT, R5, -126, PT ;  /* 0xc2fc00000500780b */ /* 0x000fe20003f0e000 */
[----:B------:R-:W-:-:S02]  /*236d0*/  FFMA2 R58, R58.F32x2.HI_LO, UR37.F32, R0.F32 ;  /* 0x000000253a3a7c49 */ /* 0x000fc40009200000 */
[--C-:B------:R-:W-:Y:S02]  /*236e0*/  FFMA2 R62, R62.F32x2.HI_LO, UR37.F32, R0.reuse.F32 ;  /* 0x000000253e3e7c49 */ /* 0x100fe40009200000 */
[--C-:B------:R-:W-:Y:S02]  /*236f0*/  FFMA2 R68, R68.F32x2.HI_LO, UR37.F32, R0.reuse.F32 ;  /* 0x0000002544447c49 */ /* 0x100fe40009200000 */
[----:B------:R5:W2:Y:S01]  /*23700*/  MUFU.EX2 R93, R7 ;  /* 0x00000007005d7308 */ /* 0x000aa20000000800 */
[----:B----4-:R-:W-:Y:S01]  /*23710*/  @!P5 FMUL R92, R92, R92 ;  /* 0x0000005c5c5cd220 */ /* 0x010fe20000400000 */
[----:B------:R-:W-:Y:S01]  /*23720*/  FSETP.GEU.AND P5, PT, R99, -126, PT ;  /* 0xc2fc00006300780b */ /* 0x000fe20003fae000 */
[--C-:B------:R-:W-:Y:S02]  /*23730*/  FFMA2 R66, R66.F32x2.HI_LO, UR37.F32, R0.reuse.F32 ;  /* 0x0000002542427c49 */ /* 0x100fe40009200000 */
[--C-:B------:R-:W-:Y:S02]  /*23740*/  FFMA2 R64, R64.F32x2.HI_LO, UR37.F32, R0.reuse.F32 ;  /* 0x0000002540407c49 */ /* 0x100fe40009200000 */
[----:B------:R-:W-:Y:S01]  /*23750*/  @!P0 FMUL R5, R5, 0.5 ;  /* 0x3f00000005058820 */ /* 0x000fe20000400000 */
[----:B------:R-:W4:Y:S01]  /*23760*/  MUFU.EX2 R94, R94 ;  /* 0x0000005e005e7308 */ /* 0x000f220000000800 */
[----:B-1----:R-:W-:Y:S01]  /*23770*/  @!P2 FMUL R95, R95, R95 ;  /* 0x0000005f5f5fa220 */ /* 0x002fe20000400000 */
[----:B------:R-:W-:-:S02]  /*23780*/  FFMA2 R70, R70.F32x2.HI_LO, UR37.F32, R0.F32 ;  /* 0x0000002546467c49 */ /* 0x000fc40009200000 */
[--C-:B------:R-:W-:Y:S02]  /*23790*/  FFMA2 R74, R74.F32x2.HI_LO, UR37.F32, R0.reuse.F32 ;  /* 0x000000254a4a7c49 */ /* 0x100fe40009200000 */
[--C-:B------:R-:W-:Y:S02]  /*237a0*/  FFMA2 R72, R72.F32x2.HI_LO, UR37.F32, R0.reuse.F32 ;  /* 0x0000002548487c49 */ /* 0x100fe40009200000 */
[----:B------:R-:W1:Y:S01]  /*237b0*/  MUFU.EX2 R96, R4 ;  /* 0x0000000400607308 */ /* 0x000e620000000800 */
[--C-:B-----5:R-:W-:Y:S02]  /*237c0*/  FFMA2 R6, R102.F32x2.HI_LO, UR37.F32, R0.reuse.F32 ;  /* 0x0000002566067c49 */ /* 0x120fe40009200000 */
[--C-:B------:R-:W-:Y:S02]  /*237d0*/  FFMA2 R102, R100.F32x2.HI_LO, UR37.F32, R0.reuse.F32 ;  /* 0x0000002564667c49 */ /* 0x100fe40009200000 */
[----:B--2---:R-:W-:Y:S01]  /*237e0*/  @!P4 FMUL R93, R93, R93 ;  /* 0x0000005d5d5dc220 */ /* 0x004fe20000400000 */
[----:B------:R-:W-:Y:S01]  /*237f0*/  FSETP.GEU.AND P4, PT, R6, -126, PT ;  /* 0xc2fc00000600780b */ /* 0x000fe20003f8e000 */
[----:B------:R-:W-:Y:S01]  /*23800*/  @!P5 FMUL R99, R99, 0.5 ;  /* 0x3f0000006363d820 */ /* 0x000fe20000400000 */
[----:B------:R-:W-:Y:S01]  /*23810*/  FSETP.GEU.AND P2, PT, R102, -126, PT ;  /* 0xc2fc00006600780b */ /* 0x000fe20003f4e000 */
[----:B------:R-:W2:Y:S01]  /*23820*/  MUFU.EX2 R23, R23 ;  /* 0x0000001700177308 */ /* 0x000ea20000000800 */
[----:B----4-:R-:W-:Y:S01]  /*23830*/  @!P3 FMUL R94, R94, R94 ;  /* 0x0000005e5e5eb220 */ /* 0x010fe20000400000 */
[----:B------:R-:W-:Y:S01]  /*23840*/  FSETP.GEU.AND P3, PT, R7, -126, PT ;  /* 0xc2fc00000700780b */ /* 0x000fe20003f6e000 */
[----:B------:R-:W-:-:S02]  /*23850*/  FFMA2 R76, R76.F32x2.HI_LO, UR37.F32, R0.F32 ;  /* 0x000000254c4c7c49 */ /* 0x000fc40009200000 */
[--C-:B------:R-:W-:Y:S02]  /*23860*/  FFMA2 R82, R82.F32x2.HI_LO, UR37.F32, R0.reuse.F32 ;  /* 0x0000002552527c49 */ /* 0x100fe40009200000 */
[--C-:B------:R-:W-:Y:S01]  /*23870*/  FFMA2 R80, R80.F32x2.HI_LO, UR37.F32, R0.reuse.F32 ;  /* 0x0000002550507c49 */ /* 0x100fe20009200000 */
[----:B------:R4:W5:Y:S01]  /*23880*/  MUFU.EX2 R97, R5 ;  /* 0x0000000500617308 */ /* 0x0009620000000800 */
[----:B-1----:R-:W-:Y:S01]  /*23890*/  @!P1 FMUL R96, R96, R96 ;  /* 0x0000006060609220 */ /* 0x002fe20000400000 */
[----:B------:R-:W-:Y:S01]  /*238a0*/  FSETP.GEU.AND P1, PT, R103, -126, PT ;  /* 0xc2fc00006700780b */ /* 0x000fe20003f2e000 */
[----:B------:R-:W-:Y:S01]  /*238b0*/  @!P4 FMUL R6, R6, 0.5 ;  /* 0x3f0000000606c820 */ /* 0x000fe20000400000 */
[----:B------:R-:W-:Y:S01]  /*238c0*/  @!P2 FMUL R102, R102, 0.5 ;  /* 0x3f0000006666a820 */ /* 0x000fe20000400000 */
        /* <DEDUP_REMOVED lines=9> */
[--C-:B----4-:R-:W-:Y:S02]  /*23960*/  FFMA2 R4, R106.F32x2.HI_LO, UR37.F32, R0.reuse.F32 ;  /* 0x000000256a047c49 */ /* 0x110fe40009200000 */
[----:B-----5:R-:W-:Y:S01]  /*23970*/  @!P0 FMUL R97, R97, R97 ;  /* 0x0000006161618220 */ /* 0x020fe20000400000 */
[--C-:B------:R-:W-:Y:S02]  /*23980*/  FFMA2 R106, R104.F32x2.HI_LO, UR37.F32, R0.reuse.F32 ;  /* 0x00000025686a7c49 */ /* 0x100fe40009200000 */
[----:B------:R-:W-:Y:S01]  /*23990*/  FSETP.GEU.AND P0, PT, R4, -126, PT ;  /* 0xc2fc00000400780b */ /* 0x000fe20003f0e000 */
[----:B------:R-:W-:Y:S01]  /*239a0*/  @!P6 FMUL R98, R98, 0.5 ;  /* 0x3f0000006262e820 */ /* 0x000fe20000400000 */
[----:B------:R4:W5:Y:S01]  /*239b0*/  MUFU.EX2 R101, R7 ;  /* 0x0000000700657308 */ /* 0x0009620000000800 */
[----:B-1----:R-:W-:Y:S01]  /*239c0*/  @!P4 FMUL R100, R100, R100 ;  /* 0x000000646464c220 */ /* 0x002fe20000400000 */
[----:B------:R-:W-:Y:S01]  /*239d0*/  FSETP.GEU.AND P4, PT, R107, -126, PT ;  /* 0xc2fc00006b00780b */ /* 0x000fe20003f8e000 */
[----:B------:R-:W-:-:S02]  /*239e0*/  FFMA2 R86, R86.F32x2.HI_LO, UR37.F32, R0.F32 ;  /* 0x0000002556567c49 */ /* 0x000fc40009200000 */
[--C-:B------:R-:W-:Y:S02]  /*239f0*/  FFMA2 R26, R26.F32x2.HI_LO, UR37.F32, R0.reuse.F32 ;  /* 0x000000251a1a7c49 */ /* 0x100fe40009200000 */
[--C-:B------:R-:W-:Y:S01]  /*23a00*/  FFMA2 R32, R32.F32x2.HI_LO, UR37.F32, R0.reuse.F32 ;  /* 0x0000002520207c49 */ /* 0x100fe20009200000 */
[----:B------:R-:W1:Y:S01]  /*23a10*/  MUFU.EX2 R103, R103 ;  /* 0x0000006700677308 */ /* 0x000e620000000800 */
[----:B--2---:R-:W-:Y:S01]  /*23a20*/  @!P2 FMUL R102, R102, R102 ;  /* 0x000000666666a220 */ /* 0x004fe20000400000 */
[--C-:B------:R-:W-:Y:S02]  /*23a30*/  FFMA2 R30, R30.F32x2.HI_LO, UR37.F32, R0.reuse.F32 ;  /* 0x000000251e1e7c49 */ /* 0x100fe40009200000 */
[----:B------:R-:W-:Y:S01]  /*23a40*/  @!P0 FMUL R4, R4, 0.5 ;  /* 0x3f00000004048820 */ /* 0x000fe20000400000 */
[--C-:B------:R-:W-:Y:S02]  /*23a50*/  FFMA2 R28, R28.F32x2.HI_LO, UR37.F32, R0.reuse.F32 ;  /* 0x000000251c1c7c49 */ /* 0x100fe40009200000 */
[----:B------:R-:W-:Y:S01]  /*23a60*/  @!P4 FMUL R107, R107, 0.5 ;  /* 0x3f0000006b6bc820 */ /* 0x000fe20000400000 */
[----:B------:R-:W2:Y:S01]  /*23a70*/  MUFU.EX2 R98, R98 ;  /* 0x0000006200627308 */ /* 0x000ea20000000800 */
[----:B----4-:R-:W-:-:S02]  /*23a80*/  FFMA2 R6, R110.F32x2.HI_LO, UR37.F32, R0.F32 ;  /* 0x000000256e067c49 */ /* 0x010fc40009200000 */
[----:B-----5:R-:W-:Y:S01]  /*23a90*/  @!P3 FMUL R101, R101, R101 ;  /* 0x000000656565b220 */ /* 0x020fe20000400000 */
[--C-:B------:R-:W-:Y:S02]  /*23aa0*/  FFMA2 R110, R108.F32x2.HI_LO, UR37.F32, R0.reuse.F32 ;  /* 0x000000256c6e7c49 */ /* 0x100fe40009200000 */
[----:B------:R-:W-:Y:S01]  /*23ab0*/  FSETP.GEU.AND P2, PT, R7, -126, PT ;  /* 0xc2fc00000700780b */ /* 0x000fe20003f4e000 */
[--C-:B------:R-:W-:Y:S01]  /*23ac0*/  FFMA2 R34, R34.F32x2.HI_LO, UR37.F32, R0.reuse.F32 ;  /* 0x0000002522227c49 */ /* 0x100fe20009200000 */
[----:B------:R-:W4:Y:S01]  /*23ad0*/  MUFU.EX2 R99, R99 ;  /* 0x0000006300637308 */ /* 0x000f220000000800 */
[----:B------:R-:W-:Y:S01]  /*23ae0*/  FSETP.GEU.AND P3, PT, R6, -126, PT ;  /* 0xc2fc00000600780b */ /* 0x000fe20003f6e000 */
[----:B-1----:R-:W-:Y:S01]  /*23af0*/  @!P1 FMUL R103, R103, R103 ;  /* 0x0000006767679220 */ /* 0x002fe20000400000 */
[----:B------:R-:W-:Y:S01]  /*23b00*/  FSETP.GEU.AND P1, PT, R110, -126, PT ;  /* 0xc2fc00006e00780b */ /* 0x000fe20003f2e000 */
[--C-:B------:R-:W-:Y:S02]  /*23b10*/  FFMA2 R38, R38.F32x2.HI_LO, UR37.F32, R0.reuse.F32 ;  /* 0x0000002526267c49 */ /* 0x100fe40009200000 */
[----:B------:R-:W-:-:S02]  /*23b20*/  FFMA2 R36, R36.F32x2.HI_LO, UR37.F32, R0.F32 ;  /* 0x0000002524247c49 */ /* 0x000fc40009200000 */
[----:B------:R-:W1:Y:S01]  /*23b30*/  MUFU.EX2 R104, R4 ;  /* 0x0000000400687308 */ /* 0x000e620000000800 */
[----:B--2---:R-:W-:Y:S01]  /*23b40*/  @!P6 FMUL R98, R98, R98 ;  /* 0x000000626262e220 */ /* 0x004fe20000400000 */
[----:B------:R-:W-:Y:S01]  /*23b50*/  FSETP.GEU.AND P6, PT, R5, -126, PT ;  /* 0xc2fc00000500780b */ /* 0x000fe20003fce000 */
[----:B------:R-:W-:Y:S01]  /*23b60*/  @!P2 FMUL R7, R7, 0.5 ;  /* 0x3f0000000707a820 */ /* 0x000fe20000400000 */
[--C-:B------:R-:W-:Y:S02]  /*23b70*/  FFMA2 R48, R48.F32x2.HI_LO, UR37.F32, R0.reuse.F32 ;  /* 0x0000002530307c49 */ /* 0x100fe40009200000 */
[----:B------:R-:W-:Y:S01]  /*23b80*/  @!P3 FMUL R6, R6, 0.5 ;  /* 0x3f0000000606b820 */ /* 0x000fe20000400000 */
[--C-:B------:R-:W-:Y:S01]  /*23b90*/  FFMA2 R44, R44.F32x2.HI_LO, UR37.F32, R0.reuse.F32 ;  /* 0x000000252c2c7c49 */ /* 0x100fe20009200000 */
[----:B------:R-:W2:Y:S01]  /*23ba0*/  MUFU.EX2 R109, R7 ;  /* 0x00000007006d7308 */ /* 0x000ea20000000800 */
[----:B----4-:R-:W-:Y:S01]  /*23bb0*/  @!P5 FMUL R99, R99, R99 ;  /* 0x000000636363d220 */ /* 0x010fe20000400000 */
[----:B------:R-:W-:Y:S01]  /*23bc0*/  FSETP.GEU.AND P5, PT, R106, -126, PT ;  /* 0xc2fc00006a00780b */ /* 0x000fe20003fae000 */
[----:B------:R-:W-:Y:S01]  /*23bd0*/  @!P1 FMUL R110, R110, 0.5 ;  /* 0x3f0000006e6e9820 */ /* 0x000fe20000400000 */
[----:B------:R-:W-:-:S02]  /*23be0*/  FFMA2 R42, R42.F32x2.HI_LO, UR37.F32, R0.F32 ;  /* 0x000000252a2a7c49 */ /* 0x000fc40009200000 */
[--C-:B------:R-:W-:Y:S02]  /*23bf0*/  FFMA2 R46, R46.F32x2.HI_LO, UR37.F32, R0.reuse.F32 ;  /* 0x000000252e2e7c49 */ /* 0x100fe40009200000 */
[----:B------:R-:W4:Y:S01]  /*23c00*/  MUFU.EX2 R108, R6 ;  /* 0x00000006006c7308 */ /* 0x000f220000000800 */
[----:B-1----:R-:W-:Y:S01]  /*23c10*/  @!P0 FMUL R104, R104, R104 ;  /* 0x0000006868688220 */ /* 0x002fe20000400000 */
[----:B------:R-:W-:Y:S01]  /*23c20*/  FSETP.GEU.AND P0, PT, R111, -126, PT ;  /* 0xc2fc00006f00780b */ /* 0x000fe20003f0e000 */
[----:B------:R-:W-:Y:S01]  /*23c30*/  @!P6 FMUL R5, R5, 0.5 ;  /* 0x3f0000000505e820 */ /* 0x000fe20000400000 */
[--C-:B------:R-:W-:Y:S02]  /*23c40*/  FFMA2 R40, R40.F32x2.HI_LO, UR37.F32, R0.reuse.F32 ;  /* 0x0000002528287c49 */ /* 0x100fe40009200000 */
[--C-:B------:R-:W-:Y:S02]  /*23c50*/  FFMA2 R50, R50.F32x2.HI_LO, UR37.F32, R0.reuse.F32 ;  /* 0x0000002532327c49 */ /* 0x100fe40009200000 */
[----:B------:R-:W1:Y:S01]  /*23c60*/  MUFU.EX2 R107, R107 ;  /* 0x0000006b006b7308 */ /* 0x000e620000000800 */
[----:B--2---:R-:W-:Y:S01]  /*23c70*/  @!P2 FMUL R109, R109, R109 ;  /* 0x0000006d6d6da220 */ /* 0x004fe20000400000 */
[----:B------:R-:W-:Y:S01]  /*23c80*/  @!P5 FMUL R106, R106, 0.5 ;  /* 0x3f0000006a6ad820 */ /* 0x000fe20000400000 */
[----:B------:R-:W-:Y:S01]  /*23c90*/  FSETP.GEU.AND P2, PT, R116, -126, PT ;  /* 0xc2fc00007400780b */ /* 0x000fe20003f4e000 */
[----:B------:R-:W-:-:S02]  /*23ca0*/  FFMA2 R52, R52.F32x2.HI_LO, UR37.F32, R0.F32 ;  /* 0x0000002534347c49 */ /* 0x000fc40009200000 */
[--C-:B------:R-:W-:Y:S02]  /*23cb0*/  FFMA2 R10, R170.F32x2.HI_LO, UR37.F32, R0.reuse.F32 ;  /* 0x00000025aa0a7c49 */ /* 0x100fe40009200000 */
[----:B------:R-:W2:Y:S01]  /*23cc0*/  MUFU.EX2 R110, R110 ;  /* 0x0000006e006e7308 */ /* 0x000ea20000000800 */
[----:B------:R-:W-:Y:S01]  /*23cd0*/  @!P0 FMUL R111, R111, 0.5 ;  /* 0x3f0000006f6f8820 */ /* 0x000fe20000400000 */
[----:B----4-:R-:W-:Y:S01]  /*23ce0*/  @!P3 FMUL R108, R108, R108 ;  /* 0x0000006c6c6cb220 */ /* 0x010fe20000400000 */
[--C-:B------:R-:W-:Y:S02]  /*23cf0*/  FFMA2 R6, R132.F32x2.HI_LO, UR37.F32, R0.reuse.F32 ;  /* 0x0000002584067c49 */ /* 0x100fe40009200000 */
[----:B------:R-:W-:-:S03]  /*23d00*/  FFMA2 R162, R162.F32x2.HI_LO, UR37.F32, R0.F32 ;  /* 0x00000025a2a27c49 */ /* 0x000fc60009200000 */
[----:B------:R4:W5:Y:S01]  /*23d10*/  MUFU.EX2 R105, R5 ;  /* 0x0000000500697308 */ /* 0x0009620000000800 */
[----:B-1----:R-:W-:Y:S01]  /*23d20*/  @!P4 FMUL R107, R107, R107 ;  /* 0x0000006b6b6bc220 */ /* 0x002fe20000400000 */
[----:B------:R-:W-:-:S06]  /*23d30*/  @!P2 FMUL R116, R116, 0.5 ;  /* 0x3f0000007474a820 */ /* 0x000fcc0000400000 */
[----:B------:R-:W1:Y:S01]  /*23d40*/  MUFU.EX2 R106, R106 ;  /* 0x0000006a006a7308 */ /* 0x000e620000000800 */
[----:B--2---:R-:W-:Y:S01]  /*23d50*/  @!P1 FMUL R110, R110, R110 ;  /* 0x0000006e6e6e9220 */ /* 0x004fe20000400000 */
[----:B------:R-:W-:-:S06]  /*23d60*/  FSETP.GEU.AND P1, PT, R117, -126, PT ;  /* 0xc2fc00007500780b */ /* 0x000fcc0003f2e000 */
[----:B------:R-:W2:Y:S01]  /*23d70*/  MUFU.EX2 R111, R111 ;  /* 0x0000006f006f7308 */ /* 0x000ea20000000800 */
[--C-:B----4-:R-:W-:Y:S02]  /*23d80*/  FFMA2 R4, R114.F32x2.HI_LO, UR37.F32, R0.reuse.F32 ;  /* 0x0000002572047c49 */ /* 0x110fe40009200000 */
[----:B------:R-:W-:Y:S02]  /*23d90*/  FFMA2 R114, R112.F32x2.HI_LO, UR37.F32, R0.F32 ;  /* 0x0000002570727c49 */ /* 0x000fe40009200000 */
[----:B-----5:R-:W-:Y:S01]  /*23da0*/  @!P6 FMUL R105, R105, R105 ;  /* 0x000000696969e220 */ /* 0x020fe20000400000 */
[----:B------:R-:W-:Y:S01]  /*23db0*/  FSETP.GEU.AND P6, PT, R4, -126, PT ;  /* 0xc2fc00000400780b */ /* 0x000fe20003fce000 */
[----:B------:R-:W-:Y:S01]  /*23dc0*/  @!P1 FMUL R117, R117, 0.5 ;  /* 0x3f00000075759820 */ /* 0x000fe20000400000 */
[----:B------:R-:W-:Y:S01]  /*23dd0*/  FSETP.GEU.AND P3, PT, R115, -126, PT ;  /* 0xc2fc00007300780b */ /* 0x000fe20003f6e000 */
[----:B------:R-:W4:Y:S01]  /*23de0*/  MUFU.EX2 R116, R116 ;  /* 0x0000007400747308 */ /* 0x000f220000000800 */
[----:B------:R-:W-:Y:S01]  /*23df0*/  FSETP.GEU.AND P4, PT, R114, -126, PT ;  /* 0xc2fc00007200780b */ /* 0x000fe20003f8e000 */
[----:B-1----:R-:W-:Y:S01]  /*23e00*/  @!P5 FMUL R106, R106, R106 ;  /* 0x0000006a6a6ad220 */ /* 0x002fe20000400000 */
[----:B------:R-:W-:Y:S01]  /*23e10*/  FSETP.GEU.AND P5, PT, R5, -126, PT ;  /* 0xc2fc00000500780b */ /* 0x000fe20003fae000 */
[----:B--2---:R-:W-:Y:S01]  /*23e20*/  @!P0 FMUL R111, R111, R111 ;  /* 0x0000006f6f6f8220 */ /* 0x004fe20000400000 */
[----:B------:R-:W-:-:S05]  /*23e30*/  FSETP.GEU.AND P0, PT, R56, -126, PT ;  /* 0xc2fc00003800780b */ /* 0x000fca0003f0e000 */
[----:B------:R-:W-:Y:S01]  /*23e40*/  @!P6 FMUL R4, R4, 0.5 ;  /* 0x3f0000000404e820 */ /* 0x000fe20000400000 */
[----:B------:R-:W1:Y:S01]  /*23e50*/  MUFU.EX2 R117, R117 ;  /* 0x0000007500757308 */ /* 0x000e620000000800 */
[----:B------:R-:W-:Y:S02]  /*23e60*/  @!P3 FMUL R115, R115, 0.5 ;  /* 0x3f0000007373b820 */ /* 0x000fe40000400000 */
[----:B------:R-:W-:Y:S02]  /*23e70*/  @!P4 FMUL R114, R114, 0.5 ;  /* 0x3f0000007272c820 */ /* 0x000fe40000400000 */
[----:B------:R-:W-:Y:S01]  /*23e80*/  @!P5 FMUL R5, R5, 0.5 ;  /* 0x3f0000000505d820 */ /* 0x000fe20000400000 */
[----:B----4-:R-:W-:Y:S01]  /*23e90*/  @!P2 FMUL R116, R116, R116 ;  /* 0x000000747474a220 */ /* 0x010fe20000400000 */
[----:B------:R-:W-:Y:S01]  /*23ea0*/  FSETP.GEU.AND P2, PT, R61, -126, PT ;  /* 0xc2fc00003d00780b */ /* 0x000fe20003f4e000 */
[----:B------:R-:W2:Y:S01]  /*23eb0*/  MUFU.EX2 R115, R115 ;  /* 0x0000007300737308 */ /* 0x000ea20000000800 */
[----:B------:R-:W-:-:S07]  /*23ec0*/  @!P0 FMUL R56, R56, 0.5 ;  /* 0x3f00000038388820 */ /* 0x000fce0000400000 */
[----:B------:R-:W4:Y:S01]  /*23ed0*/  MUFU.EX2 R114, R114 ;  /* 0x0000007200727308 */ /* 0x000f220000000800 */
[----:B-1----:R-:W-:Y:S01]  /*23ee0*/  @!P1 FMUL R117, R117, R117 ;  /* 0x0000007575759220 */ /* 0x002fe20000400000 */
[----:B------:R-:W-:Y:S02]  /*23ef0*/  FSETP.GEU.AND P1, PT, R62, -126, PT ;  /* 0xc2fc00003e00780b */ /* 0x000fe40003f2e000 */
[----:B------:R-:W-:-:S04]  /*23f00*/  @!P2 FMUL R61, R61, 0.5 ;  /* 0x3f0000003d3da820 */ /* 0x000fc80000400000 */
[----:B------:R-:W1:Y:S01]  /*23f10*/  MUFU.EX2 R112, R4 ;  /* 0x0000000400707308 */ /* 0x000e620000000800 */
[----:B--2---:R-:W-:Y:S01]  /*23f20*/  @!P3 FMUL R115, R115, R115 ;  /* 0x000000737373b220 */ /* 0x004fe20000400000 */
[----:B------:R-:W-:-:S05]  /*23f30*/  FSETP.GEU.AND P3, PT, R60, -126, PT ;  /* 0xc2fc00003c00780b */ /* 0x000fca0003f6e000 */
[----:B------:R-:W-:Y:S01]  /*23f40*/  @!P1 FMUL R62, R62, 0.5 ;  /* 0x3f0000003e3e9820 */ /* 0x000fe20000400000 */
[----:B------:R-:W2:Y:S01]  /*23f50*/  MUFU.EX2 R113, R5 ;  /* 0x0000000500717308 */ /* 0x000ea20000000800 */
[----:B----4-:R-:W-:Y:S01]  /*23f60*/  @!P4 FMUL R114, R114, R114 ;  /* 0x000000727272c220 */ /* 0x010fe20000400000 */
[----:B------:R-:W-:-:S05]  /*23f70*/  FSETP.GEU.AND P4, PT, R59, -126, PT ;  /* 0xc2fc00003b00780b */ /* 0x000fca0003f8e000 */
[----:B------:R-:W-:Y:S01]  /*23f80*/  @!P3 FMUL R60, R60, 0.5 ;  /* 0x3f0000003c3cb820 */ /* 0x000fe20000400000 */
[----:B---3--:R-:W3:Y:S01]  /*23f90*/  MUFU.EX2 R118, R56 ;  /* 0x0000003800767308 */ /* 0x008ee20000000800 */
[----:B-1----:R-:W-:Y:S01]  /*23fa0*/  @!P6 FMUL R112, R112, R112 ;  /* 0x000000707070e220 */ /* 0x002fe20000400000 */
[----:B------:R-:W-:-:S05]  /*23fb0*/  FSETP.GEU.AND P6, PT, R57, -126, PT ;  /* 0xc2fc00003900780b */ /* 0x000fca0003fce000 */
[----:B------:R-:W-:Y:S01]  /*23fc0*/  @!P4 FMUL R59, R59, 0.5 ;  /* 0x3f0000003b3bc820 */ /* 0x000fe20000400000 */
[----:B------:R-:W1:Y:S01]  /*23fd0*/  MUFU.EX2 R123, R61 ;  /* 0x0000003d007b7308 */ /* 0x000e620000000800 */
[----:B--2---:R-:W-:Y:S01]  /*23fe0*/  @!P5 FMUL R113, R113, R113 ;  /* 0x000000717171d220 */ /* 0x004fe20000400000 */
[----:B------:R-:W-:Y:S01]  /*23ff0*/  FSETP.GEU.AND P5, PT, R58, -126, PT ;  /* 0xc2fc00003a00780b */ /* 0x000fe20003fae000 */
[----:B------:R-:W-:-:S04]  /*24000*/  FFMA2 R4, R148.F32x2.HI_LO, UR37.F32, R0.F32 ;  /* 0x0000002594047c49 */ /* 0x000fc80009200000 */
[----:B------:R-:W-:Y:S01]  /*24010*/  @!P6 FMUL R57, R57, 0.5 ;  /* 0x3f0000003939e820 */ /* 0x000fe20000400000 */
[----:B------:R-:W2:Y:S01]  /*24020*/  MUFU.EX2 R122, R60 ;  /* 0x0000003c007a7308 */ /* 0x000ea20000000800 */
[----:B---3--:R-:W-:Y:S01]  /*24030*/  @!P0 FMUL R118, R118, R118 ;  /* 0x0000007676768220 */ /* 0x008fe20000400000 */
[----:B------:R-:W-:-:S05]  /*24040*/  FSETP.GEU.AND P0, PT, R63, -126, PT ;  /* 0xc2fc00003f00780b */ /* 0x000fca0003f0e000 */
[----:B------:R-:W-:Y:S01]  /*24050*/  @!P5 FMUL R58, R58, 0.5 ;  /* 0x3f0000003a3ad820 */ /* 0x000fe20000400000 */
[----:B------:R-:W3:Y:S01]  /*24060*/  MUFU.EX2 R121, R59 ;  /* 0x0000003b00797308 */ /* 0x000ee20000000800 */
[----:B-1----:R-:W-:Y:S01]  /*24070*/  @!P2 FMUL R123, R123, R123 ;  /* 0x0000007b7b7ba220 */ /* 0x002fe20000400000 */
[----:B------:R-:W-:Y:S02]  /*24080*/  FSETP.GEU.AND P2, PT, R68, -126, PT ;  /* 0xc2fc00004400780b */ /* 0x000fe40003f4e000 */
[----:B------:R-:W-:-:S03]  /*24090*/  F2FP.F16.F32.PACK_AB R61, R97, R96 ;  /* 0x00000060613d723e */ /* 0x000fc600000000ff */
[----:B------:R-:W-:Y:S01]  /*240a0*/  @!P0 FMUL R63, R63, 0.5 ;  /* 0x3f0000003f3f8820 */ /* 0x000fe20000400000 */
[----:B------:R-:W1:Y:S01]  /*240b0*/  MUFU.EX2 R124, R62 ;  /* 0x0000003e007c7308 */ /* 0x000e620000000800 */
[----:B--2---:R-:W-:Y:S01]  /*240c0*/  @!P3 FMUL R122, R122, R122 ;  /* 0x0000007a7a7ab220 */ /* 0x004fe20000400000 */
[----:B------:R-:W-:Y:S02]  /*240d0*/  FSETP.GEU.AND P3, PT, R67, -126, PT ;  /* 0xc2fc00004300780b */ /* 0x000fe40003f6e000 */
[----:B------:R-:W-:-:S03]  /*240e0*/  F2FP.F16.F32.PACK_AB R60, R95, R94 ;  /* 0x0000005e5f3c723e */ /* 0x000fc600000000ff */
[----:B------:R-:W-:Y:S01]  /*240f0*/  @!P2 FMUL R68, R68, 0.5 ;  /* 0x3f0000004444a820 */ /* 0x000fe20000400000 */
[----:B------:R-:W2:Y:S01]  /*24100*/  MUFU.EX2 R119, R57 ;  /* 0x0000003900777308 */ /* 0x000ea20000000800 */
[----:B---3--:R-:W-:Y:S01]  /*24110*/  @!P4 FMUL R121, R121, R121 ;  /* 0x000000797979c220 */ /* 0x008fe20000400000 */
[----:B------:R-:W-:Y:S02]  /*24120*/  FSETP.GEU.AND P4, PT, R66, -126, PT ;  /* 0xc2fc00004200780b */ /* 0x000fe40003f8e000 */
[----:B------:R-:W-:-:S03]  /*24130*/  F2FP.F16.F32.PACK_AB R59, R93, R92 ;  /* 0x0000005c5d3b723e */ /* 0x000fc600000000ff */
        /* <DEDUP_REMOVED lines=108> */
[----:B------:R-:W-:-:S05]  /*24800*/  FSETP.GEU.AND P1, PT, R26, -126, PT ;  /* 0xc2fc00001a00780b */ /* 0x000fca0003f2e000 */
        /* <DEDUP_REMOVED lines=9> */
[----:B------:R-:W-:Y:S02]  /*248a0*/  F2FP.F16.F32.PACK_AB R79, R135, R134 ;  /* 0x00000086874f723e */ /* 0x000fe400000000ff */
[----:B------:R-:W-:Y:S01]  /*248b0*/  F2FP.F16.F32.PACK_AB R83, R147, R146 ;  /* 0x000000929353723e */ /* 0x000fe200000000ff */
[----:B------:R-:W-:Y:S01]  /*248c0*/  @!P6 FMUL R85, R85, 0.5 ;  /* 0x3f0000005555e820 */ /* 0x000fe20000400000 */
[----:B------:R-:W3:Y:S01]  /*248d0*/  MUFU.EX2 R180, R24 ;  /* 0x0000001800b47308 */ /* 0x000ee20000000800 */
[----:B-1----:R-:W-:Y:S01]  /*248e0*/  @!P0 FMUL R176, R176, R176 ;  /* 0x000000b0b0b08220 */ /* 0x002fe20000400000 */
[----:B------:R-:W-:-:S02]  /*248f0*/  FSETP.GEU.AND P0, PT, R27, -126, PT ;  /* 0xc2fc00001b00780b */ /* 0x000fc40003f0e000 */
[----:B------:R-:W-:-:S03]  /*24900*/  F2FP.F16.F32.PACK_AB R84, R161, R160 ;  /* 0x000000a0a154723e */ /* 0x000fc600000000ff */
[----:B------:R-:W-:Y:S01]  /*24910*/  @!P5 FMUL R86, R86, 0.5 ;  /* 0x3f0000005656d820 */ /* 0x000fe20000400000 */
[----:B------:R-:W1:Y:S01]  /*24920*/  MUFU.EX2 R179, R87 ;  /* 0x0000005700b37308 */ /* 0x000e620000000800 */
[----:B--2---:R-:W-:Y:S01]  /*24930*/  @!P2 FMUL R181, R181, R181 ;  /* 0x000000b5b5b5a220 */ /* 0x004fe20000400000 */
[----:B------:R-:W-:-:S05]  /*24940*/  FSETP.GEU.AND P2, PT, R32, -126, PT ;  /* 0xc2fc00002000780b */ /* 0x000fca0003f4e000 */
[----:B------:R-:W-:Y:S01]  /*24950*/  @!P0 FMUL R27, R27, 0.5 ;  /* 0x3f0000001b1b8820 */ /* 0x000fe20000400000 */
[----:B------:R-:W2:Y:S01]  /*24960*/  MUFU.EX2 R182, R26 ;  /* 0x0000001a00b67308 */ /* 0x000ea20000000800 */
[----:B---3--:R-:W-:Y:S01]  /*24970*/  @!P3 FMUL R180, R180, R180 ;  /* 0x000000b4b4b4b220 */ /* 0x008fe20000400000 */
[----:B------:R-:W-:Y:S01]  /*24980*/  FSETP.GEU.AND P3, PT, R31, -126, PT ;  /* 0xc2fc00001f00780b */ /* 0x000fe20003f6e000 */
[----:B------:R-:W3:Y:S04]  /*24990*/  S2R R24, SR_TID.X ;  /* 0x0000000000187919 */ /* 0x000ee80000002100 */
[----:B------:R-:W-:Y:S01]  /*249a0*/  @!P2 FMUL R32, R32, 0.5 ;  /* 0x3f0000002020a820 */ /* 0x000fe20000400000 */
[----:B------:R-:W4:Y:S01]  /*249b0*/  MUFU.EX2 R177, R85 ;  /* 0x0000005500b17308 */ /* 0x000f220000000800 */
        /* <DEDUP_REMOVED lines=8> */
[----:B----4-:R-:W-:Y:S01]  /*24a40*/  @!P6 FMUL R177, R177, R177 ;  /* 0x000000b1b1b1e220 */ /* 0x010fe20000400000 */
[----:B------:R-:W-:Y:S02]  /*24a50*/  FSETP.GEU.AND P6, PT, R28, -126, PT ;  /* 0xc2fc00001c00780b */ /* 0x000fe40003fce000 */
[----:B------:R-:W-:-:S03]  /*24a60*/  F2FP.F16.F32.PACK_AB R85, R175, R174 ;  /* 0x000000aeaf55723e */ /* 0x000fc600000000ff */
[----:B------:R-:W-:Y:S01]  /*24a70*/  @!P1 FMUL R33, R33, 0.5 ;  /* 0x3f00000021219820 */ /* 0x000fe20000400000 */
[----:B------:R-:W4:Y:S01]  /*24a80*/  MUFU.EX2 R188, R32 ;  /* 0x0000002000bc7308 */ /* 0x000f220000000800 */
[----:B-1----:R-:W-:Y:S01]  /*24a90*/  @!P5 FMUL R178, R178, R178 ;  /* 0x000000b2b2b2d220 */ /* 0x002fe20000400000 */
[----:B------:R-:W-:Y:S02]  /*24aa0*/  FSETP.GEU.AND P5, PT, R29, -126, PT ;  /* 0xc2fc00001d00780b */ /* 0x000fe40003fae000 */
[----:B---3--:R-:W-:Y:S02]  /*24ab0*/  SHF.R.U32.HI R24, RZ, 0x5, R24 ;  /* 0x00000005ff187819 */ /* 0x008fe40000011618 */
[----:B------:R-:W-:Y:S01]  /*24ac0*/  F2FP.F16.F32.PACK_AB R86, R177, R176 ;  /* 0x000000b0b156723e */ /* 0x000fe200000000ff */
[----:B------:R-:W-:Y:S01]  /*24ad0*/  @!P6 FMUL R28, R28, 0.5 ;  /* 0x3f0000001c1ce820 */ /* 0x000fe20000400000 */
[----:B------:R-:W1:Y:S01]  /*24ae0*/  MUFU.EX2 R187, R31 ;  /* 0x0000001f00bb7308 */ /* 0x000e620000000800 */
[----:B--2---:R-:W-:Y:S01]  /*24af0*/  @!P0 FMUL R183, R183, R183 ;  /* 0x000000b7b7b78220 */ /* 0x004fe20000400000 */
[----:B------:R-:W-:-:S02]  /*24b00*/  FSETP.GEU.AND P0, PT, R34, -126, PT ;  /* 0xc2fc00002200780b */ /* 0x000fc40003f0e000 */
[----:B------:R-:W-:Y:S02]  /*24b10*/  F2FP.F16.F32.PACK_AB R87, R179, R178 ;  /* 0x000000b2b357723e */ /* 0x000fe400000000ff */
[----:B------:R-:W-:Y:S01]  /*24b20*/  F2FP.F16.F32.PACK_AB R25, R183, R182 ;  /* 0x000000b6b719723e */ /* 0x000fe200000000ff */
[----:B------:R-:W-:Y:S01]  /*24b30*/  @!P5 FMUL R29, R29, 0.5 ;  /* 0x3f0000001d1dd820 */ /* 0x000fe20000400000 */
[----:B------:R-:W2:Y:S01]  /*24b40*/  MUFU.EX2 R186, R30 ;  /* 0x0000001e00ba7308 */ /* 0x000ea20000000800 */
[----:B----4-:R-:W-:Y:S01]  /*24b50*/  @!P2 FMUL R188, R188, R188 ;  /* 0x000000bcbcbca220 */ /* 0x010fe20000400000 */
        /* <DEDUP_REMOVED lines=27> */
[----:B------:R-:W-:-:S04]  /*24d10*/  FSETP.GEU.AND P0, PT, R49, -126, PT ;  /* 0xc2fc00003100780b */ /* 0x000fc80003f0e000 */
[----:B------:R-:W-:Y:S01]  /*24d20*/  STL [R1+0x18], R29 ;  /* 0x0000181d01007387 */ /* 0x000fe20000100800 */
[----:B------:R-:W-:Y:S01]  /*24d30*/  @!P5 FMUL R36, R36, 0.5 ;  /* 0x3f0000002424d820 */ /* 0x000fe20000400000 */
[----:B------:R-:W3:Y:S02]  /*24d40*/  MUFU.EX2 R3, R37 ;  /* 0x0000002500037308 */ /* 0x000ee40000000800 */
[----:B-1----:R1:W-:Y:S05]  /*24d50*/  STL [R1+0x2c], R8 ;  /* 0x00002c0801007387 */ /* 0x0023ea0000100800 */
[----:B------:R-:W-:Y:S01]  /*24d60*/  @!P0 FMUL R49, R49, 0.5 ;  /* 0x3f00000031318820 */ /* 0x000fe20000400000 */
[----:B------:R4:W5:Y:S01]  /*24d70*/  MUFU.EX2 R32, R48 ;  /* 0x0000003000207308 */ /* 0x0009620000000800 */
[----:B--2---:R-:W-:Y:S01]  /*24d80*/  @!P3 FMUL R31, R31, R31 ;  /* 0x0000001f1f1fb220 */ /* 0x004fe20000400000 */
[----:B------:R-:W-:-:S04]  /*24d90*/  FSETP.GEU.AND P3, PT, R45, -126, PT ;  /* 0xc2fc00002d00780b */ /* 0x000fc80003f6e000 */
[----:B------:R2:W-:Y:S02]  /*24da0*/  STL [R1+0x28], R31 ;  /* 0x0000281f01007387 */ /* 0x0005e40000100800 */
[----:B------:R-:W1:Y:S02]  /*24db0*/  MUFU.EX2 R56, R35 ;  /* 0x0000002300387308 */ /* 0x000e640000000800 */
[----:B---3--:R3:W-:Y:S05]  /*24dc0*/  STL [R1+0x24], R3 ;  /* 0x0000240301007387 */ /* 0x0087ea0000100800 */
[----:B------:R-:W-:Y:S01]  /*24dd0*/  @!P3 FMUL R45, R45, 0.5 ;  /* 0x3f0000002d2db820 */ /* 0x000fe20000400000 */
[----:B------:R-:W2:Y:S01]  /*24de0*/  MUFU.EX2 R30, R36 ;  /* 0x00000024001e7308 */ /* 0x000ea20000000800 */
[----:B----4-:R-:W-:Y:S01]  /*24df0*/  MOV R48, R8 ;  /* 0x0000000800307202 */ /* 0x010fe20000000f00 */
[----:B-----5:R-:W-:Y:S01]  /*24e00*/  @!P1 FMUL R32, R32, R32 ;  /* 0x0000002020209220 */ /* 0x020fe20000400000 */
[----:B------:R-:W-:Y:S01]  /*24e10*/  FSETP.GEU.AND P1, PT, R43, -126, PT ;  /* 0xc2fc00002b00780b */ /* 0x000fe20003f2e000 */
[----:B-1----:R-:W-:-:S02]  /*24e20*/  FFMA2 R8, R140.F32x2.HI_LO, UR37.F32, R0.F32 ;  /* 0x000000258c087c49 */ /* 0x002fc40009200000 */
[----:B------:R-:W-:Y:S01]  /*24e30*/  @!P2 FMUL R48, R48, R48 ;  /* 0x000000303030a220 */ /* 0x000fe20000400000 */
[----:B------:R1:W-:Y:S01]  /*24e40*/  STL [R1+0x30], R32 ;  /* 0x0000302001007387 */ /* 0x0003e20000100800 */
[----:B------:R4:W5:Y:S01]  /*24e50*/  MUFU.EX2 R39, R49 ;  /* 0x0000003100277308 */ /* 0x0009620000000800 */
[----:B------:R-:W-:Y:S01]  /*24e60*/  @!P6 FMUL R56, R56, R56 ;  /* 0x000000383838e220 */ /* 0x000fe20000400000 */
[----:B------:R-:W-:Y:S01]  /*24e70*/  FSETP.GEU.AND P6, PT, R46, -126, PT ;  /* 0xc2fc00002e00780b */ /* 0x000fe20003fce000 */
[----:B------:R-:W-:Y:S01]  /*24e80*/  @!P2 STL [R1+0x2c], R48 ;  /* 0x00002c300100a387 */ /* 0x000fe20000100800 */
[----:B------:R-:W-:-:S03]  /*24e90*/  FSETP.GEU.AND P2, PT, R42, -126, PT ;  /* 0xc2fc00002a00780b */ /* 0x000fc60003f4e000 */
[----:B------:R-:W-:Y:S01]  /*24ea0*/  STL [R1+0x1c], R56 ;  /* 0x00001c3801007387 */ /* 0x000fe20000100800 */
[----:B------:R-:W3:Y:S01]  /*24eb0*/  MUFU.EX2 R37, R45 ;  /* 0x0000002d00257308 */ /* 0x000ee20000000800 */
[----:B--2---:R-:W-:Y:S01]  /*24ec0*/  @!P5 FMUL R30, R30, R30 ;  /* 0x0000001e1e1ed220 */ /* 0x004fe20000400000 */
[----:B------:R-:W-:Y:S01]  /*24ed0*/  FSETP.GEU.AND P5, PT, R47, -126, PT ;  /* 0xc2fc00002f00780b */ /* 0x000fe20003fae000 */
[----:B------:R-:W-:Y:S01]  /*24ee0*/  @!P1 FMUL R43, R43, 0.5 ;  /* 0x3f0000002b2b9820 */ /* 0x000fe20000400000 */
[----:B------:R-:W-:Y:S02]  /*24ef0*/  F2FP.F16.F32.PACK_AB R31, R48, R31 ;  /* 0x0000001f301f723e */ /* 0x000fe400000000ff */
[----:B------:R2:W-:Y:S01]  /*24f00*/  STL [R1+0x20], R30 ;  /* 0x0000201e01007387 */ /* 0x0005e20000100800 */
[----:B------:R-:W-:Y:S01]  /*24f10*/  @!P6 FMUL R46, R46, 0.5 ;  /* 0x3f0000002e2ee820 */ /* 0x000fe20000400000 */
[----:B------:R-:W1:Y:S01]  /*24f20*/  MUFU.EX2 R36, R43 ;  /* 0x0000002b00247308 */ /* 0x000e620000000800 */
[----:B----4-:R-:W-:Y:S01]  /*24f30*/  MOV R49, R3 ;  /* 0x0000000300317202 */ /* 0x010fe20000000f00 */
[----:B------:R-:W-:Y:S01]  /*24f40*/  @!P2 FMUL R42, R42, 0.5 ;  /* 0x3f0000002a2aa820 */ /* 0x000fe20000400000 */
[----:B-----5:R-:W-:Y:S01]  /*24f50*/  @!P0 FMUL R39, R39, R39 ;  /* 0x0000002727278220 */ /* 0x020fe20000400000 */
[----:B------:R-:W-:-:S02]  /*24f60*/  FSETP.GEU.AND P0, PT, R40, -126, PT ;  /* 0xc2fc00002800780b */ /* 0x000fc40003f0e000 */
[----:B------:R-:W-:Y:S01]  /*24f70*/  @!P4 FMUL R49, R49, R49 ;  /* 0x000000313131c220 */ /* 0x000fe20000400000 */
[----:B------:R-:W-:Y:S01]  /*24f80*/  @!P5 FMUL R47, R47, 0.5 ;  /* 0x3f0000002f2fd820 */ /* 0x000fe20000400000 */
[----:B------:R-:W4:Y:S01]  /*24f90*/  MUFU.EX2 R35, R42 ;  /* 0x0000002a00237308 */ /* 0x000f220000000800 */
[----:B---3--:R-:W-:Y:S01]  /*24fa0*/  @!P3 FMUL R37, R37, R37 ;  /* 0x000000252525b220 */ /* 0x008fe20000400000 */
[----:B------:R-:W-:Y:S01]  /*24fb0*/  FSETP.GEU.AND P3, PT, R6, -126, PT ;  /* 0xc2fc00000600780b */ /* 0x000fe20003f6e000 */
[----:B------:R-:W-:Y:S01]  /*24fc0*/  @!P4 STL [R1+0x24], R49 ;  /* 0x000024310100c387 */ /* 0x000fe20000100800 */
[----:B------:R-:W-:Y:S02]  /*24fd0*/  FSETP.GEU.AND P4, PT, R44, -126, PT ;  /* 0xc2fc00002c00780b */ /* 0x000fe40003f8e000 */
[----:B------:R-:W-:Y:S01]  /*24fe0*/  MOV R3, UR4 ;  /* 0x0000000400037c02 */ /* 0x000fe20008000f00 */
[----:B------:R-:W-:Y:S01]  /*24ff0*/  STL [R1+0x34], R39 ;  /* 0x0000342701007387 */ /* 0x000fe20000100800 */
[----:B------:R-:W3:Y:S01]  /*25000*/  MUFU.EX2 R33, R46 ;  /* 0x0000002e00217308 */ /* 0x000ee20000000800 */
[----:B------:R-:W-:Y:S01]  /*25010*/  @!P0 FMUL R40, R40, 0.5 ;  /* 0x3f00000028288820 */ /* 0x000fe20000400000 */
[----:B-1----:R-:W-:Y:S01]  /*25020*/  @!P1 FMUL R36, R36, R36 ;  /* 0x0000002424249220 */ /* 0x002fe20000400000 */
[----:B------:R-:W-:Y:S01]  /*25030*/  FSETP.GEU.AND P1, PT, R4, -126, PT ;  /* 0xc2fc00000400780b */ /* 0x000fe20003f2e000 */
[----:B------:R-:W-:Y:S01]  /*25040*/  STL [R1+0x44], R37 ;  /* 0x0000442501007387 */ /* 0x000fe20000100800 */
[----:B------:R-:W-:-:S02]  /*25050*/  F2FP.F16.F32.PACK_AB R32, R39, R32 ;  /* 0x000000202720723e */ /* 0x000fc400000000ff */
[----:B------:R-:W-:Y:S01]  /*25060*/  @!P3 FMUL R6, R6, 0.5 ;  /* 0x3f0000000606b820 */ /* 0x000fe20000400000 */
[----:B------:R-:W1:Y:S01]  /*25070*/  MUFU.EX2 R38, R47 ;  /* 0x0000002f00267308 */ /* 0x000e620000000800 */
[----:B------:R-:W-:Y:S01]  /*25080*/  @!P4 FMUL R44, R44, 0.5 ;  /* 0x3f0000002c2cc820 */ /* 0x000fe20000400000 */
[----:B----4-:R-:W-:Y:S01]  /*25090*/  @!P2 FMUL R35, R35, R35 ;  /* 0x000000232323a220 */ /* 0x010fe20000400000 */
[----:B------:R-:W-:Y:S01]  /*250a0*/  FSETP.GEU.AND P2, PT, R7, -126, PT ;  /* 0xc2fc00000700780b */ /* 0x000fe20003f4e000 */
[----:B------:R-:W-:Y:S01]  /*250b0*/  STL [R1+0x4c], R36 ;  /* 0x00004c2401007387 */ /* 0x000fe20000100800 */
[----:B--2---:R-:W-:-:S03]  /*250c0*/  F2FP.F16.F32.PACK_AB R30, R49, R30 ;  /* 0x0000001e311e723e */ /* 0x004fc600000000ff */
[----:B------:R-:W2:Y:S01]  /*250d0*/  MUFU.EX2 R34, R44 ;  /* 0x0000002c00227308 */ /* 0x000ea20000000800 */
[----:B---3--:R-:W-:Y:S01]  /*250e0*/  @!P6 FMUL R33, R33, R33 ;  /* 0x000000212121e220 */ /* 0x008fe20000400000 */
[----:B------:R-:W-:Y:S01]  /*250f0*/  FSETP.GEU.AND P6, PT, R41, -126, PT ;  /* 0xc2fc00002900780b */ /* 0x000fe20003fce000 */
[----:B------:R-:W-:Y:S01]  /*25100*/  @!P1 FMUL R4, R4, 0.5 ;  /* 0x3f00000004049820 */ /* 0x000fe20000400000 */
[----:B------:R-:W-:Y:S01]  /*25110*/  MOV R46, R56 ;  /* 0x00000038002e7202 */ /* 0x000fe20000000f00 */
[----:B------:R3:W-:Y:S01]  /*25120*/  STL [R1+0x48], R35 ;  /* 0x0000482301007387 */ /* 0x0007e20000100800 */
[----:B------:R-:W-:Y:S02]  /*25130*/  F2FP.F16.F32.PACK_AB R56, R89, R88 ;  /* 0x000000585938723e */ /* 0x000fe400000000ff */
[----:B------:R-:W4:Y:S01]  /*25140*/  MUFU.EX2 R140, R40 ;  /* 0x00000028008c7308 */ /* 0x000f220000000800 */
[----:B-1----:R-:W-:Y:S01]  /*25150*/  @!P5 FMUL R38, R38, R38 ;  /* 0x000000262626d220 */ /* 0x002fe20000400000 */
[----:B------:R-:W-:Y:S01]  /*25160*/  FSETP.GEU.AND P5, PT, R8, -126, PT ;  /* 0xc2fc00000800780b */ /* 0x000fe20003fae000 */
[----:B------:R-:W-:Y:S01]  /*25170*/  @!P2 FMUL R7, R7, 0.5 ;  /* 0x3f0000000707a820 */ /* 0x000fe20000400000 */
[----:B------:R1:W-:Y:S01]  /*25180*/  STL [R1+0x38], R33 ;  /* 0x0000382101007387 */ /* 0x0003e20000100800 */
[----:B------:R-:W-:-:S02]  /*25190*/  F2FP.F16.F32.PACK_AB R29, R46, R29 ;  /* 0x0000001d2e1d723e */ /* 0x000fc400000000ff */
[----:B------:R-:W-:Y:S01]  /*251a0*/  @!P6 FMUL R41, R41, 0.5 ;  /* 0x3f0000002929e820 */ /* 0x000fe20000400000 */
[----:B------:R-:W5:Y:S01]  /*251b0*/  MUFU.EX2 R148, R6 ;  /* 0x0000000600947308 */ /* 0x000f620000000800 */
[----:B--2---:R-:W-:Y:S01]  /*251c0*/  @!P4 FMUL R34, R34, R34 ;  /* 0x000000222222c220 */ /* 0x004fe20000400000 */
[----:B------:R-:W-:Y:S01]  /*251d0*/  FSETP.GEU.AND P4, PT, R9, -126, PT ;  /* 0xc2fc00000900780b */ /* 0x000fe20003f8e000 */
[----:B------:R2:W-:Y:S04]  /*251e0*/  STL [R1+0x3c], R38 ;  /* 0x00003c2601007387 */ /* 0x0005e80000100800 */
[----:B------:R-:W-:Y:S01]  /*251f0*/  @!P5 FMUL R8, R8, 0.5 ;  /* 0x3f0000000808d820 */ /* 0x000fe20000400000 */
[----:B------:R-:W2:Y:S01]  /*25200*/  MUFU.EX2 R149, R7 ;  /* 0x0000000700957308 */ /* 0x000ea20000000800 */
[----:B----4-:R-:W-:Y:S01]  /*25210*/  @!P0 FMUL R140, R140, R140 ;  /* 0x0000008c8c8c8220 */ /* 0x010fe20000400000 */
[----:B------:R-:W-:Y:S01]  /*25220*/  FSETP.GEU.AND P0, PT, R5, -126, PT ;  /* 0xc2fc00000500780b */ /* 0x000fe20003f0e000 */
[----:B------:R4:W-:Y:S01]  /*25230*/  STL [R1+0x40], R34 ;  /* 0x0000402201007387 */ /* 0x0009e20000100800 */
[----:B---3--:R-:W-:-:S03]  /*25240*/  F2FP.F16.F32.PACK_AB R35, R36, R35 ;  /* 0x000000232423723e */ /* 0x008fc600000000ff */
[----:B------:R-:W-:Y:S01]  /*25250*/  @!P4 FMUL R9, R9, 0.5 ;  /* 0x3f0000000909c820 */ /* 0x000fe20000400000 */
[----:B------:R-:W3:Y:S01]  /*25260*/  MUFU.EX2 R141, R41 ;  /* 0x00000029008d7308 */ /* 0x000ee20000000800 */
[----:B-----5:R-:W-:Y:S01]  /*25270*/  @!P3 FMUL R148, R148, R148 ;  /* 0x000000949494b220 */ /* 0x020fe20000400000 */
[----:B-1----:R-:W-:-:S05]  /*25280*/  F2FP.F16.F32.PACK_AB R33, R38, R33 ;  /* 0x000000212621723e */ /* 0x002fca00000000ff */
[----:B------:R-:W-:Y:S01]  /*25290*/  @!P0 FMUL R5, R5, 0.5 ;  /* 0x3f00000005058820 */ /* 0x000fe20000400000 */
[----:B------:R-:W1:Y:S01]  /*252a0*/  MUFU.EX2 R132, R8 ;  /* 0x0000000800847308 */ /* 0x000e620000000800 */
[----:B--2---:R-:W-:Y:S01]  /*252b0*/  @!P2 FMUL R149, R149, R149 ;  /* 0x000000959595a220 */ /* 0x004fe20000400000 */
[----:B------:R-:W-:Y:S01]  /*252c0*/  FSETP.GEU.AND P2, PT, R50, -126, PT ;  /* 0xc2fc00003200780b */ /* 0x000fe20003f4e000 */
[----:B------:R-:W-:-:S03]  /*252d0*/  FFMA2 R6, R172.F32x2.HI_LO, UR37.F32, R0.F32 ;  /* 0x00000025ac067c49 */ /* 0x000fc60009200000 */
[----:B------:R-:W-:Y:S02]  /*252e0*/  F2FP.F16.F32.PACK_AB R38, R149, R148 ;  /* 0x000000949526723e */ /* 0x000fe400000000ff */
[----:B------:R2:W5:Y:S01]  /*252f0*/  MUFU.EX2 R133, R9 ;  /* 0x0000000900857308 */ /* 0x0005620000000800 */
[----:B---3--:R-:W-:Y:S01]  /*25300*/  @!P6 FMUL R141, R141, R141 ;  /* 0x0000008d8d8de220 */ /* 0x008fe20000400000 */
[----:B------:R-:W-:Y:S02]  /*25310*/  FSETP.GEU.AND P6, PT, R52, -126, PT ;  /* 0xc2fc00003400780b */ /* 0x000fe40003fce000 */
[----:B----4-:R-:W-:Y:S02]  /*25320*/  F2FP.F16.F32.PACK_AB R34, R37, R34 ;  /* 0x000000222522723e */ /* 0x010fe400000000ff */
[----:B------:R-:W-:Y:S01]  /*25330*/  F2FP.F16.F32.PACK_AB R36, R141, R140 ;  /* 0x0000008c8d24723e */ /* 0x000fe200000000ff */
[----:B------:R-:W-:Y:S01]  /*25340*/  @!P2 FMUL R50, R50, 0.5 ;  /* 0x3f0000003232a820 */ /* 0x000fe20000400000 */
[----:B------:R-:W3:Y:S01]  /*25350*/  MUFU.EX2 R20, R4 ;  /* 0x0000000400147308 */ /* 0x000ee20000000800 */
[----:B-1----:R-:W-:Y:S01]  /*25360*/  @!P5 FMUL R132, R132, R132 ;  /* 0x000000848484d220 */ /* 0x002fe20000400000 */
[----:B------:R-:W-:-:S05]  /*25370*/  FSETP.GEU.AND P5, PT, R53, -126, PT ;  /* 0xc2fc00003500780b */ /* 0x000fca0003fae000 */
[----:B------:R-:W-:Y:S01]  /*25380*/  @!P6 FMUL R52, R52, 0.5 ;  /* 0x3f0000003434e820 */ /* 0x000fe20000400000 */
[----:B------:R-:W1:Y:S01]  /*25390*/  MUFU.EX2 R21, R5 ;  /* 0x0000000500157308 */ /* 0x000e620000000800 */
[----:B--2---:R-:W-:Y:S02]  /*253a0*/  FFMA2 R8, R144.F32x2.HI_LO, UR37.F32, R0.F32 ;  /* 0x0000002590087c49 */ /* 0x004fe40009200000 */
[----:B-----5:R-:W-:-:S03]  /*253b0*/  @!P4 FMUL R133, R133, R133 ;  /* 0x000000858585c220 */ /* 0x020fc60000400000 */
[----:B------:R-:W-:Y:S01]  /*253c0*/  FSETP.GEU.AND P3, PT, R9, -126, PT ;  /* 0xc2fc00000900780b */ /* 0x000fe20003f6e000 */
[----:B------:R-:W-:Y:S01]  /*253d0*/  @!P5 FMUL R53, R53, 0.5 ;  /* 0x3f0000003535d820 */ /* 0x000fe20000400000 */
[----:B------:R-:W-:Y:S01]  /*253e0*/  FSETP.GEU.AND P4, PT, R8, -126, PT ;  /* 0xc2fc00000800780b */ /* 0x000fe20003f8e000 */
[----:B---3--:R-:W-:Y:S01]  /*253f0*/  @!P1 FMUL R20, R20, R20 ;  /* 0x0000001414149220 */ /* 0x008fe20000400000 */
[----:B------:R-:W2:Y:S01]  /*25400*/  MUFU.EX2 R172, R50 ;  /* 0x0000003200ac7308 */ /* 0x000ea20000000800 */
[----:B------:R-:W-:Y:S02]  /*25410*/  FSETP.GEU.AND P1, PT, R51, -126, PT ;  /* 0xc2fc00003300780b */ /* 0x000fe40003f2e000 */
[----:B------:R-:W-:Y:S01]  /*25420*/  F2FP.F16.F32.PACK_AB R37, R133, R132 ;  /* 0x000000848525723e */ /* 0x000fe200000000ff */
[----:B------:R3:W-:Y:S01]  /*25430*/  STL [R1+0x50], R20 ;  /* 0x0000501401007387 */ /* 0x0007e20000100800 */
[----:B-1----:R-:W-:Y:S01]  /*25440*/  @!P0 FMUL R21, R21, R21 ;  /* 0x0000001515158220 */ /* 0x002fe20000400000 */
[----:B------:R-:W-:-:S03]  /*25450*/  FSETP.GEU.AND P0, PT, R6, -126, PT ;  /* 0xc2fc00000600780b */ /* 0x000fc60003f0e000 */
[----:B------:R-:W-:Y:S01]  /*25460*/  @!P3 FMUL R9, R9, 0.5 ;  /* 0x3f0000000909b820 */ /* 0x000fe20000400000 */
[----:B------:R-:W1:Y:S01]  /*25470*/  MUFU.EX2 R144, R52 ;  /* 0x0000003400907308 */ /* 0x000e620000000800 */
[----:B------:R-:W-:Y:S01]  /*25480*/  @!P4 FMUL R8, R8, 0.5 ;  /* 0x3f0000000808c820 */ /* 0x000fe20000400000 */
[----:B------:R-:W-:Y:S01]  /*25490*/  FFMA2 R4, R158.F32x2.HI_LO, UR37.F32, R0.F32 ;  /* 0x000000259e047c49 */ /* 0x000fe20009200000 */
[----:B------:R3:W-:Y:S01]  /*254a0*/  STL [R1+0x54], R21 ;  /* 0x0000541501007387 */ /* 0x0007e20000100800 */
[----:B------:R-:W-:Y:S01]  /*254b0*/  @!P1 FMUL R51, R51, 0.5 ;  /* 0x3f00000033339820 */ /* 0x000fe20000400000 */
[----:B------:R-:W-:Y:S01]  /*254c0*/  F2FP.F16.F32.PACK_AB R39, R21, R20 ;  /* 0x000000141527723e */ /* 0x000fe200000000ff */
[----:B--2---:R-:W-:Y:S02]  /*254d0*/  @!P2 FMUL R172, R172, R172 ;  /* 0x000000acacaca220 */ /* 0x004fe40000400000 */
[----:B------:R-:W2:Y:S01]  /*254e0*/  MUFU.EX2 R15, R9 ;  /* 0x00000009000f7308 */ /* 0x000ea20000000800 */
[----:B------:R-:W-:Y:S01]  /*254f0*/  FSETP.GEU.AND P2, PT, R11, -126, PT ;  /* 0xc2fc00000b00780b */ /* 0x000fe20003f4e000 */
[----:B------:R-:W-:-:S06]  /*25500*/  @!P0 FMUL R6, R6, 0.5 ;  /* 0x3f00000006068820 */ /* 0x000fcc0000400000 */
[----:B------:R-:W4:Y:S01]  /*25510*/  MUFU.EX2 R145, R53 ;  /* 0x0000003500917308 */ /* 0x000f220000000800 */
[----:B-1----:R-:W-:Y:S01]  /*25520*/  @!P6 FMUL R144, R144, R144 ;  /* 0x000000909090e220 */ /* 0x002fe20000400000 */
[----:B------:R-:W-:-:S04]  /*25530*/  FSETP.GEU.AND P6, PT, R7, -126, PT ;  /* 0xc2fc00000700780b */ /* 0x000fc80003fce000 */
[----:B------:R-:W-:Y:S02]  /*25540*/  @!P2 FMUL R11, R11, 0.5 ;  /* 0x3f0000000b0ba820 */ /* 0x000fe40000400000 */
[----:B------:R-:W1:Y:S01]  /*25550*/  MUFU.EX2 R14, R8 ;  /* 0x00000008000e7308 */ /* 0x000e620000000800 */
[----:B--2---:R-:W-:Y:S01]  /*25560*/  @!P3 FMUL R15, R15, R15 ;  /* 0x0000000f0f0fb220 */ /* 0x004fe20000400000 */
[----:B------:R-:W-:-:S04]  /*25570*/  FSETP.GEU.AND P3, PT, R10, -126, PT ;  /* 0xc2fc00000a00780b */ /* 0x000fc80003f6e000 */
[----:B------:R3:W-:Y:S01]  /*25580*/  STL [R1+0x5c], R15 ;  /* 0x00005c0f01007387 */ /* 0x0007e20000100800 */
[----:B------:R-:W-:Y:S01]  /*25590*/  @!P6 FMUL R7, R7, 0.5 ;  /* 0x3f0000000707e820 */ /* 0x000fe20000400000 */
[----:B------:R-:W2:Y:S01]  /*255a0*/  MUFU.EX2 R173, R51 ;  /* 0x0000003300ad7308 */ /* 0x000ea20000000800 */
[----:B----4-:R-:W-:Y:S01]  /*255b0*/  @!P5 FMUL R145, R145, R145 ;  /* 0x000000919191d220 */ /* 0x010fe20000400000 */
[----:B------:R-:W-:-:S04]  /*255c0*/  FSETP.GEU.AND P5, PT, R4, -126, PT ;  /* 0xc2fc00000400780b */ /* 0x000fc80003fae000 */
[----:B------:R-:W-:Y:S01]  /*255d0*/  F2FP.F16.F32.PACK_AB R40, R145, R144 ;  /* 0x000000909128723e */ /* 0x000fe200000000ff */
[----:B------:R-:W-:Y:S01]  /*255e0*/  @!P3 FMUL R10, R10, 0.5 ;  /* 0x3f0000000a0ab820 */ /* 0x000fe20000400000 */
[----:B------:R-:W4:Y:S01]  /*255f0*/  MUFU.EX2 R158, R6 ;  /* 0x00000006009e7308 */ /* 0x000f220000000800 */
[----:B-1----:R-:W-:Y:S01]  /*25600*/  @!P4 FMUL R14, R14, R14 ;  /* 0x0000000e0e0ec220 */ /* 0x002fe20000400000 */
[----:B------:R-:W-:Y:S01]  /*25610*/  FSETP.GEU.AND P4, PT, R5, -126, PT ;  /* 0xc2fc00000500780b */ /* 0x000fe20003f8e000 */
[----:B------:R-:W-:-:S03]  /*25620*/  FFMA2 R8, R156.F32x2.HI_LO, UR37.F32, R0.F32 ;  /* 0x000000259c087c49 */ /* 0x000fc60009200000 */
[----:B------:R3:W-:Y:S01]  /*25630*/  STL [R1+0x58], R14 ;  /* 0x0000580e01007387 */ /* 0x0007e20000100800 */
[----:B------:R-:W-:Y:S01]  /*25640*/  @!P5 FMUL R4, R4, 0.5 ;  /* 0x3f0000000404d820 */ /* 0x000fe20000400000 */
[----:B------:R-:W1:Y:S01]  /*25650*/  MUFU.EX2 R156, R10 ;  /* 0x0000000a009c7308 */ /* 0x000e620000000800 */
[----:B--2---:R-:W-:Y:S01]  /*25660*/  @!P1 FMUL R173, R173, R173 ;  /* 0x000000adadad9220 */ /* 0x004fe20000400000 */
[----:B------:R-:W-:Y:S02]  /*25670*/  FSETP.GEU.AND P1, PT, R8, -126, PT ;  /* 0xc2fc00000800780b */ /* 0x000fe40003f2e000 */
[----:B------:R-:W-:Y:S02]  /*25680*/  F2FP.F16.F32.PACK_AB R41, R15, R14 ;  /* 0x0000000e0f29723e */ /* 0x000fe400000000ff */
[----:B------:R-:W-:Y:S01]  /*25690*/  F2FP.F16.F32.PACK_AB R42, R173, R172 ;  /* 0x000000acad2a723e */ /* 0x000fe200000000ff */
[----:B------:R-:W-:Y:S01]  /*256a0*/  @!P4 FMUL R5, R5, 0.5 ;  /* 0x3f0000000505c820 */ /* 0x000fe20000400000 */
[----:B------:R2:W5:Y:S01]  /*256b0*/  MUFU.EX2 R157, R11 ;  /* 0x0000000b009d7308 */ /* 0x0005620000000800 */
[----:B----4-:R-:W-:Y:S01]  /*256c0*/  @!P0 FMUL R158, R158, R158 ;  /* 0x0000009e9e9e8220 */ /* 0x010fe20000400000 */
[----:B------:R-:W-:-:S05]  /*256d0*/  FSETP.GEU.AND P0, PT, R9, -126, PT ;  /* 0xc2fc00000900780b */ /* 0x000fca0003f0e000 */
[----:B------:R-:W-:Y:S01]  /*256e0*/  @!P1 FMUL R8, R8, 0.5 ;  /* 0x3f00000008089820 */ /* 0x000fe20000400000 */
[----:B------:R4:W3:Y:S01]  /*256f0*/  MUFU.EX2 R159, R7 ;  /* 0x00000007009f7308 */ /* 0x0008e20000000800 */
[----:B-1----:R-:W-:-:S06]  /*25700*/  @!P3 FMUL R156, R156, R156 ;  /* 0x0000009c9c9cb220 */ /* 0x002fcc0000400000 */
[----:B------:R-:W-:Y:S01]  /*25710*/  @!P0 FMUL R9, R9, 0.5 ;  /* 0x3f00000009098820 */ /* 0x000fe20000400000 */
[----:B------:R-:W1:Y:S01]  /*25720*/  MUFU.EX2 R170, R4 ;  /* 0x0000000400aa7308 */ /* 0x000e620000000800 */
[----:B--2---:R-:W-:Y:S02]  /*25730*/  FFMA2 R10, R166.F32x2.HI_LO, UR37.F32, R0.F32 ;  /* 0x00000025a60a7c49 */ /* 0x004fe40009200000 */
[----:B-----5:R-:W-:-:S03]  /*25740*/  @!P2 FMUL R157, R157, R157 ;  /* 0x0000009d9d9da220 */ /* 0x020fc60000400000 */
[----:B------:R-:W-:Y:S02]  /*25750*/  FSETP.GEU.AND P2, PT, R10, -126, PT ;  /* 0xc2fc00000a00780b */ /* 0x000fe40003f4e000 */
[----:B------:R2:W5:Y:S01]  /*25760*/  MUFU.EX2 R171, R5 ;  /* 0x0000000500ab7308 */ /* 0x0005620000000800 */
[----:B----4-:R-:W-:Y:S01]  /*25770*/  FFMA2 R6, R168.F32x2.HI_LO, UR37.F32, R0.F32 ;  /* 0x00000025a8067c49 */ /* 0x010fe20009200000 */
[----:B------:R-:W-:Y:S01]  /*25780*/  F2FP.F16.F32.PACK_AB R45, R157, R156 ;  /* 0x0000009c9d2d723e */ /* 0x000fe200000000ff */
[----:B---3--:R-:W-:-:S03]  /*25790*/  @!P6 FMUL R159, R159, R159 ;  /* 0x0000009f9f9fe220 */ /* 0x008fc60000400000 */
[----:B------:R-:W-:Y:S02]  /*257a0*/  FSETP.GEU.AND P6, PT, R6, -126, PT ;  /* 0xc2fc00000600780b */ /* 0x000fe40003fce000 */
[----:B------:R-:W3:Y:S01]  /*257b0*/  MUFU.EX2 R168, R8 ;  /* 0x0000000800a87308 */ /* 0x000ee20000000800 */
[----:B-1----:R-:W-:Y:S01]  /*257c0*/  @!P5 FMUL R170, R170, R170 ;  /* 0x000000aaaaaad220 */ /* 0x002fe20000400000 */
[----:B------:R-:W-:Y:S01]  /*257d0*/  FSETP.GEU.AND P5, PT, R7, -126, PT ;  /* 0xc2fc00000700780b */ /* 0x000fe20003fae000 */
[----:B------:R-:W-:Y:S01]  /*257e0*/  @!P2 FMUL R10, R10, 0.5 ;  /* 0x3f0000000a0aa820 */ /* 0x000fe20000400000 */
[----:B------:R-:W-:-:S04]  /*257f0*/  F2FP.F16.F32.PACK_AB R43, R159, R158 ;  /* 0x0000009e9f2b723e */ /* 0x000fc800000000ff */
[----:B------:R1:W4:Y:S01]  /*25800*/  MUFU.EX2 R169, R9 ;  /* 0x0000000900a97308 */ /* 0x0003220000000800 */
[--C-:B--2---:R-:W-:Y:S02]  /*25810*/  FFMA2 R4, R154.F32x2.HI_LO, UR37.F32, R0.reuse.F32 ;  /* 0x000000259a047c49 */ /* 0x104fe40009200000 */
[----:B-----5:R-:W-:Y:S01]  /*25820*/  @!P4 FMUL R171, R171, R171 ;  /* 0x000000abababc220 */ /* 0x020fe20000400000 */
[----:B------:R-:W-:Y:S02]  /*25830*/  @!P6 FMUL R6, R6, 0.5 ;  /* 0x3f0000000606e820 */ /* 0x000fe40000400000 */
[----:B------:R-:W-:Y:S01]  /*25840*/  FSETP.GEU.AND P3, PT, R5, -126, PT ;  /* 0xc2fc00000500780b */ /* 0x000fe20003f6e000 */
[----:B------:R-:W-:Y:S01]  /*25850*/  @!P5 FMUL R7, R7, 0.5 ;  /* 0x3f0000000707d820 */ /* 0x000fe20000400000 */
[----:B------:R-:W-:Y:S01]  /*25860*/  FSETP.GEU.AND P4, PT, R4, -126, PT ;  /* 0xc2fc00000400780b */ /* 0x000fe20003f8e000 */
[----:B---3--:R-:W-:Y:S01]  /*25870*/  @!P1 FMUL R168, R168, R168 ;  /* 0x000000a8a8a89220 */ /* 0x008fe20000400000 */
[----:B------:R-:W-:Y:S01]  /*25880*/  FSETP.GEU.AND P1, PT, R11, -126, PT ;  /* 0xc2fc00000b00780b */ /* 0x000fe20003f2e000 */
[----:B------:R-:W2:Y:S01]  /*25890*/  MUFU.EX2 R154, R6 ;  /* 0x00000006009a7308 */ /* 0x000ea20000000800 */
[----:B------:R-:W-:Y:S01]  /*258a0*/  F2FP.F16.F32.PACK_AB R44, R171, R170 ;  /* 0x000000aaab2c723e */ /* 0x000fe200000000ff */
[----:B-1----:R-:W-:-:S06]  /*258b0*/  FFMA2 R8, R152.F32x2.HI_LO, UR37.F32, R0.F32 ;  /* 0x0000002598087c49 */ /* 0x002fcc0009200000 */
[----:B------:R-:W-:Y:S01]  /*258c0*/  @!P3 FMUL R5, R5, 0.5 ;  /* 0x3f0000000505b820 */ /* 0x000fe20000400000 */
[----:B----4-:R-:W-:Y:S01]  /*258d0*/  @!P0 FMUL R169, R169, R169 ;  /* 0x000000a9a9a98220 */ /* 0x010fe20000400000 */
[----:B------:R-:W1:Y:S01]  /*258e0*/  MUFU.EX2 R152, R10 ;  /* 0x0000000a00987308 */ /* 0x000e620000000800 */
[----:B------:R-:W-:Y:S01]  /*258f0*/  FSETP.GEU.AND P0, PT, R8, -126, PT ;  /* 0xc2fc00000800780b */ /* 0x000fe20003f0e000 */
[----:B------:R-:W-:Y:S01]  /*25900*/  @!P4 FMUL R4, R4, 0.5 ;  /* 0x3f0000000404c820 */ /* 0x000fe20000400000 */
[----:B------:R-:W-:Y:S01]  /*25910*/  @!P1 FMUL R11, R11, 0.5 ;  /* 0x3f0000000b0b9820 */ /* 0x000fe20000400000 */
[----:B------:R-:W-:Y:S01]  /*25920*/  F2FP.F16.F32.PACK_AB R46, R169, R168 ;  /* 0x000000a8a92e723e */ /* 0x000fe200000000ff */
[----:B--2---:R-:W-:-:S03]  /*25930*/  @!P6 FMUL R154, R154, R154 ;  /* 0x0000009a9a9ae220 */ /* 0x004fc60000400000 */
[----:B------:R-:W2:Y:S01]  /*25940*/  MUFU.EX2 R167, R5 ;  /* 0x0000000500a77308 */ /* 0x000ea20000000800 */
[----:B------:R-:W-:-:S05]  /*25950*/  FSETP.GEU.AND P6, PT, R9, -126, PT ;  /* 0xc2fc00000900780b */ /* 0x000fca0003fce000 */
[----:B------:R-:W-:Y:S02]  /*25960*/  @!P0 FMUL R8, R8, 0.5 ;  /* 0x3f00000008088820 */ /* 0x000fe40000400000 */
[----:B------:R3:W4:Y:S01]  /*25970*/  MUFU.EX2 R166, R4 ;  /* 0x0000000400a67308 */ /* 0x0007220000000800 */
[----:B-1----:R-:W-:-:S05]  /*25980*/  @!P2 FMUL R152, R152, R152 ;  /* 0x000000989898a220 */ /* 0x002fca0000400000 */
[----:B------:R-:W-:Y:S02]  /*25990*/  @!P6 FMUL R9, R9, 0.5 ;  /* 0x3f0000000909e820 */ /* 0x000fe40000400000 */
[----:B------:R1:W5:Y:S01]  /*259a0*/  MUFU.EX2 R155, R7 ;  /* 0x00000007009b7308 */ /* 0x0003620000000800 */
[----:B--2---:R-:W-:-:S07]  /*259b0*/  @!P3 FMUL R167, R167, R167 ;  /* 0x000000a7a7a7b220 */ /* 0x004fce0000400000 */
[----:B------:R-:W2:Y:S01]  /*259c0*/  MUFU.EX2 R153, R11 ;  /* 0x0000000b00997308 */ /* 0x000ea20000000800 */
[----:B---3--:R-:W-:Y:S02]  /*259d0*/  FFMA2 R4, R150.F32x2.HI_LO, UR37.F32, R0.F32 ;  /* 0x0000002596047c49 */ /* 0x008fe40009200000 */
[----:B----4-:R-:W-:-:S03]  /*259e0*/  @!P4 FMUL R166, R166, R166 ;  /* 0x000000a6a6a6c220 */ /* 0x010fc60000400000 */
[----:B------:R-:W-:Y:S02]  /*259f0*/  FSETP.GEU.AND P3, PT, R4, -126, PT ;  /* 0xc2fc00000400780b */ /* 0x000fe40003f6e000 */
[----:B------:R-:W-:Y:S01]  /*25a00*/  FSETP.GEU.AND P2, PT, R5, -126, PT ;  /* 0xc2fc00000500780b */ /* 0x000fe20003f4e000 */
[----:B-1----:R-:W-:Y:S01]  /*25a10*/  FFMA2 R6, R164.F32x2.HI_LO, UR37.F32, R0.F32 ;  /* 0x00000025a4067c49 */ /* 0x002fe20009200000 */
[----:B------:R-:W-:Y:S01]  /*25a20*/  MOV R0, UR54 ;  /* 0x0000003600007c02 */ /* 0x000fe20008000f00 */
[----:B------:R-:W1:Y:S01]  /*25a30*/  MUFU.EX2 R164, R8 ;  /* 0x0000000800a47308 */ /* 0x000e620000000800 */
[----:B-----5:R-:W-:Y:S01]  /*25a40*/  @!P5 FMUL R155, R155, R155 ;  /* 0x0000009b9b9bd220 */ /* 0x020fe20000400000 */
[----:B------:R-:W-:Y:S01]  /*25a50*/  F2FP.F16.F32.PACK_AB R48, R167, R166 ;  /* 0x000000a6a730723e */ /* 0x000fe200000000ff */
[----:B------:R3:W-:Y:S01]  /*25a60*/  SYNCS.ARRIVE.TRANS64.A1T0 RZ, [R0+UR50+0x500d0], RZ ;  /* 0x0500d0ff00ff79a7 */ /* 0x0007e20008100032 */
[----:B------:R-:W-:Y:S01]  /*25a70*/  FSETP.GEU.AND P5, PT, R6, -126, PT ;  /* 0xc2fc00000600780b */ /* 0x000fe20003fae000 */
[----:B--2---:R-:W-:Y:S01]  /*25a80*/  @!P1 FMUL R153, R153, R153 ;  /* 0x0000009999999220 */ /* 0x004fe20000400000 */
[----:B------:R-:W-:-:S02]  /*25a90*/  FSETP.GEU.AND P1, PT, R162, -126, PT ;  /* 0xc2fc0000a200780b */ /* 0x000fc40003f2e000 */
[----:B------:R-:W-:Y:S01]  /*25aa0*/  @!P3 FMUL R4, R4, 0.5 ;  /* 0x3f0000000404b820 */ /* 0x000fe20000400000 */
[----:B------:R-:W-:Y:S01]  /*25ab0*/  FSETP.GEU.AND P4, PT, R7, -126, PT ;  /* 0xc2fc00000700780b */ /* 0x000fe20003f8e000 */
[----:B------:R-:W-:Y:S01]  /*25ac0*/  @!P2 FMUL R5, R5, 0.5 ;  /* 0x3f0000000505a820 */ /* 0x000fe20000400000 */
[----:B------:R-:W2:Y:S01]  /*25ad0*/  MUFU.EX2 R165, R9 ;  /* 0x0000000900a57308 */ /* 0x000ea20000000800 */
[----:B------:R-:W-:Y:S02]  /*25ae0*/  F2FP.F16.F32.PACK_AB R47, R155, R154 ;  /* 0x0000009a9b2f723e */ /* 0x000fe400000000ff */
[----:B------:R-:W-:Y:S01]  /*25af0*/  F2FP.F16.F32.PACK_AB R49, R153, R152 ;  /* 0x000000989931723e */ /* 0x000fe200000000ff */
[----:B-1----:R-:W-:Y:S01]  /*25b00*/  @!P0 FMUL R164, R164, R164 ;  /* 0x000000a4a4a48220 */ /* 0x002fe20000400000 */
[----:B------:R-:W-:-:S03]  /*25b10*/  FSETP.GEU.AND P0, PT, R163, -126, PT ;  /* 0xc2fc0000a300780b */ /* 0x000fc60003f0e000 */
[----:B------:R-:W1:Y:S01]  /*25b20*/  MUFU.EX2 R12, R4 ;  /* 0x00000004000c7308 */ /* 0x000e620000000800 */
[----:B------:R-:W-:Y:S01]  /*25b30*/  @!P1 FMUL R162, R162, 0.5 ;  /* 0x3f000000a2a29820 */ /* 0x000fe20000400000 */
[----:B------:R-:W-:Y:S01]  /*25b40*/  @!P5 FMUL R6, R6, 0.5 ;  /* 0x3f0000000606d820 */ /* 0x000fe20000400000 */
[----:B------:R-:W-:-:S05]  /*25b50*/  @!P4 FMUL R7, R7, 0.5 ;  /* 0x3f0000000707c820 */ /* 0x000fca0000400000 */
[----:B------:R-:W4:Y:S01]  /*25b60*/  MUFU.EX2 R13, R5 ;  /* 0x00000005000d7308 */ /* 0x000f220000000800 */
[----:B--2---:R-:W-:Y:S01]  /*25b70*/  @!P6 FMUL R165, R165, R165 ;  /* 0x000000a5a5a5e220 */ /* 0x004fe20000400000 */
[----:B------:R-:W-:Y:S01]  /*25b80*/  LOP3.LUT P6, RZ, R3, 0x3, R24, 0x48, !PT ;  /* 0x0000000303ff7812 */ /* 0x000fe200078c4818 */
[----:B------:R-:W-:Y:S01]  /*25b90*/  @!P0 FMUL R163, R163, 0.5 ;  /* 0x3f000000a3a38820 */ /* 0x000fe20000400000 */
[----:B------:R-:W-:Y:S02]  /*25ba0*/  F2FP.F16.F32.PACK_AB R24, R181, R180 ;  /* 0x000000b4b518723e */ /* 0x000fe400000000ff */
[----:B------:R-:W-:Y:S02]  /*25bb0*/  F2FP.F16.F32.PACK_AB R50, R165, R164 ;  /* 0x000000a4a532723e */ /* 0x000fe400000000ff */
[----:B------:R-:W2:Y:S01]  /*25bc0*/  MUFU.EX2 R150, R6 ;  /* 0x0000000600967308 */ /* 0x000ea20000000800 */
[----:B-1----:R-:W-:-:S05]  /*25bd0*/  @!P3 FMUL R12, R12, R12 ;  /* 0x0000000c0c0cb220 */ /* 0x002fca0000400000 */
[----:B------:R3:W-:Y:S02]  /*25be0*/  STL [R1+0x60], R12 ;  /* 0x0000600c01007387 */ /* 0x0007e40000100800 */
[----:B------:R-:W1:Y:S01]  /*25bf0*/  MUFU.EX2 R151, R7 ;  /* 0x0000000700977308 */ /* 0x000e620000000800 */
[----:B----4-:R-:W-:-:S05]  /*25c00*/  @!P2 FMUL R13, R13, R13 ;  /* 0x0000000d0d0da220 */ /* 0x010fca0000400000 */
[----:B------:R3:W-:Y:S01]  /*25c10*/  STL [R1+0x64], R13 ;  /* 0x0000640d01007387 */ /* 0x0007e20000100800 */
[----:B------:R-:W-:Y:S01]  /*25c20*/  F2FP.F16.F32.PACK_AB R52, R13, R12 ;  /* 0x0000000c0d34723e */ /* 0x000fe200000000ff */
[----:B------:R-:W4:Y:S01]  /*25c30*/  MUFU.EX2 R162, R162 ;  /* 0x000000a200a27308 */ /* 0x000f220000000800 */
[----:B--2---:R-:W-:-:S07]  /*25c40*/  @!P5 FMUL R150, R150, R150 ;  /* 0x000000969696d220 */ /* 0x004fce0000400000 */
[----:B------:R-:W2:Y:S01]  /*25c50*/  MUFU.EX2 R163, R163 ;  /* 0x000000a300a37308 */ /* 0x000ea20000000800 */
[----:B-1----:R-:W-:-:S05]  /*25c60*/  @!P4 FMUL R151, R151, R151 ;  /* 0x000000979797c220 */ /* 0x002fca0000400000 */
[----:B------:R-:W-:Y:S01]  /*25c70*/  F2FP.F16.F32.PACK_AB R51, R151, R150 ;  /* 0x000000969733723e */ /* 0x000fe200000000ff */
[----:B----4-:R-:W-:Y:S01]  /*25c80*/  @!P1 FMUL R162, R162, R162 ;  /* 0x000000a2a2a29220 */ /* 0x010fe20000400000 */
[----:B--2---:R-:W-:-:S05]  /*25c90*/  @!P0 FMUL R163, R163, R163 ;  /* 0x000000a3a3a38220 */ /* 0x004fca0000400000 */
[----:B------:R-:W-:Y:S01]  /*25ca0*/  F2FP.F16.F32.PACK_AB R53, R163, R162 ;  /* 0x000000a2a335723e */ /* 0x000fe200000000ff */
[----:B---3--:R-:W-:Y:S06]  /*25cb0*/  @!P6 BRA `(.L_x_339) ;  /* 0x000000000040e947 */ /* 0x008fec0003800000 */
[----:B------:R-:W-:Y:S01]  /*25cc0*/  MOV R14, 0x8 ;  /* 0x00000008000e7802 */ /* 0x000fe20000000f00 */
        /* <DEDUP_REMOVED lines=15> */
.L_x_339:
[----:B------:R-:W-:Y:S05]  /*25dc0*/  WARPSYNC.ALL ;  /* 0x0000000000007948 */ /* 0x000fea0003800000 */
[----:B------:R1:W-:Y:S02]  /*25dd0*/  STTM.x32 tmem[UR38], R56 ;  /* 0x00000038000079ed */ /* 0x0003e400082c0026 */
[----:B-1----:R-:W2:Y:S01]  /*25de0*/  LDL R87, [R1+0x6c] ;  /* 0x00006c0001577983 */ /* 0x002ea20000100800 */
[----:B------:R-:W-:Y:S01]  /*25df0*/  UIADD3 UR4, UPT, UPT, UR38, 0x20, URZ ;  /* 0x0000002026047890 */ /* 0x000fe2000fffe0ff */
[----:B------:R-:W1:Y:S03]  /*25e00*/  S2R R58, SR_TID.X ;  /* 0x00000000003a7919 */ /* 0x000e660000002100 */
[----:B------:R-:W-:-:S06]  /*25e10*/  USHF.R.U32.HI UR4, URZ, 0x15, UR4 ;  /* 0x00000015ff047899 */ /* 0x000fcc0008011604 */
[----:B------:R-:W-:Y:S02]  /*25e20*/  MOV R0, UR4 ;  /* 0x0000000400007c02 */ /* 0x000fe40008000f00 */
[----:B-1----:R-:W-:Y:S02]  /*25e30*/  SHF.R.U32.HI R59, RZ, 0x5, R58 ;  /* 0x00000005ff3b7819 */ /* 0x002fe4000001163a */
[----:B--2---:R-:W-:-:S04]  /*25e40*/  FSETP.NEU.AND P0, PT, R87, -INF , PT ;  /* 0xff8000005700780b */ /* 0x004fc80003f0d000 */
[----:B------:R-:W-:Y:S02]  /*25e50*/  FSEL R4, R87, RZ, P0 ;  /* 0x000000ff57047208 */ /* 0x000fe40000000000 */
[----:B------:R-:W-:-:S03]  /*25e60*/  LOP3.LUT P0, RZ, R0, 0x3, R59, 0x48, !PT ;  /* 0x0000000300ff7812 */ /* 0x000fc6000780483b */
[----:B------:R-:W-:-:S04]  /*25e70*/  FMUL R4, R4, -UR37 ;  /* 0x8000002504047c20 */ /* 0x000fc80008400000 */
[--C-:B------:R-:W-:Y:S02]  /*25e80*/  FFMA2 R54, R54.F32x2.HI_LO, UR37.F32, R4.reuse.F32 ;  /* 0x0000002536367c49 */ /* 0x100fe40009200004 */
[----:B------:R-:W-:-:S03]  /*25e90*/  FFMA2 R4, R18.F32x2.HI_LO, UR37.F32, R4.F32 ;  /* 0x0000002512047c49 */ /* 0x000fc60009200004 */
[----:B------:R-:W-:Y:S02]  /*25ea0*/  FSETP.GEU.AND P4, PT, R54, -126, PT ;  /* 0xc2fc00003600780b */ /* 0x000fe40003f8e000 */
[----:B------:R-:W-:Y:S02]  /*25eb0*/  FSETP.GEU.AND P3, PT, R55, -126, PT ;  /* 0xc2fc00003700780b */ /* 0x000fe40003f6e000 */
[----:B------:R-:W-:Y:S02]  /*25ec0*/  FSETP.GEU.AND P2, PT, R4, -126, PT ;  /* 0xc2fc00000400780b */ /* 0x000fe40003f4e000 */
[----:B------:R-:W-:-:S07]  /*25ed0*/  FSETP.GEU.AND P1, PT, R5, -126, PT ;  /* 0xc2fc00000500780b */ /* 0x000fce0003f2e000 */
[----:B------:R-:W-:Y:S02]  /*25ee0*/  @!P4 FMUL R54, R54, 0.5 ;  /* 0x3f0000003636c820 */ /* 0x000fe40000400000 */
[----:B------:R-:W-:Y:S02]  /*25ef0*/  @!P3 FMUL R55, R55, 0.5 ;  /* 0x3f0000003737b820 */ /* 0x000fe40000400000 */
[----:B------:R-:W-:Y:S01]  /*25f00*/  @!P2 FMUL R4, R4, 0.5 ;  /* 0x3f0000000404a820 */ /* 0x000fe20000400000 */
[----:B------:R-:W1:Y:S01]  /*25f10*/  MUFU.EX2 R56, R54 ;  /* 0x0000003600387308 */ /* 0x000e620000000800 */
[----:B------:R-:W-:-:S07]  /*25f20*/  @!P1 FMUL R5, R5, 0.5 ;  /* 0x3f00000005059820 */ /* 0x000fce0000400000 */
[----:B------:R-:W2:Y:S08]  /*25f30*/  MUFU.EX2 R57, R55 ;  /* 0x0000003700397308 */ /* 0x000eb00000000800 */
[----:B------:R-:W3:Y:S01]  /*25f40*/  MUFU.EX2 R18, R4 ;  /* 0x0000000400127308 */ /* 0x000ee20000000800 */
[----:B-1----:R-:W-:-:S07]  /*25f50*/  @!P4 FMUL R56, R56, R56 ;  /* 0x000000383838c220 */ /* 0x002fce0000400000 */
[----:B------:R-:W1:Y:S01]  /*25f60*/  MUFU.EX2 R19, R5 ;  /* 0x0000000500137308 */ /* 0x000e620000000800 */
[----:B--2---:R-:W-:-:S05]  /*25f70*/  @!P3 FMUL R57, R57, R57 ;  /* 0x000000393939b220 */ /* 0x004fca0000400000 */
[----:B------:R-:W-:Y:S01]  /*25f80*/  F2FP.F16.F32.PACK_AB R54, R57, R56 ;  /* 0x000000383936723e */ /* 0x000fe200000000ff */
[----:B---3--:R-:W-:Y:S01]  /*25f90*/  @!P2 FMUL R18, R18, R18 ;  /* 0x000000121212a220 */ /* 0x008fe20000400000 */
[----:B-1----:R-:W-:-:S05]  /*25fa0*/  @!P1 FMUL R19, R19, R19 ;  /* 0x0000001313139220 */ /* 0x002fca0000400000 */
[----:B------:R-:W-:Y:S01]  /*25fb0*/  F2FP.F16.F32.PACK_AB R55, R19, R18 ;  /* 0x000000121337723e */ /* 0x000fe200000000ff */
[----:B------:R-:W-:Y:S06]  /*25fc0*/  @!P0 BRA `(.L_x_340) ;  /* 0x0000000000408947 */ /* 0x000fec0003800000 */
        /* <DEDUP_REMOVED lines=16> */
.L_x_340:
        /* <DEDUP_REMOVED lines=10> */
.L_x_341:
[----:B------:R-:W3:Y:S01]  /*26170*/  S2UR UR6, SR_CgaCtaId ;  /* 0x00000000000679c3 */ /* 0x000ee20000008800 */
[----:B------:R-:W-:Y:S01]  /*26180*/  UISETP.NE.AND UP0, UPT, UR39, URZ, UPT ;  /* 0x000000ff2700728c */ /* 0x000fe2000bf05270 */
[----:B------:R-:W-:Y:S02]  /*26190*/  UMOV UR5, 0x400 ;  /* 0x0000040000057882 */ /* 0x000fe40000000000 */
[----:B---3--:R-:W-:-:S04]  /*261a0*/  ULEA UR5, UR6, UR5, 0x18 ;  /* 0x0000000506057291 */ /* 0x008fc8000f8ec0ff */
[----:B------:R-:W-:-:S04]  /*261b0*/  UIADD3 UR4, UPT, UPT, UR5, 0x50068, URZ ;  /* 0x0005006805047890 */ /* 0x000fc8000fffe0ff */
[----:B------:R-:W-:-:S04]  /*261c0*/  @UP0 UIADD3 UR4, UPT, UPT, UR5, 0x50058, URZ ;  /* 0x0005005805040890 */ /* 0x000fc8000fffe0ff */
[----:B------:R-:W-:-:S09]  /*261d0*/  UPRMT UR4, UR6, 0x654, UR4 ;  /* 0x0000065406047896 */ /* 0x000fd20008000004 */
[----:B--2---:R-:W-:Y:S01]  /*261e0*/  SYNCS.ARRIVE.TRANS64.RED.A1T0 RZ, [UR4], RZ ;  /* 0x000000ffffff79a7 */ /* 0x004fe20008100404 */
[----:B------:R-:W-:Y:S02]  /*261f0*/  USEL UR4, UR43, UR42, UP0 ;  /* 0x0000002a2b047287 */ /* 0x000fe40008000000 */
[----:B------:R-:W-:Y:S02]  /*26200*/  UISETP.NE.AND UP0, UPT, UR48, URZ, UPT ;  /* 0x000000ff3000728c */ /* 0x000fe4000bf05270 */
[----:B------:R-:W-:-:S07]  /*26210*/  ULOP3.LUT UR38, UR4, 0x1, URZ, 0x3c, !UPT ;  /* 0x0000000104267892 */ /* 0x000fce000f8e3cff */
[----:B------:R-:W-:Y:S05]  /*26220*/  BRA.U UP0, `(.L_x_342) ;  /* 0x0000000100047547 */ /* 0x000fea000b800000 */
[----:B------:R-:W-:Y:S05]  /*26230*/  BPT.TRAP 0x1 ;  /* 0x000000040000795c */ /* 0x000fea0000300000 */
.L_x_342:
        /* <DEDUP_REMOVED lines=26> */
.L_x_483:
        /* <DEDUP_REMOVED lines=10> */
.L_x_345:
[----:B------:R-:W-:Y:S05]  /*26480*/  BSYNC.RECONVERGENT B0 ;  /* 0x0000000000007941 */ /* 0x000fea0003800200 */
.L_x_344:
[----:B------:R-:W2:Y:S04]  /*26490*/  LDL.LU.64 R4, [R1+0x18] ;  /* 0x0000180001047983 */ /* 0x000ea80000300a00 */
[----:B-1----:R-:W3:Y:S04]  /*264a0*/  LDL.LU.64 R26, [R1+0x20] ;  /* 0x00002000011a7983 */ /* 0x002ee80000300a00 */
[----:B------:R-:W4:Y:S04]  /*264b0*/  LDL.LU.64 R24, [R1+0x28] ;  /* 0x0000280001187983 */ /* 0x000f280000300a00 */
[----:B------:R-:W5:Y:S04]  /*264c0*/  LDL.LU.64 R20, [R1+0x38] ;  /* 0x0000380001147983 */ /* 0x000f680000300a00 */
[----:B------:R-:W5:Y:S04]  /*264d0*/  LDL.LU.64 R14, [R1+0x40] ;  /* 0x00004000010e7983 */ /* 0x000f680000300a00 */
[----:B------:R-:W5:Y:S04]  /*264e0*/  LDL.LU.64 R12, [R1+0x48] ;  /* 0x00004800010c7983 */ /* 0x000f680000300a00 */
[----:B------:R-:W5:Y:S01]  /*264f0*/  LDL.LU.64 R6, [R1+0x30] ;  /* 0x0000300001067983 */ /* 0x000f620000300a00 */
[----:B------:R-:W-:-:S03]  /*26500*/  FADD2 R90, R90.F32x2.HI_LO, R138.F32x2.HI_LO ;  /* 0x0000008a5a5a724b */ /* 0x000fc60000000000 */
[----:B------:R-:W5:Y:S01]  /*26510*/  LDL.LU.64 R10, [R1+0x50] ;  /* 0x00005000010a7983 */ /* 0x000f620000300a00 */
[----:B------:R-:W-:-:S03]  /*26520*/  FADD2 R90, R90.F32x2.HI_LO, R174.F32x2.HI_LO ;  /* 0x000000ae5a5a724b */ /* 0x000fc60000000000 */
[----:B------:R-:W5:Y:S01]  /*26530*/  LDL.LU.64 R8, [R1+0x58] ;  /* 0x0000580001087983 */ /* 0x000f620000300a00 */
[----:B------:R-:W-:Y:S02]  /*26540*/  FADD2 R90, R90.F32x2.HI_LO, R182.F32x2.HI_LO ;  /* 0x000000b65a5a724b */ /* 0x000fe40000000000 */
[----:B------:R-:W-:-:S04]  /*26550*/  FMUL R16, R3, R16 ;  /* 0x0000001003107220 */ /* 0x000fc80000400000 */
[----:B------:R-:W-:-:S04]  /*26560*/  FADD2 R88, R16.F32, R88.F32x2.HI_LO ;  /* 0x000000581058724b */ /* 0x000fc80000040000 */
[----:B------:R-:W-:-:S04]  /*26570*/  FADD2 R88, R88.F32x2.HI_LO, R94.F32x2.HI_LO ;  /* 0x0000005e5858724b */ /* 0x000fc80000000000 */
[----:B------:R-:W-:Y:S02]  /*26580*/  FADD2 R88, R88.F32x2.HI_LO, R102.F32x2.HI_LO ;  /* 0x000000665858724b */ /* 0x000fe40000000000 */
[----:B--2---:R-:W-:Y:S02]  /*26590*/  FADD2 R90, R90.F32x2.HI_LO, R4.F32x2.HI_LO ;  /* 0x000000045a5a724b */ /* 0x004fe40000000000 */
[----:B------:R-:W2:Y:S01]  /*265a0*/  LDL.LU.64 R4, [R1+0x60] ;  /* 0x0000600001047983 */ /* 0x000ea20000300a00 */
        /* <DEDUP_REMOVED lines=14> */
[----:B---3--:R-:W-:Y:S02]  /*26690*/  FADD2 R22, R22.F32x2.HI_LO, R26.F32x2.HI_LO ;  /* 0x0000001a1616724b */ /* 0x008fe40000000000 */
[----:B----4-:R-:W-:Y:S02]  /*266a0*/  FADD2 R92, R92.F32x2.HI_LO, R24.F32x2.HI_LO ;  /* 0x000000185c5c724b */ /* 0x010fe40000000000 */
[----:B------:R-:W-:Y:S02]  /*266b0*/  FADD2 R88, R88.F32x2.HI_LO, R188.F32x2.HI_LO ;  /* 0x000000bc5858724b */ /* 0x000fe40000000000 */
[----:B-----5:R-:W-:Y:S02]  /*266c0*/  FADD2 R90, R90.F32x2.HI_LO, R20.F32x2.HI_LO ;  /* 0x000000145a5a724b */ /* 0x020fe40000000000 */
        /* <DEDUP_REMOVED lines=19> */
[----:B------:R-:W-:Y:S01]  /*26800*/  UISETP.NE.AND UP0, UPT, UR47, 0x1, UPT ;  /* 0x000000012f00788c */ /* 0x000fe2000bf05270 */
[----:B------:R-:W-:-:S02]  /*26810*/  FADD2 R90, R90.F32x2.HI_LO, R162.F32x2.HI_LO ;  /* 0x000000a25a5a724b */ /* 0x000fc40000000000 */
[----:B------:R-:W-:Y:S02]  /*26820*/  FADD2 R22, R22.F32x2.HI_LO, R56.F32x2.HI_LO ;  /* 0x000000381616724b */ /* 0x000fe40000000000 */
[----:B------:R-:W-:-:S04]  /*26830*/  FADD2 R92, R92.F32x2.HI_LO, R18.F32x2.HI_LO ;  /* 0x000000125c5c724b */ /* 0x000fc80000000000 */
[----:B------:R-:W-:Y:S02]  /*26840*/  FADD2 R22, R22.F32x2.HI_LO, R92.F32x2.HI_LO ;  /* 0x0000005c1616724b */ /* 0x000fe40000000000 */
[----:B--2---:R-:W-:-:S04]  /*26850*/  FADD2 R88, R88.F32x2.HI_LO, R4.F32x2.HI_LO ;  /* 0x000000045858724b */ /* 0x004fc80000000000 */
[----:B------:R-:W-:-:S04]  /*26860*/  FADD2 R88, R88.F32x2.HI_LO, R90.F32x2.HI_LO ;  /* 0x0000005a5858724b */ /* 0x000fc80000000000 */
[----:B------:R-:W-:-:S04]  /*26870*/  FADD2 R22, R88.F32x2.HI_LO, R22.F32x2.HI_LO ;  /* 0x000000165816724b */ /* 0x000fc80000000000 */
[----:B------:R-:W-:Y:S01]  /*26880*/  FADD R16, R22, R23 ;  /* 0x0000001716107221 */ /* 0x000fe20000000000 */
[----:B------:R-:W-:Y:S06]  /*26890*/  BRA.U UP0, `(.L_x_346) ;  /* 0x0000000100987547 */ /* 0x000fec000b800000 */
[----:B------:R-:W-:Y:S05]  /*268a0*/  @P1 BRA `(.L_x_347) ;  /* 0x0000000000041947 */ /* 0x000fea0003800000 */
[----:B------:R-:W-:Y:S05]  /*268b0*/  BPT.TRAP 0x1 ;  /* 0x000000040000795c */ /* 0x000fea0000300000 */
.L_x_347:
[----:B------:R-:W-:Y:S01]  /*268c0*/  UISETP.NE.AND UP0, UPT, UR39, URZ, UPT ;  /* 0x000000ff2700728c */ /* 0x000fe2000bf05270 */
[----:B------:R-:W-:Y:S01]  /*268d0*/  IMAD.U32 R0, RZ, RZ, UR38 ;  /* 0x00000026ff007e24 */ /* 0x000fe2000f8e00ff */
[----:B------:R-:W-:Y:S01]  /*268e0*/  UIADD3 UR4, UPT, UPT, UR5, 0x50060, URZ ;  /* 0x0005006005047890 */ /* 0x000fe2000fffe0ff */
[----:B------:R-:W-:Y:S01]  /*268f0*/  IMAD.U32 R17, R58, 0x10000, RZ ;  /* 0x000100003a117824 */ /* 0x000fe200078e00ff */
[----:B------:R-:W-:Y:S02]  /*26900*/  LOP3.LUT R59, R59, 0x3, RZ, 0xc0, !PT ;  /* 0x000000033b3b7812 */ /* 0x000fe400078ec0ff */
[----:B------:R-:W-:Y:S02]  /*26910*/  SHF.L.U32 R0, R0, 0x1f, RZ ;  /* 0x0000001f00007819 */ /* 0x000fe400000006ff */
[----:B------:R-:W-:-:S03]  /*26920*/  LOP3.LUT R17, R17, 0x600000, RZ, 0xc0, !PT ;  /* 0x0060000011117812 */ /* 0x000fc600078ec0ff */
[----:B------:R-:W-:Y:S01]  /*26930*/  @UP0 UIADD3 UR4, UPT, UPT, UR5, 0x50050, URZ ;  /* 0x0005005005040890 */ /* 0x000fe2000fffe0ff */
[----:B------:R-:W-:Y:S01]  /*26940*/  SHF.R.U32.HI R4, RZ, 0x15, R17 ;  /* 0x00000015ff047819 */ /* 0x000fe20000011611 */
[----:B------:R-:W-:-:S03]  /*26950*/  USEL UR5, URZ, 0x80, UP0 ;  /* 0x00000080ff057887 */ /* 0x000fc60008000000 */
[----:B------:R-:W-:-:S03]  /*26960*/  ISETP.NE.AND P0, PT, R59, R4, PT ;  /* 0x000000043b00720c */ /* 0x000fc60003f05270 */
[----:B------:R-:W-:Y:S01]  /*26970*/  LOP3.LUT R17, R17, UR5, RZ, 0xfc, !PT ;  /* 0x0000000511117c12 */ /* 0x000fe2000f8efcff */
[----:B------:R-:W1:Y:S02]  /*26980*/  SYNCS.PHASECHK.TRANS64.TRYWAIT P1, [UR4], R0 ;  /* 0x00000000ff0075a7 */ /* 0x000e640008021104 */
[----:B-1----:R-:W-:Y:S07]  /*26990*/  @!P1 BRA `(.L_x_348) ;  /* 0x0000006800449947 */ /* 0x002fee0003800000 */
.L_x_485:
        /* <DEDUP_REMOVED lines=17> */
.L_x_349:
[----:B------:R-:W2:Y:S01]  /*26ab0*/  LDL R19, [R1+0x6c] ;  /* 0x00006c0001137983 */ /* 0x000ea20000100800 */
[----:B------:R-:W-:Y:S05]  /*26ac0*/  WARPSYNC.ALL ;  /* 0x0000000000007948 */ /* 0x000fea0003800000 */
[----:B------:R-:W-:Y:S02]  /*26ad0*/  R2UR UR4, R17 ;  /* 0x00000000110472ca */ /* 0x000fe400000e0000 */
[----:B------:R-:W-:-:S11]  /*26ae0*/  MOV R18, R16 ;  /* 0x0000001000127202 */ /* 0x000fd60000000f00 */
[----:B--2---:R2:W-:Y:S02]  /*26af0*/  STTM.x2 tmem[UR4], R18 ;  /* 0x00000012000079ed */ /* 0x0045e400080c0004 */
.L_x_346:
[----:B-1----:R-:W3:Y:S01]  /*26b00*/  LDL.LU R0, [R1+0x6c] ;  /* 0x00006c0001007983 */ /* 0x002ee20000300800 */
[----:B------:R-:W-:Y:S01]  /*26b10*/  UISETP.NE.AND UP0, UPT, UR39, URZ, UPT ;  /* 0x000000ff2700728c */ /* 0x000fe2000bf05270 */
[----:B------:R-:W-:Y:S01]  /*26b20*/  IADD3 R2, PT, PT, R2, 0x80, RZ ;  /* 0x0000008002027810 */ /* 0x000fe20007ffe0ff */
[----:B------:R-:W-:Y:S02]  /*26b30*/  UIADD3 UR4, UPT, UPT, UR47, -0x1, URZ ;  /* 0xffffffff2f047890 */ /* 0x000fe4000fffe0ff */
[----:B------:R-:W-:Y:S02]  /*26b40*/  USEL UR42, UR42, UR38, UP0 ;  /* 0x000000262a2a7287 */ /* 0x000fe40008000000 */
[----:B------:R-:W-:Y:S02]  /*26b50*/  USEL UR43, UR38, UR43, UP0 ;  /* 0x0000002b262b7287 */ /* 0x000fe40008000000 */
[----:B------:R-:W-:Y:S02]  /*26b60*/  UISETP.GT.AND UP0, UPT, UR47, 0x1, UPT ;  /* 0x000000012f00788c */ /* 0x000fe4000bf04270 */
[----:B------:R-:W-:Y:S01]  /*26b70*/  ULOP3.LUT UR44, UR44, 0x1, URZ, 0x3c, !UPT ;  /* 0x000000012c2c7892 */ /* 0x000fe2000f8e3cff */
[----:B------:R-:W-:Y:S01]  /*26b80*/  UMOV UR47, UR4 ;  /* 0x00000004002f7c82 */ /* 0x000fe20008000000 */
[----:B---3--:R-:W-:-:S05]  /*26b90*/  MOV R17, R0 ;  /* 0x0000000000117202 */ /* 0x008fca0000000f00 */
[----:B------:R-:W-:Y:S05]  /*26ba0*/  BRA.U UP0, `(.L_x_350) ;  /* 0xffffff91006c7547 */ /* 0x000fea000b83ffff */
.L_x_329:
[----:B------:R-:W-:-:S09]  /*26bb0*/  UISETP.NE.AND UP0, UPT, UR48, URZ, UPT ;  /* 0x000000ff3000728c */ /* 0x000fd2000bf05270 */
[----:B------:R-:W-:Y:S05]  /*26bc0*/  BRA.U UP0, `(.L_x_351) ;  /* 0x0000000100047547 */ /* 0x000fea000b800000 */
[----:B------:R-:W-:Y:S05]  /*26bd0*/  BPT.TRAP 0x1 ;  /* 0x000000040000795c */ /* 0x000fea0000300000 */
.L_x_351:
[----:B------:R-:W3:Y:S01]  /*26be0*/  S2UR UR7, SR_CgaCtaId ;  /* 0x00000000000779c3 */ /* 0x000ee20000008800 */
[----:B------:R-:W-:Y:S01]  /*26bf0*/  UISETP.NE.AND UP1, UPT, UR39, URZ, UPT ;  /* 0x000000ff2700728c */ /* 0x000fe2000bf25270 */
[----:B------:R-:W-:Y:S02]  /*26c00*/  UMOV UR5, 0x400 ;  /* 0x0000040000057882 */ /* 0x000fe40000000000 */
[----:B---3--:R-:W-:-:S04]  /*26c10*/  ULEA UR5, UR7, UR5, 0x18 ;  /* 0x0000000507057291 */ /* 0x008fc8000f8ec0ff */
[----:B------:R-:W-:-:S04]  /*26c20*/  UIADD3 UR4, UPT, UPT, UR5, 0x50080, URZ ;  /* 0x0005008005047890 */ /* 0x000fc8000fffe0ff */
[----:B------:R-:W-:-:S09]  /*26c30*/  @UP1 UIADD3 UR4, UPT, UPT, UR5, 0x50070, URZ ;  /* 0x0005007005041890 */ /* 0x000fd2000fffe0ff */
[----:B------:R-:W-:Y:S01]  /*26c40*/  SYNCS.ARRIVE.TRANS64.A1T0 RZ, [UR4], RZ ;  /* 0x000000ffffff79a7 */ /* 0x000fe20008100004 */
[----:B------:R-:W-:Y:S01]  /*26c50*/  USEL UR4, UR46, UR45, UP1 ;  /* 0x0000002d2e047287 */ /* 0x000fe20008800000 */
[----:B------:R-:W-:Y:S11]  /*26c60*/  BRA.U UP0, `(.L_x_352) ;  /* 0x0000000100047547 */ /* 0x000ff6000b800000 */
[----:B------:R-:W-:Y:S05]  /*26c70*/  BPT.TRAP 0x1 ;  /* 0x000000040000795c */ /* 0x000fea0000300000 */
.L_x_352:
[----:B------:R-:W-:Y:S02]  /*26c80*/  UISETP.NE.AND UP0, UPT, UR39, URZ, UPT ;  /* 0x000000ff2700728c */ /* 0x000fe4000bf05270 */
[----:B------:R-:W-:Y:S02]  /*26c90*/  ULOP3.LUT UR6, UR4, 0x1, URZ, 0x3c, !UPT ;  /* 0x0000000104067892 */ /* 0x000fe4000f8e3cff */
[----:B------:R-:W-:-:S04]  /*26ca0*/  UIADD3 UR4, UPT, UPT, UR5, 0x50088, URZ ;  /* 0x0005008805047890 */ /* 0x000fc8000fffe0ff */
[----:B-1----:R-:W-:-:S03]  /*26cb0*/  MOV R3, UR6 ;  /* 0x0000000600037c02 */ /* 0x002fc60008000f00 */
[----:B------:R-:W-:Y:S01]  /*26cc0*/  @UP0 UIADD3 UR4, UPT, UPT, UR5, 0x50078, URZ ;  /* 0x0005007805040890 */ /* 0x000fe2000fffe0ff */
[----:B------:R-:W-:-:S08]  /*26cd0*/  SHF.L.U32 R3, R3, 0x1f, RZ ;  /* 0x0000001f03037819 */ /* 0x000fd000000006ff */
[----:B------:R-:W1:Y:S02]  /*26ce0*/  SYNCS.PHASECHK.TRANS64.TRYWAIT P0, [UR4], R3 ;  /* 0x00000003ff0075a7 */ /* 0x000e640008001104 */
[----:B-1----:R-:W-:Y:S05]  /*26cf0*/  @!P0 BRA `(.L_x_353) ;  /* 0x0000006400848947 */ /* 0x002fea0003800000 */
.L_x_487:
[----:B------:R-:W-:-:S04]  /*26d00*/  UISETP.NE.AND UP0, UPT, UR39, URZ, UPT ;  /* 0x000000ff2700728c */ /* 0x000fc8000bf05270 */
[----:B------:R-:W-:-:S04]  /*26d10*/  USEL UR4, UR51, UR52, UP0 ;  /* 0x0000003433047287 */ /* 0x000fc80008000000 */
[----:B------:R-:W-:-:S09]  /*26d20*/  UISETP.GT.U32.AND UP0, UPT, UR4, 0x1, UPT ;  /* 0x000000010400788c */ /* 0x000fd2000bf04070 */
[----:B------:R-:W-:Y:S05]  /*26d30*/  BRA.U UP0, `(.L_x_354) ;  /* 0x0000000100087547 */ /* 0x000fea000b800000 */
[----:B------:R-:W-:Y:S05]  /*26d40*/  BPT.TRAP 0x1 ;  /* 0x000000040000795c */ /* 0x000fea0000300000 */
[----:B------:R-:W-:Y:S05]  /*26d50*/  BPT.TRAP 0x1 ;  /* 0x000000040000795c */ /* 0x000fea0000300000 */
.L_x_354:
[----:B------:R-:W-:Y:S02]  /*26d60*/  UISETP.NE.AND UP0, UPT, UR39, URZ, UPT ;  /* 0x000000ff2700728c */ /* 0x000fe4000bf05270 */
[----:B------:R-:W-:-:S09]  /*26d70*/  UIADD3 UR4, UPT, UPT, UR5, 0x50068, URZ ;  /* 0x0005006805047890 */ /* 0x000fd2000fffe0ff */
[----:B------:R-:W-:-:S04]  /*26d80*/  @UP0 UIADD3 UR4, UPT, UPT, UR5, 0x50058, URZ ;  /* 0x0005005805040890 */ /* 0x000fc8000fffe0ff */
[----:B------:R-:W-:-:S09]  /*26d90*/  UPRMT UR4, UR7, 0x654, UR4 ;  /* 0x0000065407047896 */ /* 0x000fd20008000004 */
[----:B------:R-:W-:Y:S01]  /*26da0*/  SYNCS.ARRIVE.TRANS64.RED.A1T0 RZ, [UR4], RZ ;  /* 0x000000ffffff79a7 */ /* 0x000fe20008100404 */
[----:B------:R-:W-:Y:S05]  /*26db0*/  EXIT ;  /* 0x000000000000794d */ /* 0x000fea0003800000 */
.L_x_26:
[----:B------:R-:W-:-:S05]  /*26dc0*/  IMAD.MOV.U32 R3, RZ, RZ, -0x4 ;  /* 0xfffffffcff037424 */ /* 0x000fca00078e00ff */
[----:B------:R-:W-:-:S05]  /*26dd0*/  VIADDMNMX.U32 R0, R2, R3, 0x2, PT ;  /* 0x0000000202007446 */ /* 0x000fca0003800003 */
[----:B------:R-:W-:-:S04]  /*26de0*/  IMAD.SHL.U32 R0, R0, 0x4, RZ ;  /* 0x0000000400007824 */ /* 0x000fc800078e00ff */
[----:B------:R-:W1:Y:S02]  /*26df0*/  LDC R2, c[0x2][R0] ;  /* 0x0080000000027b82 */ /* 0x000e640000000800 */
[----:B-1----:R-:W-:-:S04]  /*26e00*/  SHF.R.S32.HI R3, RZ, 0x1f, R2 ;  /* 0x0000001fff037819 */ /* 0x002fc80000011402 */
.L_x_524:
[----:B------:R-:W-:Y:S05]  /*26e10*/  BRX R2 -0x26e20                                                                                                                                                                                                                                                                                                                                                                                                                                                                                                                                                                            (*"BRANCH_TARGETS .L_x_525,.L_x_526,.L_x_527"*) ;  /* 0xfffffd9002787949 */ /* 0x000fea000383ffff */
.L_x_527:
[----:B------:R-:W-:-:S08]  /*26e20*/  NOP ;  /* 0x0000000000007918 */ /* 0x000fd00000000000 */
[----:B------:R-:W-:-:S00]  /*26e30*/  USETMAXREG.DEALLOC.CTAPOOL 0x18 ;  /* 0x00000018000079c8 */ /* 0x000fc000080e0500 */
[----:B------:R-:W-:Y:S05]  /*26e40*/  EXIT ;  /* 0x000000000000794d */ /* 0x000fea0003800000 */
.L_x_525:
[----:B------:R-:W-:-:S08]  /*26e50*/  NOP ;  /* 0x0000000000007918 */ /* 0x000fd00000000000 */
[----:B------:R-:W1:-:S00]  /*26e60*/  USETMAXREG.DEALLOC.CTAPOOL 0x20 ;  /* 0x00000020000079c8 */ /* 0x000e4000080e0500 */
[----:B------:R-:W2:Y:S08]  /*26e70*/  S2UR UR8, SR_CTAID.X ;  /* 0x00000000000879c3 */ /* 0x000eb00000002500 */
[----:B-1----:R-:W1:Y:S08]  /*26e80*/  LDC.64 R2, c[0x0][0x380] ;  /* 0x0000e000ff027b82 */ /* 0x002e700000000a00 */
[----:B------:R-:W3:Y:S01]  /*26e90*/  S2UR UR53, SR_CTAID.Z ;  /* 0x00000000003579c3 */ /* 0x000ee20000002700 */
[----:B--2---:R-:W-:Y:S01]  /*26ea0*/  USHF.L.U32 UR11, UR8, 0x8, URZ ;  /* 0x00000008080b7899 */ /* 0x004fe200080006ff */
[----:B-1----:R-:W-:-:S05]  /*26eb0*/  ISETP.NE.AND P1, PT, R3, RZ, PT ;  /* 0x000000ff0300720c */ /* 0x002fca0003f25270 */
[----:B------:R-:W-:-:S13]  /*26ec0*/  ISETP.LE.U32.OR P1, PT, R2, UR11, !P1 ;  /* 0x0000000b02007c0c */ /* 0x000fda000cf23470 */
[----:B---3--:R-:W-:Y:S05]  /*26ed0*/  @P1 EXIT ;  /* 0x000000000000194d */ /* 0x008fea0003800000 */
[----:B------:R-:W1:Y:S01]  /*26ee0*/  LDCU UR7, c[0x0][0x38c] ;  /* 0x00007180ff0777ac */ /* 0x000e620008000800 */
[----:B------:R-:W2:Y:S01]  /*26ef0*/  S2UR UR9, SR_CTAID.Y ;  /* 0x00000000000979c3 */ /* 0x000ea20000002600 */
[----:B------:R-:W-:Y:S01]  /*26f00*/  VIADD R3, R3, 0x7f ;  /* 0x0000007f03037836 */ /* 0x000fe20000000000 */
[----:B------:R-:W-:Y:S01]  /*26f10*/  BSSY.RECONVERGENT B0, `(.L_x_355) ;  /* 0x0000021000007945 */ /* 0x000fe20003800200 */
[----:B------:R-:W-:Y:S01]  /*26f20*/  ELECT P2, URZ, PT ;  /* 0x0000000000ff782f */ /* 0x000fe20003840000 */
[----:B-1----:R-:W1:Y:S01]  /*26f30*/  I2F.U32.RP R2, UR7 ;  /* 0x0000000700027d06 */ /* 0x002e620008209000 */
[----:B------:R-:W-:-:S07]  /*26f40*/  UISETP.NE.U32.AND UP1, UPT, UR7, URZ, UPT ;  /* 0x000000ff0700728c */ /* 0x000fce000bf25070 */
[----:B-1----:R-:W1:Y:S02]  /*26f50*/  MUFU.RCP R0, R2 ;  /* 0x0000000200007308 */ /* 0x002e640000001000 */
[----:B-1----:R-:W-:-:S06]  /*26f60*/  VIADD R0, R0, 0xffffffe ;  /* 0x0ffffffe00007836 */ /* 0x002fcc0000000000 */
[----:B------:R-:W1:Y:S02]  /*26f70*/  F2I.FTZ.U32.TRUNC.NTZ R0, R0 ;  /* 0x0000000000007305 */ /* 0x000e64000021f000 */
[----:B-1----:R-:W-:Y:S02]  /*26f80*/  R2UR UR5, R0 ;  /* 0x00000000000572ca */ /* 0x002fe400000e0000 */
[----:B------:R-:W-:-:S04]  /*26f90*/  SHF.R.S32.HI R0, RZ, 0x1f, R3 ;  /* 0x0000001fff007819 */ /* 0x000fc80000011403 */
[----:B------:R-:W-:-:S04]  /*26fa0*/  LEA.HI R0, R0, R3, RZ, 0x7 ;  /* 0x0000000300007211 */ /* 0x000fc800078f38ff */
[----:B------:R-:W-:-:S03]  /*26fb0*/  SHF.R.S32.HI R4, RZ, 0x7, R0 ;  /* 0x00000007ff047819 */ /* 0x000fc60000011400 */
[----:B------:R-:W-:-:S04]  /*26fc0*/  UIADD3 UR4, UPT, UPT, URZ, -UR5, URZ ;  /* 0x80000005ff047290 */ /* 0x000fc8000fffe0ff */
[----:B------:R-:W-:-:S03]  /*26fd0*/  UIMAD UR6, UR4, UR7, URZ ;  /* 0x00000007040672a4 */ /* 0x000fc6000f8e02ff */
[----:B------:R-:W-:Y:S02]  /*26fe0*/  UMOV UR4, URZ ;  /* 0x000000ff00047c82 */ /* 0x000fe40008000000 */
[----:B------:R-:W-:-:S07]  /*26ff0*/  UIMAD.WIDE.U32 UR4, UR5, UR6, UR4 ;  /* 0x00000006050472a5 */ /* 0x000fce000f8e0004 */
[----:B------:R-:W-:Y:S02]  /*27000*/  UMOV UR4, UR5 ;  /* 0x0000000500047c82 */ /* 0x000fe40008000000 */
[----:B--2---:R-:W-:-:S07]  /*27010*/  UIMAD.WIDE.U32 UR4, UR4, UR9, URZ ;  /* 0x00000009040472a5 */ /* 0x004fce000f8e00ff */
[----:B------:R-:W-:Y:S02]  /*27020*/  UMOV UR52, UR5 ;  /* 0x0000000500347c82 */ /* 0x000fe40008000000 */
[----:B------:R-:W-:-:S04]  /*27030*/  UIADD3 UR4, UPT, UPT, -UR52, URZ, URZ ;  /* 0x000000ff34047290 */ /* 0x000fc8000fffe1ff */
[----:B------:R-:W-:-:S04]  /*27040*/  UIMAD UR4, UR7, UR4, UR9 ;  /* 0x00000004070472a4 */ /* 0x000fc8000f8e0209 */
[----:B------:R-:W-:-:S11]  /*27050*/  UISETP.GE.U32.AND UP5, UPT, UR4, UR7, UPT ;  /* 0x000000070400728c */ /* 0x000fd6000bfa6070 */
[----:B------:R-:W-:Y:S02]  /*27060*/  @UP5 UIADD3 UR4, UPT, UPT, UR4, -UR7, URZ ;  /* 0x8000000704045290 */ /* 0x000fe4000fffe0ff */
[----:B------:R-:W-:Y:S02]  /*27070*/  @UP5 UIADD3 UR52, UPT, UPT, UR52, 0x1, URZ ;  /* 0x0000000134345890 */ /* 0x000fe4000fffe0ff */
[----:B------:R-:W-:Y:S02]  /*27080*/  UISETP.GE.U32.AND UP4, UPT, UR4, UR7, UPT ;  /* 0x000000070400728c */ /* 0x000fe4000bf86070 */
[----:B------:R-:W-:-:S04]  /*27090*/  ULEA UR4, UR8, 0x2, 0x1 ;  /* 0x0000000208047891 */ /* 0x000fc8000f8e08ff */
[----:B------:R-:W-:-:S05]  /*270a0*/  ULOP3.LUT UR4, UR4, 0x1fffffe, URZ, 0xc0, !UPT ;  /* 0x01fffffe04047892 */ /* 0x000fca000f8ec0ff */
[----:B------:R-:W-:Y:S01]  /*270b0*/  @UP4 UIADD3 UR52, UPT, UPT, UR52, 0x1, URZ ;  /* 0x0000000134344890 */ /* 0x000fe2000fffe0ff */
[----:B------:R-:W-:Y:S01]  /*270c0*/  VIMNMX R4, PT, PT, R4, UR4, PT ;  /* 0x0000000404047c48 */ /* 0x000fe2000bfe0100 */
[----:B------:R-:W-:-:S04]  /*270d0*/  @!UP1 ULOP3.LUT UR52, URZ, UR7, URZ, 0x33, !UPT ;  /* 0x00000007ff349292 */ /* 0x000fc8000f8e33ff */
[----:B------:R-:W-:-:S04]  /*270e0*/  UIADD3 UR12, UPT, UPT, -UR52, URZ, URZ ;  /* 0x000000ff340c7290 */ /* 0x000fc8000fffe1ff */
[----:B------:R-:W-:Y:S01]  /*270f0*/  UIMAD UR12, UR7, UR12, UR9 ;  /* 0x0000000c070c72a4 */ /* 0x000fe2000f8e0209 */
[----:B------:R-:W-:Y:S11]  /*27100*/  @!P3 BRA `(.L_x_356) ;  /* 0x000000000004b947 */ /* 0x000ff60003800000 */
[----:B------:R-:W-:Y:S05]  /*27110*/  BPT.TRAP 0x1 ;  /* 0x000000040000795c */ /* 0x000fea0000300000 */
.L_x_356:
[----:B------:R-:W-:Y:S05]  /*27120*/  BSYNC.RECONVERGENT B0 ;  /* 0x0000000000007941 */ /* 0x000fea0003800200 */
.L_x_355:
[----:B------:R-:W1:Y:S01]  /*27130*/  S2UR UR8, SR_CgaCtaId ;  /* 0x00000000000879c3 */ /* 0x000e620000008800 */
[----:B------:R-:W-:Y:S01]  /*27140*/  UMOV UR4, 0x400 ;  /* 0x0000040000047882 */ /* 0x000fe20000000000 */
[----:B------:R-:W-:Y:S01]  /*27150*/  IMAD.MOV.U32 R3, RZ, RZ, 0x1 ;  /* 0x00000001ff037424 */ /* 0x000fe200078e00ff */
[----:B------:R-:W-:-:S04]  /*27160*/  @!P0 MOV R2, 0x10000 ;  /* 0x0001000000028802 */ /* 0x000fc80000000f00 */
[----:B------:R-:W-:Y:S01]  /*27170*/  SHF.L.U32 R3, R3, 0x1f, RZ ;  /* 0x0000001f03037819 */ /* 0x000fe200000006ff */
[----:B-1----:R-:W-:-:S09]  /*27180*/  ULEA UR8, UR8, UR4, 0x18 ;  /* 0x0000000408087291 */ /* 0x002fd2000f8ec0ff */
[----:B------:R-:W1:Y:S02]  /*27190*/  SYNCS.PHASECHK.TRANS64.TRYWAIT P1, [UR8+0x50010], R3 ;  /* 0x05001003ff0075a7 */ /* 0x000e640008021108 */
[----:B-1----:R-:W-:Y:S05]  /*271a0*/  @!P1 BRA `(.L_x_357) ;  /* 0x0000006000709947 */ /* 0x002fea0003800000 */
.L_x_489:
[----:B------:R-:W-:Y:S01]  /*271b0*/  PLOP3.LUT P5, PT, P5, P6, PT, 0xf8, 0x8f ;  /* 0x00000000008f781c */ /* 0x000fe20002fadf70 */
[----:B------:R2:W-:Y:S01]  /*271c0*/  @!P0 SYNCS.ARRIVE.TRANS64 RZ, [UR8+0x50000], R2 ;  /* 0x05000002ffff89a7 */ /* 0x0005e20008000008 */
[----:B------:R-:W-:Y:S11]  /*271d0*/  BSSY.RECONVERGENT B0, `(.L_x_358) ;  /* 0x0000003000007945 */ /* 0x000ff60003800200 */
[----:B------:R-:W-:Y:S05]  /*271e0*/  @!P5 BRA `(.L_x_359) ;  /* 0x000000000004d947 */ /* 0x000fea0003800000 */
[----:B------:R-:W-:Y:S05]  /*271f0*/  BPT.TRAP 0x1 ;  /* 0x000000040000795c */ /* 0x000fea0000300000 */
.L_x_359:
[----:B------:R-:W-:Y:S05]  /*27200*/  BSYNC.RECONVERGENT B0 ;  /* 0x0000000000007941 */ /* 0x000fea0003800200 */
.L_x_358:
[----:B------:R-:W-:Y:S01]  /*27210*/  LOP3.LUT P1, RZ, R16, 0x1f, RZ, 0xc0, !PT ;  /* 0x0000001f10ff7812 */ /* 0x000fe2000782c0ff */
[----:B------:R-:W-:Y:S03]  /*27220*/  BSSY.RECONVERGENT B0, `(.L_x_360) ;  /* 0x0000004000007945 */ /* 0x000fe60003800200 */
[----:B------:R-:W-:-:S13]  /*27230*/  PLOP3.LUT P1, PT, P1, P0, PT, 0x8f, 0xf8 ;  /* 0x0000000000f8781c */ /* 0x000fda0000f21177 */
[----:B------:R-:W-:Y:S05]  /*27240*/  @P1 BRA `(.L_x_361) ;  /* 0x0000000000041947 */ /* 0x000fea0003800000 */
[----:B------:R-:W-:Y:S05]  /*27250*/  BPT.TRAP 0x1 ;  /* 0x000000040000795c */ /* 0x000fea0000300000 */
.L_x_361:
[----:B------:R-:W-:Y:S05]  /*27260*/  BSYNC.RECONVERGENT B0 ;  /* 0x0000000000007941 */ /* 0x000fea0003800200 */
.L_x_360:
[----:B------:R-:W3:Y:S01]  /*27270*/  LDCU.64 UR4, c[0x0][0x348] ;  /* 0x00006900ff0477ac */ /* 0x000ee20008000a00 */
[----:B------:R-:W-:Y:S02]  /*27280*/  UIADD3 UR9, UPT, UPT, UR8, 0x50000, URZ ;  /* 0x0005000008097890 */ /* 0x000fe4000fffe0ff */
[----:B------:R-:W-:Y:S02]  /*27290*/  UIADD3 UR32, UPT, UPT, UR8, 0x4000, URZ ;  /* 0x0000400008207890 */ /* 0x000fe4000fffe0ff */
[----:B------:R-:W-:Y:S02]  /*272a0*/  UIADD3 UR24, UPT, UPT, UR8, 0x8000, URZ ;  /* 0x0000800008187890 */ /* 0x000fe4000fffe0ff */
[----:B------:R-:W-:Y:S01]  /*272b0*/  UIADD3 UR16, UPT, UPT, UR8, 0xc000, URZ ;  /* 0x0000c00008107890 */ /* 0x000fe2000fffe0ff */
[----:B------:R-:W-:Y:S01]  /*272c0*/  UMOV UR6, 0x0 ;  /* 0x0000000000067882 */ /* 0x000fe20000000000 */
[----:B------:R-:W-:Y:S01]  /*272d0*/  UMOV UR7, 0x10000000 ;  /* 0x1000000000077882 */ /* 0x000fe20000000000 */
[----:B------:R-:W-:Y:S01]  /*272e0*/  UMOV UR10, URZ ;  /* 0x000000ff000a7c82 */ /* 0x000fe20008000000 */
[----:B------:R-:W-:Y:S01]  /*272f0*/  UMOV UR13, UR52 ;  /* 0x00000034000d7c82 */ /* 0x000fe20008000000 */
[----:B------:R-:W-:Y:S01]  /*27300*/  UMOV UR14, UR53 ;  /* 0x00000035000e7c82 */ /* 0x000fe20008000000 */
[----:B------:R-:W-:Y:S01]  /*27310*/  UMOV UR34, 0x40 ;  /* 0x0000004000227882 */ /* 0x000fe20000000000 */
[----:B---3--:R-:W-:Y:S01]  /*27320*/  UIADD3 UR4, UP1, UPT, UR4, 0x80, URZ ;  /* 0x0000008004047890 */ /* 0x008fe2000ff3e0ff */
[----:B------:R-:W-:Y:S01]  /*27330*/  UMOV UR35, UR11 ;  /* 0x0000000b00237c82 */ /* 0x000fe20008000000 */
[----:B------:R-:W-:-:S02]  /*27340*/  UMOV UR36, UR12 ;  /* 0x0000000c00247c82 */ /* 0x000fc40008000000 */
[----:B------:R-:W-:Y:S01]  /*27350*/  UIADD3.X UR5, UPT, UPT, URZ, UR5, URZ, UP1, !UPT ;  /* 0x00000005ff057290 */ /* 0x000fe20008ffe4ff */
[----:B------:R-:W-:Y:S01]  /*27360*/  UMOV UR37, UR52 ;  /* 0x0000003400257c82 */ /* 0x000fe20008000000 */
[----:B------:R-:W-:Y:S01]  /*27370*/  UMOV UR38, UR53 ;  /* 0x0000003500267c82 */ /* 0x000fe20008000000 */
[----:B------:R-:W-:Y:S01]  /*27380*/  UMOV UR33, UR9 ;  /* 0x0000000900217c82 */ /* 0x000fe20008000000 */
[----:B------:R-:W-:Y:S01]  /*27390*/  UMOV UR26, 0x80 ;  /* 0x00000080001a7882 */ /* 0x000fe20000000000 */
[----:B------:R-:W-:Y:S01]  /*273a0*/  UMOV UR27, UR11 ;  /* 0x0000000b001b7c82 */ /* 0x000fe20008000000 */
[----:B------:R-:W-:Y:S01]  /*273b0*/  UMOV UR28, UR12 ;  /* 0x0000000c001c7c82 */ /* 0x000fe20008000000 */
[----:B------:R-:W-:Y:S01]  /*273c0*/  UMOV UR29, UR52 ;  /* 0x00000034001d7c82 */ /* 0x000fe20008000000 */
[----:B------:R-:W-:Y:S01]  /*273d0*/  UMOV UR30, UR53 ;  /* 0x00000035001e7c82 */ /* 0x000fe20008000000 */
[----:B------:R3:W-:Y:S01]  /*273e0*/  UTMALDG.5D [UR8], [UR4], desc[UR6] ;  /* 0x00000608040075b4 */ /* 0x0007e20008021000 */
[----:B------:R-:W-:Y:S01]  /*273f0*/  UMOV UR25, UR9 ;  /* 0x0000000900197c82 */ /* 0x000fe20008000000 */
[----:B------:R-:W-:Y:S01]  /*27400*/  UMOV UR18, 0xc0 ;  /* 0x000000c000127882 */ /* 0x000fe20000000000 */
[----:B------:R-:W-:Y:S01]  /*27410*/  UMOV UR19, UR11 ;  /* 0x0000000b00137c82 */ /* 0x000fe20008000000 */
[----:B------:R-:W-:Y:S01]  /*27420*/  UMOV UR20, UR12 ;  /* 0x0000000c00147c82 */ /* 0x000fe20008000000 */
[----:B------:R-:W-:Y:S01]  /*27430*/  UMOV UR21, UR52 ;  /* 0x0000003400157c82 */ /* 0x000fe20008000000 */
[----:B------:R-:W-:Y:S01]  /*27440*/  UMOV UR22, UR53 ;  /* 0x0000003500167c82 */ /* 0x000fe20008000000 */
[----:B------:R-:W-:Y:S01]  /*27450*/  UMOV UR17, UR9 ;  /* 0x0000000900117c82 */ /* 0x000fe20008000000 */
[----:B------:R3:W-:Y:S01]  /*27460*/  UTMALDG.5D [UR32], [UR4], desc[UR6] ;  /* 0x00000620040075b4 */ /* 0x0007e20008021000 */
[----:B------:R3:W-:Y:S01]  /*27470*/  UTMALDG.5D [UR24], [UR4], desc[UR6] ;  /* 0x00000618040075b4 */ /* 0x0007e20008021000 */
[----:B------:R3:W-:Y:S02]  /*27480*/  UTMALDG.5D [UR16], [UR4], desc[UR6] ;  /* 0x00000610040075b4 */ /* 0x0007e40008021000 */
[----:B---3--:R-:W-:Y:S05]  /*27490*/  BRA.U !UP0, `(.L_x_362) ;  /* 0x0000000108047547 */ /* 0x008fea000b800000 */
[----:B------:R-:W-:Y:S05]  /*274a0*/  BPT.TRAP 0x1 ;  /* 0x000000040000795c */ /* 0x000fea0000300000 */
.L_x_362:
[----:B------:R-:W3:Y:S01]  /*274b0*/  SYNCS.PHASECHK.TRANS64.TRYWAIT P1, [UR8+0x50038], R3 ;  /* 0x05003803ff0075a7 */ /* 0x000ee20008021108 */
[----:B--2---:R-:W-:Y:S01]  /*274c0*/  @!P0 MOV R2, 0x10000 ;  /* 0x0001000000028802 */ /* 0x004fe20000000f00 */
[----:B---3--:R-:W-:Y:S06]  /*274d0*/  @!P1 BRA `(.L_x_363) ;  /* 0x0000005c00bc9947 */ /* 0x008fec0003800000 */
.L_x_491:
[----:B------:R2:W-:Y:S01]  /*274e0*/  @!P0 SYNCS.ARRIVE.TRANS64 RZ, [UR8+0x50020], R2 ;  /* 0x05002002ffff89a7 */ /* 0x0005e20008000008 */
[----:B------:R-:W-:-:S09]  /*274f0*/  UPLOP3.LUT UP2, UPT, UP2, UP3, UPT, 0xf8, 0x8f ;  /* 0x00000000008f789c */ /* 0x000fd20001747f70 */
[----:B------:R-:W-:Y:S05]  /*27500*/  BRA.U !UP2, `(.L_x_364) ;  /* 0x000000010a047547 */ /* 0x000fea000b800000 */
[----:B------:R-:W-:Y:S05]  /*27510*/  BPT.TRAP 0x1 ;  /* 0x000000040000795c */ /* 0x000fea0000300000 */
.L_x_364:
[----:B------:R-:W-:Y:S01]  /*27520*/  LOP3.LUT P1, R16, R16, 0x1f, RZ, 0xc0, !PT ;  /* 0x0000001f10107812 */ /* 0x000fe2000782c0ff */
[----:B------:R-:W-:Y:S03]  /*27530*/  BSSY.RECONVERGENT B0, `(.L_x_365) ;  /* 0x0000004000007945 */ /* 0x000fe60003800200 */
[----:B------:R-:W-:-:S13]  /*27540*/  PLOP3.LUT P1, PT, P1, P0, PT, 0x8f, 0xf8 ;  /* 0x0000000000f8781c */ /* 0x000fda0000f21177 */
[----:B------:R-:W-:Y:S05]  /*27550*/  @P1 BRA `(.L_x_366) ;  /* 0x0000000000041947 */ /* 0x000fea0003800000 */
[----:B------:R-:W-:Y:S05]  /*27560*/  BPT.TRAP 0x1 ;  /* 0x000000040000795c */ /* 0x000fea0000300000 */
.L_x_366:
[----:B------:R-:W-:Y:S05]  /*27570*/  BSYNC.RECONVERGENT B0 ;  /* 0x0000000000007941 */ /* 0x000fea0003800200 */
.L_x_365:
[----:B------:R-:W3:Y:S01]  /*27580*/  LDCU.64 UR4, c[0x0][0x348] ;  /* 0x00006900ff0477ac */ /* 0x000ee20008000a00 */
[----:B------:R-:W-:Y:S01]  /*27590*/  BSSY.RECONVERGENT B0, `(.L_x_367) ;  /* 0x0000021000007945 */ /* 0x000fe20003800200 */
[----:B------:R-:W-:Y:S02]  /*275a0*/  UIADD3 UR16, UPT, UPT, UR8, 0x20000, URZ ;  /* 0x0002000008107890 */ /* 0x000fe4000fffe0ff */
[----:B------:R-:W-:Y:S02]  /*275b0*/  UIADD3 UR17, UPT, UPT, UR8, 0x50020, URZ ;  /* 0x0005002008117890 */ /* 0x000fe4000fffe0ff */
[----:B------:R-:W-:Y:S02]  /*275c0*/  UIADD3 UR32, UPT, UPT, UR8, 0x24000, URZ ;  /* 0x0002400008207890 */ /* 0x000fe4000fffe0ff */
[----:B------:R-:W-:Y:S02]  /*275d0*/  UIADD3 UR24, UPT, UPT, UR8, 0x28000, URZ ;  /* 0x0002800008187890 */ /* 0x000fe4000fffe0ff */
[----:B------:R-:W-:Y:S01]  /*275e0*/  UIADD3 UR48, UPT, UPT, UR8, 0x2c000, URZ ;  /* 0x0002c00008307890 */ /* 0x000fe2000fffe0ff */
[----:B------:R-:W-:Y:S01]  /*275f0*/  UMOV UR19, URZ ;  /* 0x000000ff00137c82 */ /* 0x000fe20008000000 */
[----:B------:R-:W-:Y:S01]  /*27600*/  UMOV UR6, 0x0 ;  /* 0x0000000000067882 */ /* 0x000fe20000000000 */
[----:B------:R-:W-:Y:S01]  /*27610*/  UMOV UR7, 0x10000000 ;  /* 0x1000000000077882 */ /* 0x000fe20000000000 */
[----:B------:R-:W-:Y:S01]  /*27620*/  UMOV UR18, URZ ;  /* 0x000000ff00127c82 */ /* 0x000fe20008000000 */
[----:B---3--:R-:W-:Y:S01]  /*27630*/  UIADD3 UR4, UP1, UPT, UR4, 0x180, URZ ;  /* 0x0000018004047890 */ /* 0x008fe2000ff3e0ff */
[----:B------:R-:W-:Y:S01]  /*27640*/  UMOV UR20, UR52 ;  /* 0x0000003400147c82 */ /* 0x000fe20008000000 */
[----:B------:R-:W-:-:S02]  /*27650*/  UMOV UR21, UR53 ;  /* 0x0000003500157c82 */ /* 0x000fc40008000000 */
[----:B------:R-:W-:Y:S01]  /*27660*/  UIADD3.X UR5, UPT, UPT, URZ, UR5, URZ, UP1, !UPT ;  /* 0x00000005ff057290 */ /* 0x000fe20008ffe4ff */
[----:B------:R-:W-:Y:S01]  /*27670*/  UMOV UR34, 0x40 ;  /* 0x0000004000227882 */ /* 0x000fe20000000000 */
[----:B------:R-:W-:Y:S01]  /*27680*/  UMOV UR36, UR52 ;  /* 0x0000003400247c82 */ /* 0x000fe20008000000 */
[----:B------:R-:W-:Y:S01]  /*27690*/  UMOV UR37, UR53 ;  /* 0x0000003500257c82 */ /* 0x000fe20008000000 */
[----:B------:R-:W-:Y:S01]  /*276a0*/  UMOV UR33, UR17 ;  /* 0x0000001100217c82 */ /* 0x000fe20008000000 */
[----:B------:R-:W-:Y:S01]  /*276b0*/  UMOV UR35, UR19 ;  /* 0x0000001300237c82 */ /* 0x000fe20008000000 */
[----:B------:R-:W-:Y:S01]  /*276c0*/  UMOV UR26, 0x80 ;  /* 0x00000080001a7882 */ /* 0x000fe20000000000 */
[----:B------:R-:W-:Y:S01]  /*276d0*/  UMOV UR28, UR52 ;  /* 0x00000034001c7c82 */ /* 0x000fe20008000000 */
[----:B------:R-:W-:Y:S01]  /*276e0*/  UMOV UR29, UR53 ;  /* 0x00000035001d7c82 */ /* 0x000fe20008000000 */
[----:B------:R3:W-:Y:S01]  /*276f0*/  UTMALDG.4D [UR16], [UR4], desc[UR6] ;  /* 0x00000610040075b4 */ /* 0x0007e20008019000 */
[----:B------:R-:W-:Y:S01]  /*27700*/  UMOV UR25, UR17 ;  /* 0x0000001100197c82 */ /* 0x000fe20008000000 */
[----:B------:R-:W-:Y:S01]  /*27710*/  UMOV UR27, UR19 ;  /* 0x00000013001b7c82 */ /* 0x000fe20008000000 */
[----:B------:R-:W-:Y:S01]  /*27720*/  UMOV UR50, 0xc0 ;  /* 0x000000c000327882 */ /* 0x000fe20000000000 */
[----:B------:R-:W-:Y:S01]  /*27730*/  UMOV UR49, UR17 ;  /* 0x0000001100317c82 */ /* 0x000fe20008000000 */
[----:B------:R-:W-:Y:S01]  /*27740*/  UMOV UR51, UR19 ;  /* 0x0000001300337c82 */ /* 0x000fe20008000000 */
[----:B------:R3:W-:Y:S01]  /*27750*/  UTMALDG.4D [UR32], [UR4], desc[UR6] ;  /* 0x00000620040075b4 */ /* 0x0007e20008019000 */
[----:B------:R3:W-:Y:S01]  /*27760*/  UTMALDG.4D [UR24], [UR4], desc[UR6] ;  /* 0x00000618040075b4 */ /* 0x0007e20008019000 */
[----:B------:R3:W-:Y:S02]  /*27770*/  UTMALDG.4D [UR48], [UR4], desc[UR6] ;  /* 0x00000630040075b4 */ /* 0x0007e40008019000 */
[----:B---3--:R-:W-:Y:S05]  /*27780*/  @!P3 BRA `(.L_x_368) ;  /* 0x000000000004b947 */ /* 0x008fea0003800000 */
[----:B------:R-:W-:Y:S05]  /*27790*/  BPT.TRAP 0x1 ;  /* 0x000000040000795c */ /* 0x000fea0000300000 */
.L_x_368:
[----:B------:R-:W-:Y:S05]  /*277a0*/  BSYNC.RECONVERGENT B0 ;  /* 0x0000000000007941 */ /* 0x000fea0003800200 */
.L_x_367:
[----:B------:R-:W3:Y:S01]  /*277b0*/  SYNCS.PHASECHK.TRANS64.TRYWAIT P1, [UR8+0x50018], R3 ;  /* 0x05001803ff0075a7 */ /* 0x000ee20008021108 */
[----:B--2---:R-:W-:Y:S01]  /*277c0*/  @!P0 MOV R2, 0x10000 ;  /* 0x0001000000028802 */ /* 0x004fe20000000f00 */
[----:B---3--:R-:W-:Y:S06]  /*277d0*/  @!P1 BRA `(.L_x_369) ;  /* 0x0000005c00149947 */ /* 0x008fec0003800000 */
.L_x_493:
[----:B------:R2:W-:Y:S01]  /*277e0*/  @!P0 SYNCS.ARRIVE.TRANS64 RZ, [UR8+0x50008], R2 ;  /* 0x05000802ffff89a7 */ /* 0x0005e20008000008 */
[----:B------:R-:W-:Y:S04]  /*277f0*/  BSSY.RECONVERGENT B0, `(.L_x_370) ;  /* 0x0000003000007945 */ /* 0x000fe80003800200 */
[----:B------:R-:W-:Y:S05]  /*27800*/  @!P5 BRA `(.L_x_371) ;  /* 0x000000000004d947 */ /* 0x000fea0003800000 */
[----:B------:R-:W-:Y:S05]  /*27810*/  BPT.TRAP 0x1 ;  /* 0x000000040000795c */ /* 0x000fea0000300000 */
.L_x_371:
[----:B------:R-:W-:Y:S05]  /*27820*/  BSYNC.RECONVERGENT B0 ;  /* 0x0000000000007941 */ /* 0x000fea0003800200 */
.L_x_370:
[----:B------:R-:W-:Y:S01]  /*27830*/  ISETP.EQ.OR P1, PT, R16, RZ, P0 ;  /* 0x000000ff1000720c */ /* 0x000fe20000722670 */
[----:B------:R-:W-:-:S12]  /*27840*/  BSSY.RECONVERGENT B0, `(.L_x_372) ;  /* 0x0000003000007945 */ /* 0x000fd80003800200 */
[----:B------:R-:W-:Y:S05]  /*27850*/  @P1 BRA `(.L_x_373) ;  /* 0x0000000000041947 */ /* 0x000fea0003800000 */
[----:B------:R-:W-:Y:S05]  /*27860*/  BPT.TRAP 0x1 ;  /* 0x000000040000795c */ /* 0x000fea0000300000 */
.L_x_373:
[----:B------:R-:W-:Y:S05]  /*27870*/  BSYNC.RECONVERGENT B0 ;  /* 0x0000000000007941 */ /* 0x000fea0003800200 */
.L_x_372:
[----:B------:R-:W3:Y:S01]  /*27880*/  LDCU.64 UR4, c[0x0][0x348] ;  /* 0x00006900ff0477ac */ /* 0x000ee20008000a00 */
        /* <DEDUP_REMOVED lines=8> */
[----:B---3--:R-:W-:Y:S01]  /*27910*/  UIADD3 UR4, UP1, UPT, UR4, 0x80, URZ ;  /* 0x0000008004047890 */ /* 0x008fe2000ff3e0ff */
[----:B------:R-:W-:Y:S01]  /*27920*/  UMOV UR42, URZ ;  /* 0x000000ff002a7c82 */ /* 0x000fe20008000000 */
[----:B------:R-:W-:-:S02]  /*27930*/  UMOV UR44, UR12 ;  /* 0x0000000c002c7c82 */ /* 0x000fc40008000000 */
[----:B------:R-:W-:Y:S01]  /*27940*/  UIADD3.X UR5, UPT, UPT, URZ, UR5, URZ, UP1, !UPT ;  /* 0x00000005ff057290 */ /* 0x000fe20008ffe4ff */
[----:B------:R-:W-:Y:S01]  /*27950*/  UMOV UR45, UR52 ;  /* 0x00000034002d7c82 */ /* 0x000fe20008000000 */
[----:B------:R-:W-:Y:S01]  /*27960*/  UMOV UR46, UR53 ;  /* 0x00000035002e7c82 */ /* 0x000fe20008000000 */
[----:B------:R-:W-:Y:S01]  /*27970*/  UMOV UR34, 0x40 ;  /* 0x0000004000227882 */ /* 0x000fe20000000000 */
[----:B------:R-:W-:Y:S01]  /*27980*/  UMOV UR36, UR12 ;  /* 0x0000000c00247c82 */ /* 0x000fe20008000000 */
[----:B------:R-:W-:Y:S01]  /*27990*/  UMOV UR37, UR52 ;  /* 0x0000003400257c82 */ /* 0x000fe20008000000 */
[----:B------:R-:W-:Y:S01]  /*279a0*/  UMOV UR38, UR53 ;  /* 0x0000003500267c82 */ /* 0x000fe20008000000 */
[----:B------:R-:W-:Y:S01]  /*279b0*/  UMOV UR33, UR41 ;  /* 0x0000002900217c82 */ /* 0x000fe20008000000 */
[----:B------:R-:W-:Y:S01]  /*279c0*/  UMOV UR35, UR43 ;  /* 0x0000002b00237c82 */ /* 0x000fe20008000000 */
[----:B------:R-:W-:Y:S01]  /*279d0*/  UMOV UR26, 0x80 ;  /* 0x00000080001a7882 */ /* 0x000fe20000000000 */
[----:B------:R-:W-:Y:S01]  /*279e0*/  UMOV UR28, UR12 ;  /* 0x0000000c001c7c82 */ /* 0x000fe20008000000 */
[----:B------:R-:W-:Y:S01]  /*279f0*/  UMOV UR29, UR52 ;  /* 0x00000034001d7c82 */ /* 0x000fe20008000000 */
[----:B------:R-:W-:Y:S01]  /*27a00*/  UMOV UR30, UR53 ;  /* 0x00000035001e7c82 */ /* 0x000fe20008000000 */
[----:B------:R3:W-:Y:S01]  /*27a10*/  UTMALDG.5D [UR40], [UR4], desc[UR6] ;  /* 0x00000628040075b4 */ /* 0x0007e20008021000 */
        /* <DEDUP_REMOVED lines=9> */
[----:B------:R3:W-:Y:S01]  /*27ab0*/  UTMALDG.5D [UR24], [UR4], desc[UR6] ;  /* 0x00000618040075b4 */ /* 0x0007e20008021000 */
[----:B------:R3:W-:Y:S02]  /*27ac0*/  UTMALDG.5D [UR16], [UR4], desc[UR6] ;  /* 0x00000610040075b4 */ /* 0x0007e40008021000 */
[----:B---3--:R-:W-:Y:S05]  /*27ad0*/  BRA.U !UP0, `(.L_x_374) ;  /* 0x0000000108047547 */ /* 0x008fea000b800000 */
[----:B------:R-:W-:Y:S05]  /*27ae0*/  BPT.TRAP 0x1 ;  /* 0x000000040000795c */ /* 0x000fea0000300000 */
.L_x_374:
[----:B------:R-:W3:Y:S01]  /*27af0*/  SYNCS.PHASECHK.TRANS64.TRYWAIT P3, [UR8+0x50040], R3 ;  /* 0x05004003ff0075a7 */ /* 0x000ee20008061108 */
[----:B--2---:R-:W-:Y:S01]  /*27b00*/  @!P0 MOV R2, 0x10000 ;  /* 0x0001000000028802 */ /* 0x004fe20000000f00 */
[----:B---3--:R-:W-:Y:S06]  /*27b10*/  @!P3 BRA `(.L_x_375) ;  /* 0x00000058005cb947 */ /* 0x008fec0003800000 */
.L_x_495:
[----:B------:R2:W-:Y:S01]  /*27b20*/  @!P0 SYNCS.ARRIVE.TRANS64 RZ, [UR8+0x50028], R2 ;  /* 0x05002802ffff89a7 */ /* 0x0005e20008000008 */
[----:B------:R-:W-:Y:S05]  /*27b30*/  BRA.U !UP2, `(.L_x_376) ;  /* 0x000000010a047547 */ /* 0x000fea000b800000 */
[----:B------:R-:W-:Y:S05]  /*27b40*/  BPT.TRAP 0x1 ;  /* 0x000000040000795c */ /* 0x000fea0000300000 */
.L_x_376:
[----:B------:R-:W-:Y:S04]  /*27b50*/  BSSY.RECONVERGENT B0, `(.L_x_377) ;  /* 0x0000003000007945 */ /* 0x000fe80003800200 */
[----:B------:R-:W-:Y:S05]  /*27b60*/  @P1 BRA `(.L_x_378) ;  /* 0x0000000000041947 */ /* 0x000fea0003800000 */
[----:B------:R-:W-:Y:S05]  /*27b70*/  BPT.TRAP 0x1 ;  /* 0x000000040000795c */ /* 0x000fea0000300000 */
.L_x_378:
[----:B------:R-:W-:Y:S05]  /*27b80*/  BSYNC.RECONVERGENT B0 ;  /* 0x0000000000007941 */ /* 0x000fea0003800200 */
.L_x_377:
[----:B------:R-:W3:Y:S01]  /*27b90*/  LDCU.64 UR4, c[0x0][0x348] ;  /* 0x00006900ff0477ac */ /* 0x000ee20008000a00 */
        /* <DEDUP_REMOVED lines=16> */
[----:B------:R-:W-:Y:S01]  /*27ca0*/  UMOV UR26, 0x80 ;  /* 0x00000080001a7882 */ /* 0x000fe20000000000 */
[----:B------:R-:W-:Y:S01]  /*27cb0*/  UMOV UR28, UR52 ;  /* 0x00000034001c7c82 */ /* 0x000fe20008000000 */
[----:B------:R-:W-:Y:S01]  /*27cc0*/  UMOV UR29, UR53 ;  /* 0x00000035001d7c82 */ /* 0x000fe20008000000 */
[----:B------:R-:W-:Y:S02]  /*27cd0*/  UMOV UR25, UR33 ;  /* 0x0000002100197c82 */ /* 0x000fe40008000000 */
[----:B------:R3:W-:Y:S01]  /*27ce0*/  UTMALDG.4D [UR32], [UR4], desc[UR6] ;  /* 0x00000620040075b4 */ /* 0x0007e20008019000 */
[----:B------:R-:W-:Y:S01]  /*27cf0*/  UMOV UR27, UR35 ;  /* 0x00000023001b7c82 */ /* 0x000fe20008000000 */
[----:B------:R-:W-:Y:S01]  /*27d00*/  UMOV UR18, 0xc0 ;  /* 0x000000c000127882 */ /* 0x000fe20000000000 */
[----:B------:R-:W-:Y:S01]  /*27d10*/  UMOV UR20, UR52 ;  /* 0x0000003400147c82 */ /* 0x000fe20008000000 */
[----:B------:R-:W-:Y:S01]  /*27d20*/  UMOV UR21, UR53 ;  /* 0x0000003500157c82 */ /* 0x000fe20008000000 */
[----:B------:R-:W-:Y:S01]  /*27d30*/  UMOV UR17, UR33 ;  /* 0x0000002100117c82 */ /* 0x000fe20008000000 */
[----:B------:R-:W-:Y:S01]  /*27d40*/  UMOV UR19, UR35 ;  /* 0x0000002300137c82 */ /* 0x000fe20008000000 */
[----:B------:R3:W-:Y:S01]  /*27d50*/  UTMALDG.4D [UR48], [UR4], desc[UR6] ;  /* 0x00000630040075b4 */ /* 0x0007e20008019000 */
[----:B------:R3:W-:Y:S01]  /*27d60*/  UTMALDG.4D [UR24], [UR4], desc[UR6] ;  /* 0x00000618040075b4 */ /* 0x0007e20008019000 */
[----:B------:R3:W-:Y:S01]  /*27d70*/  UTMALDG.4D [UR16], [UR4], desc[UR6] ;  /* 0x00000610040075b4 */ /* 0x0007e20008019000 */
[----:B------:R-:W-:Y:S01]  /*27d80*/  NOP ;  /* 0x0000000000007918 */ /* 0x000fe20000000000 */
[----:B------:R-:W-:-:S13]  /*27d90*/  ISETP.GE.AND P3, PT, R4, 0x2, PT ;  /* 0x000000020400780c */ /* 0x000fda0003f66270 */
[----:B---3--:R-:W-:Y:S05]  /*27da0*/  @!P3 EXIT ;  /* 0x000000000000b94d */ /* 0x008fea0003800000 */
[C---:B------:R-:W-:Y:S01]  /*27db0*/  ISETP.NE.AND P3, PT, R4.reuse, 0x2, PT ;  /* 0x000000020400780c */ /* 0x040fe20003f65270 */
[----:B------:R-:W3:Y:S01]  /*27dc0*/  LDCU.64 UR12, c[0x0][0x348] ;  /* 0x00006900ff0c77ac */ /* 0x000ee20008000a00 */
[----:B------:R-:W-:Y:S01]  /*27dd0*/  IADD3 R5, PT, PT, R4, -0x1, RZ ;  /* 0xffffffff04057810 */ /* 0x000fe20007ffe0ff */
[----:B------:R-:W-:Y:S01]  /*27de0*/  UMOV UR9, 0x1 ;  /* 0x0000000100097882 */ /* 0x000fe20000000000 */
[----:B------:R-:W-:Y:S01]  /*27df0*/  UMOV UR5, 0x2 ;  /* 0x0000000200057882 */ /* 0x000fe20000000000 */
[----:B------:R-:W-:-:S08]  /*27e00*/  UMOV UR43, 0x80 ;  /* 0x00000080002b7882 */ /* 0x000fd00000000000 */
[----:B------:R-:W-:Y:S05]  /*27e10*/  @!P3 BRA `(.L_x_379) ;  /* 0x0000000c006cb947 */ /* 0x000fea0003800000 */
[----:B------:R-:W-:Y:S01]  /*27e20*/  LOP3.LUT R4, R5, 0xfffffffe, RZ, 0xc0, !PT ;  /* 0xfffffffe05047812 */ /* 0x000fe200078ec0ff */
[----:B------:R-:W-:Y:S01]  /*27e30*/  UMOV UR9, 0x1 ;  /* 0x0000000100097882 */ /* 0x000fe20000000000 */
[----:B------:R-:W-:Y:S01]  /*27e40*/  UMOV UR5, 0x2 ;  /* 0x0000000200057882 */ /* 0x000fe20000000000 */
[----:B------:R-:W-:Y:S01]  /*27e50*/  UMOV UR43, 0x100 ;  /* 0x00000100002b7882 */ /* 0x000fe20000000000 */
[----:B------:R-:W-:Y:S02]  /*27e60*/  IADD3 R4, PT, PT, -R4, RZ, RZ ;  /* 0x000000ff04047210 */ /* 0x000fe40007ffe1ff */
.L_x_400:
[----:B------:R-:W-:Y:S05]  /*27e70*/  BRA.U !UP0, `(.L_x_380) ;  /* 0x0000000108047547 */ /* 0x000fea000b800000 */
[----:B---3--:R-:W-:Y:S05]  /*27e80*/  BPT.TRAP 0x1 ;  /* 0x000000040000795c */ /* 0x008fea0000300000 */
.L_x_380:
[----:B------:R-:W4:Y:S01]  /*27e90*/  S2UR UR8, SR_CgaCtaId ;  /* 0x00000000000879c3 */ /* 0x000f220000008800 */
[----:B------:R-:W-:Y:S01]  /*27ea0*/  UMOV UR4, 0x400 ;  /* 0x0000040000047882 */ /* 0x000fe20000000000 */
[----:B-1----:R-:W-:Y:S01]  /*27eb0*/  IMAD.U32 R3, RZ, RZ, UR9 ;  /* 0x00000009ff037e24 */ /* 0x002fe2000f8e00ff */
[----:B--2---:R-:W-:-:S04]  /*27ec0*/  @!P0 MOV R2, 0x10000 ;  /* 0x0001000000028802 */ /* 0x004fc80000000f00 */
[----:B------:R-:W-:Y:S01]  /*27ed0*/  SHF.L.U32 R3, R3, 0x1f, RZ ;  /* 0x0000001f03037819 */ /* 0x000fe200000006ff */
[----:B----4-:R-:W-:-:S04]  /*27ee0*/  ULEA UR8, UR8, UR4, 0x18 ;  /* 0x0000000408087291 */ /* 0x010fc8000f8ec0ff */
[----:B------:R-:W-:-:S09]  /*27ef0*/  ULEA UR49, UR5, UR8, 0x3 ;  /* 0x0000000805317291 */ /* 0x000fd2000f8e18ff */
[----:B------:R-:W1:Y:S02]  /*27f00*/  SYNCS.PHASECHK.TRANS64.TRYWAIT P3, [UR49+0x50038], R3 ;  /* 0x05003803ff0075a7 */ /* 0x000e640008061131 */
[----:B-1----:R-:W-:Y:S05]  /*27f10*/  @!P3 BRA `(.L_x_381) ;  /* 0x000000540074b947 */ /* 0x002fea0003800000 */
.L_x_497:
[----:B------:R2:W-:Y:S01]  /*27f20*/  @!P0 SYNCS.ARRIVE.TRANS64 RZ, [UR49+0x50020], R2 ;  /* 0x05002002ffff89a7 */ /* 0x0005e20008000031 */
[----:B------:R-:W-:Y:S05]  /*27f30*/  BRA.U !UP2, `(.L_x_382) ;  /* 0x000000010a047547 */ /* 0x000fea000b800000 */
[----:B---3--:R-:W-:Y:S05]  /*27f40*/  BPT.TRAP 0x1 ;  /* 0x000000040000795c */ /* 0x008fea0000300000 */
.L_x_382:
[----:B------:R-:W-:Y:S04]  /*27f50*/  BSSY.RECONVERGENT B0, `(.L_x_383) ;  /* 0x0000003000007945 */ /* 0x000fe80003800200 */
[----:B------:R-:W-:Y:S05]  /*27f60*/  @P1 BRA `(.L_x_384) ;  /* 0x0000000000041947 */ /* 0x000fea0003800000 */
[----:B---3--:R-:W-:Y:S05]  /*27f70*/  BPT.TRAP 0x1 ;  /* 0x000000040000795c */ /* 0x008fea0000300000 */
.L_x_384:
[----:B---3--:R-:W-:Y:S05]  /*27f80*/  BSYNC.RECONVERGENT B0 ;  /* 0x0000000000007941 */ /* 0x008fea0003800200 */
.L_x_383:
[----:B------:R-:W-:Y:S02]  /*27f90*/  ULEA UR16, UR5, UR8, 0x10 ;  /* 0x0000000805107291 */ /* 0x000fe4000f8e80ff */
[----:B------:R-:W-:Y:S02]  /*27fa0*/  UIADD3 UR6, UP1, UPT, UR12, 0x180, URZ ;  /* 0x000001800c067890 */ /* 0x000fe4000ff3e0ff */
[----:B------:R-:W-:Y:S02]  /*27fb0*/  UIADD3 UR51, UPT, UPT, UR43, -0x80, URZ ;  /* 0xffffff802b337890 */ /* 0x000fe4000fffe0ff */
[----:B------:R-:W-:Y:S02]  /*27fc0*/  UIADD3 UR49, UPT, UPT, UR49, 0x50020, URZ ;  /* 0x0005002031317890 */ /* 0x000fe4000fffe0ff */
[----:B------:R-:W-:Y:S02]  /*27fd0*/  UIADD3 UR48, UPT, UPT, UR16, 0x20000, URZ ;  /* 0x0002000010307890 */ /* 0x000fe4000fffe0ff */
[----:B------:R-:W-:-:S02]  /*27fe0*/  UIADD3.X UR7, UPT, UPT, URZ, UR13, URZ, UP1, !UPT ;  /* 0x0000000dff077290 */ /* 0x000fc40008ffe4ff */
[----:B------:R-:W-:Y:S02]  /*27ff0*/  UIADD3 UR32, UPT, UPT, UR16, 0x24000, URZ ;  /* 0x0002400010207890 */ /* 0x000fe4000fffe0ff */
[----:B------:R-:W-:Y:S02]  /*28000*/  UIADD3 UR24, UPT, UPT, UR16, 0x28000, URZ ;  /* 0x0002800010187890 */ /* 0x000fe4000fffe0ff */
[----:B------:R-:W-:Y:S01]  /*28010*/  UIADD3 UR16, UPT, UPT, UR16, 0x2c000, URZ ;  /* 0x0002c00010107890 */ /* 0x000fe2000fffe0ff */
[----:B------:R-:W-:Y:S01]  /*28020*/  UMOV UR10, 0x0 ;  /* 0x00000000000a7882 */ /* 0x000fe20000000000 */
[----:B------:R-:W-:Y:S01]  /*28030*/  UMOV UR11, 0x10000000 ;  /* 0x10000000000b7882 */ /* 0x000fe20000000000 */
[----:B------:R-:W-:Y:S01]  /*28040*/  UMOV UR50, URZ ;  /* 0x000000ff00327c82 */ /* 0x000fe20008000000 */
        /* <DEDUP_REMOVED lines=14> */
[----:B------:R-:W-:Y:S01]  /*28130*/  UMOV UR17, UR49 ;  /* 0x0000003100117c82 */ /* 0x000fe20008000000 */
[----:B------:R-:W-:Y:S01]  /*28140*/  UMOV UR19, UR51 ;  /* 0x0000003300137c82 */ /* 0x000fe20008000000 */
[----:B------:R3:W-:Y:S01]  /*28150*/  UTMALDG.4D [UR32], [UR6], desc[UR10] ;  /* 0x00000a20060075b4 */ /* 0x0007e20008019000 */
[----:B------:R-:W-:-:S04]  /*28160*/  UIADD3 UR5, UPT, UPT, UR5, 0x1, URZ ;  /* 0x0000000105057890 */ /* 0x000fc8000fffe0ff */
[----:B------:R-:W-:Y:S01]  /*28170*/  UISETP.NE.AND UP1, UPT, UR5, 0x3, UPT ;  /* 0x000000030500788c */ /* 0x000fe2000bf25270 */
[----:B------:R3:W-:Y:S03]  /*28180*/  UTMALDG.4D [UR24], [UR6], desc[UR10] ;  /* 0x00000a18060075b4 */ /* 0x0007e60008019000 */
[----:B------:R-:W-:Y:S02]  /*28190*/  USEL UR4, URZ, 0x1, UP1 ;  /* 0x00000001ff047887 */ /* 0x000fe40008800000 */
[----:B------:R-:W-:Y:S02]  /*281a0*/  USEL UR5, UR5, URZ, UP1 ;  /* 0x000000ff05057287 */ /* 0x000fe40008800000 */
[----:B------:R-:W-:Y:S01]  /*281b0*/  ULOP3.LUT UR9, UR9, UR4, URZ, 0x3c, !UPT ;  /* 0x0000000409097292 */ /* 0x000fe2000f8e3cff */
[----:B------:R3:W-:Y:S02]  /*281c0*/  UTMALDG.4D [UR16], [UR6], desc[UR10] ;  /* 0x00000a10060075b4 */ /* 0x0007e40008019000 */
[----:B---3--:R-:W-:Y:S09]  /*281d0*/  BRA.U !UP0, `(.L_x_385) ;  /* 0x0000000108047547 */ /* 0x008ff2000b800000 */
[----:B------:R-:W-:Y:S05]  /*281e0*/  BPT.TRAP 0x1 ;  /* 0x000000040000795c */ /* 0x000fea0000300000 */
.L_x_385:
[----:B------:R-:W-:Y:S01]  /*281f0*/  ULEA UR49, UR5, UR8, 0x3 ;  /* 0x0000000805317291 */ /* 0x000fe2000f8e18ff */
[----:B-1----:R-:W-:Y:S01]  /*28200*/  IMAD.U32 R3, RZ, RZ, UR9 ;  /* 0x00000009ff037e24 */ /* 0x002fe2000f8e00ff */
[----:B--2---:R-:W-:-:S04]  /*28210*/  @!P0 MOV R2, 0x10000 ;  /* 0x0001000000028802 */ /* 0x004fc80000000f00 */
[----:B------:R-:W-:-:S04]  /*28220*/  SHF.L.U32 R3, R3, 0x1f, RZ ;  /* 0x0000001f03037819 */ /* 0x000fc800000006ff */
[----:B------:R-:W1:Y:S02]  /*28230*/  SYNCS.PHASECHK.TRANS64.TRYWAIT P3, [UR49+0x50038], R3 ;  /* 0x05003803ff0075a7 */ /* 0x000e640008061131 */
[----:B-1----:R-:W-:Y:S05]  /*28240*/  @!P3 BRA `(.L_x_386) ;  /* 0x0000005000c0b947 */ /* 0x002fea0003800000 */
.L_x_499:
[----:B------:R2:W-:Y:S01]  /*28250*/  @!P0 SYNCS.ARRIVE.TRANS64 RZ, [UR49+0x50020], R2 ;  /* 0x05002002ffff89a7 */ /* 0x0005e20008000031 */
[----:B------:R-:W-:Y:S05]  /*28260*/  BRA.U !UP2, `(.L_x_387) ;  /* 0x000000010a047547 */ /* 0x000fea000b800000 */
[----:B------:R-:W-:Y:S05]  /*28270*/  BPT.TRAP 0x1 ;  /* 0x000000040000795c */ /* 0x000fea0000300000 */
.L_x_387:
[----:B------:R-:W-:Y:S04]  /*28280*/  BSSY.RECONVERGENT B0, `(.L_x_388) ;  /* 0x0000003000007945 */ /* 0x000fe80003800200 */
[----:B------:R-:W-:Y:S05]  /*28290*/  @P1 BRA `(.L_x_389) ;  /* 0x0000000000041947 */ /* 0x000fea0003800000 */
[----:B------:R-:W-:Y:S05]  /*282a0*/  BPT.TRAP 0x1 ;  /* 0x000000040000795c */ /* 0x000fea0000300000 */
.L_x_389:
[----:B------:R-:W-:Y:S05]  /*282b0*/  BSYNC.RECONVERGENT B0 ;  /* 0x0000000000007941 */ /* 0x000fea0003800200 */
.L_x_388:
        /* <DEDUP_REMOVED lines=38> */
.L_x_390:
[----:B------:R-:W-:Y:S01]  /*28520*/  ULEA UR41, UR5, UR8, 0x3 ;  /* 0x0000000805297291 */ /* 0x000fe2000f8e18ff */
[----:B-1----:R-:W-:Y:S01]  /*28530*/  IMAD.U32 R3, RZ, RZ, UR9 ;  /* 0x00000009ff037e24 */ /* 0x002fe2000f8e00ff */
[----:B--2---:R-:W-:-:S04]  /*28540*/  @!P0 MOV R2, 0x10000 ;  /* 0x0001000000028802 */ /* 0x004fc80000000f00 */
[----:B------:R-:W-:-:S04]  /*28550*/  SHF.L.U32 R3, R3, 0x1f, RZ ;  /* 0x0000001f03037819 */ /* 0x000fc800000006ff */
[----:B------:R-:W1:Y:S02]  /*28560*/  SYNCS.PHASECHK.TRANS64.TRYWAIT P3, [UR41+0x50038], R3 ;  /* 0x05003803ff0075a7 */ /* 0x000e640008061129 */
[----:B-1----:R-:W-:Y:S05]  /*28570*/  @!P3 BRA `(.L_x_391) ;  /* 0x00000050000cb947 */ /* 0x002fea0003800000 */
.L_x_501:
[----:B------:R2:W-:Y:S01]  /*28580*/  @!P0 SYNCS.ARRIVE.TRANS64 RZ, [UR41+0x50020], R2 ;  /* 0x05002002ffff89a7 */ /* 0x0005e20008000029 */
[----:B------:R-:W-:Y:S05]  /*28590*/  BRA.U !UP2, `(.L_x_392) ;  /* 0x000000010a047547 */ /* 0x000fea000b800000 */
[----:B------:R-:W-:Y:S05]  /*285a0*/  BPT.TRAP 0x1 ;  /* 0x000000040000795c */ /* 0x000fea0000300000 */
.L_x_392:
[----:B------:R-:W-:Y:S04]  /*285b0*/  BSSY.RECONVERGENT B0, `(.L_x_393) ;  /* 0x0000003000007945 */ /* 0x000fe80003800200 */
[----:B------:R-:W-:Y:S05]  /*285c0*/  @P1 BRA `(.L_x_394) ;  /* 0x0000000000041947 */ /* 0x000fea0003800000 */
[----:B------:R-:W-:Y:S05]  /*285d0*/  BPT.TRAP 0x1 ;  /* 0x000000040000795c */ /* 0x000fea0000300000 */
.L_x_394:
[----:B------:R-:W-:Y:S05]  /*285e0*/  BSYNC.RECONVERGENT B0 ;  /* 0x0000000000007941 */ /* 0x000fea0003800200 */
.L_x_393:
[----:B------:R-:W-:Y:S02]  /*285f0*/  ULEA UR16, UR5, UR8, 0x10 ;  /* 0x0000000805107291 */ /* 0x000fe4000f8e80ff */
[----:B------:R-:W-:Y:S02]  /*28600*/  UIADD3 UR6, UP1, UPT, UR12, 0x180, URZ ;  /* 0x000001800c067890 */ /* 0x000fe4000ff3e0ff */
[----:B------:R-:W-:Y:S02]  /*28610*/  UIADD3 UR41, UPT, UPT, UR41, 0x50020, URZ ;  /* 0x0005002029297890 */ /* 0x000fe4000fffe0ff */
[----:B------:R-:W-:Y:S02]  /*28620*/  UIADD3 UR40, UPT, UPT, UR16, 0x20000, URZ ;  /* 0x0002000010287890 */ /* 0x000fe4000fffe0ff */
[----:B------:R-:W-:Y:S02]  /*28630*/  UIADD3.X UR7, UPT, UPT, URZ, UR13, URZ, UP1, !UPT ;  /* 0x0000000dff077290 */ /* 0x000fe40008ffe4ff */
[----:B------:R-:W-:-:S02]  /*28640*/  UIADD3 UR32, UPT, UPT, UR16, 0x24000, URZ ;  /* 0x0002400010207890 */ /* 0x000fc4000fffe0ff */
        /* <DEDUP_REMOVED lines=16> */
[----:B------:R3:W-:Y:S01]  /*28750*/  UTMALDG.4D [UR40], [UR6], desc[UR10] ;  /* 0x00000a28060075b4 */ /* 0x0007e20008019000 */
[----:B------:R-:W-:Y:S01]  /*28760*/  UMOV UR25, UR41 ;  /* 0x0000002900197c82 */ /* 0x000fe20008000000 */
[----:B------:R-:W-:Y:S01]  /*28770*/  UMOV UR18, 0xc0 ;  /* 0x000000c000127882 */ /* 0x000fe20000000000 */
[----:B------:R-:W-:Y:S01]  /*28780*/  UMOV UR19, UR43 ;  /* 0x0000002b00137c82 */ /* 0x000fe20008000000 */
[----:B------:R-:W-:Y:S01]  /*28790*/  UMOV UR20, UR52 ;  /* 0x0000003400147c82 */ /* 0x000fe20008000000 */
[----:B------:R-:W-:Y:S01]  /*287a0*/  UMOV UR21, UR53 ;  /* 0x0000003500157c82 */ /* 0x000fe20008000000 */
[----:B------:R-:W-:Y:S01]  /*287b0*/  UMOV UR17, UR41 ;  /* 0x0000002900117c82 */ /* 0x000fe20008000000 */
[----:B------:R-:W-:Y:S01]  /*287c0*/  UIADD3 UR5, UPT, UPT, UR5, 0x1, URZ ;  /* 0x0000000105057890 */ /* 0x000fe2000fffe0ff */
[----:B------:R3:W-:Y:S03]  /*287d0*/  UTMALDG.4D [UR32], [UR6], desc[UR10] ;  /* 0x00000a20060075b4 */ /* 0x0007e60008019000 */
[----:B------:R-:W-:-:S04]  /*287e0*/  UISETP.NE.AND UP1, UPT, UR5, 0x3, UPT ;  /* 0x000000030500788c */ /* 0x000fc8000bf25270 */
[----:B------:R-:W-:Y:S01]  /*287f0*/  USEL UR4, URZ, 0x1, UP1 ;  /* 0x00000001ff047887 */ /* 0x000fe20008800000 */
[----:B------:R3:W-:Y:S01]  /*28800*/  UTMALDG.4D [UR24], [UR6], desc[UR10] ;  /* 0x00000a18060075b4 */ /* 0x0007e20008019000 */
[----:B------:R-:W-:Y:S02]  /*28810*/  USEL UR5, UR5, URZ, UP1 ;  /* 0x000000ff05057287 */ /* 0x000fe40008800000 */
[----:B------:R-:W-:Y:S01]  /*28820*/  ULOP3.LUT UR9, UR9, UR4, URZ, 0x3c, !UPT ;  /* 0x0000000409097292 */ /* 0x000fe2000f8e3cff */
[----:B------:R3:W-:Y:S02]  /*28830*/  UTMALDG.4D [UR16], [UR6], desc[UR10] ;  /* 0x00000a10060075b4 */ /* 0x0007e40008019000 */
[----:B---3--:R-:W-:Y:S09]  /*28840*/  BRA.U !UP0, `(.L_x_395) ;  /* 0x0000000108047547 */ /* 0x008ff2000b800000 */
[----:B------:R-:W-:Y:S05]  /*28850*/  BPT.TRAP 0x1 ;  /* 0x000000040000795c */ /* 0x000fea0000300000 */
.L_x_395:
[----:B------:R-:W-:Y:S01]  /*28860*/  ULEA UR41, UR5, UR8, 0x3 ;  /* 0x0000000805297291 */ /* 0x000fe2000f8e18ff */
[----:B-1----:R-:W-:Y:S01]  /*28870*/  IMAD.U32 R3, RZ, RZ, UR9 ;  /* 0x00000009ff037e24 */ /* 0x002fe2000f8e00ff */
[----:B--2---:R-:W-:-:S04]  /*28880*/  @!P0 MOV R2, 0x10000 ;  /* 0x0001000000028802 */ /* 0x004fc80000000f00 */
[----:B------:R-:W-:-:S04]  /*28890*/  SHF.L.U32 R3, R3, 0x1f, RZ ;  /* 0x0000001f03037819 */ /* 0x000fc800000006ff */
[----:B------:R-:W1:Y:S02]  /*288a0*/  SYNCS.PHASECHK.TRANS64.TRYWAIT P3, [UR41+0x50038], R3 ;  /* 0x05003803ff0075a7 */ /* 0x000e640008061129 */
[----:B-1----:R-:W-:Y:S05]  /*288b0*/  @!P3 BRA `(.L_x_396) ;  /* 0x0000004c0054b947 */ /* 0x002fea0003800000 */
.L_x_503:
[----:B------:R2:W-:Y:S01]  /*288c0*/  @!P0 SYNCS.ARRIVE.TRANS64 RZ, [UR41+0x50020], R2 ;  /* 0x05002002ffff89a7 */ /* 0x0005e20008000029 */
[----:B------:R-:W-:Y:S05]  /*288d0*/  BRA.U !UP2, `(.L_x_397) ;  /* 0x000000010a047547 */ /* 0x000fea000b800000 */
[----:B------:R-:W-:Y:S05]  /*288e0*/  BPT.TRAP 0x1 ;  /* 0x000000040000795c */ /* 0x000fea0000300000 */
.L_x_397:
[----:B------:R-:W-:Y:S04]  /*288f0*/  BSSY.RECONVERGENT B0, `(.L_x_398) ;  /* 0x0000003000007945 */ /* 0x000fe80003800200 */
[----:B------:R-:W-:Y:S05]  /*28900*/  @P1 BRA `(.L_x_399) ;  /* 0x0000000000041947 */ /* 0x000fea0003800000 */
[----:B------:R-:W-:Y:S05]  /*28910*/  BPT.TRAP 0x1 ;  /* 0x000000040000795c */ /* 0x000fea0000300000 */
.L_x_399:
[----:B------:R-:W-:Y:S05]  /*28920*/  BSYNC.RECONVERGENT B0 ;  /* 0x0000000000007941 */ /* 0x000fea0003800200 */
.L_x_398:
[----:B------:R-:W-:Y:S01]  /*28930*/  ULEA UR16, UR5, UR8, 0x10 ;  /* 0x0000000805107291 */ /* 0x000fe2000f8e80ff */
[----:B------:R-:W-:Y:S01]  /*28940*/  IADD3 R4, PT, PT, R4, 0x2, RZ ;  /* 0x0000000204047810 */ /* 0x000fe20007ffe0ff */
[----:B------:R-:W-:Y:S02]  /*28950*/  UIADD3 UR6, UP1, UPT, UR12, 0x280, URZ ;  /* 0x000002800c067890 */ /* 0x000fe4000ff3e0ff */
[----:B------:R-:W-:Y:S01]  /*28960*/  UIADD3 UR41, UPT, UPT, UR41, 0x50020, URZ ;  /* 0x0005002029297890 */ /* 0x000fe2000fffe0ff */
[----:B------:R-:W-:Y:S01]  /*28970*/  ISETP.NE.AND P3, PT, R4, RZ, PT ;  /* 0x000000ff0400720c */ /* 0x000fe20003f65270 */
[----:B------:R-:W-:Y:S02]  /*28980*/  UIADD3 UR40, UPT, UPT, UR16, 0x20000, URZ ;  /* 0x0002000010287890 */ /* 0x000fe4000fffe0ff */
[----:B------:R-:W-:Y:S02]  /*28990*/  UIADD3.X UR7, UPT, UPT, URZ, UR13, URZ, UP1, !UPT ;  /* 0x0000000dff077290 */ /* 0x000fe40008ffe4ff */
[----:B------:R-:W-:-:S02]  /*289a0*/  UIADD3 UR5, UPT, UPT, UR5, 0x1, URZ ;  /* 0x0000000105057890 */ /* 0x000fc4000fffe0ff */
[----:B------:R-:W-:Y:S02]  /*289b0*/  UIADD3 UR32, UPT, UPT, UR16, 0x24000, URZ ;  /* 0x0002400010207890 */ /* 0x000fe4000fffe0ff */
[----:B------:R-:W-:Y:S02]  /*289c0*/  UIADD3 UR24, UPT, UPT, UR16, 0x28000, URZ ;  /* 0x0002800010187890 */ /* 0x000fe4000fffe0ff */
[----:B------:R-:W-:Y:S02]  /*289d0*/  UIADD3 UR16, UPT, UPT, UR16, 0x2c000, URZ ;  /* 0x0002c00010107890 */ /* 0x000fe4000fffe0ff */
[----:B------:R-:W-:Y:S01]  /*289e0*/  UISETP.NE.AND UP1, UPT, UR5, 0x3, UPT ;  /* 0x000000030500788c */ /* 0x000fe2000bf25270 */
        /* <DEDUP_REMOVED lines=10> */
[----:B------:R-:W-:Y:S01]  /*28a90*/  USEL UR4, URZ, 0x1, UP1 ;  /* 0x00000001ff047887 */ /* 0x000fe20008800000 */
[----:B------:R3:W-:Y:S01]  /*28aa0*/  UTMALDG.4D [UR40], [UR6], desc[UR10] ;  /* 0x00000a28060075b4 */ /* 0x0007e20008019000 */
[----:B------:R-:W-:Y:S01]  /*28ab0*/  UMOV UR26, 0x80 ;  /* 0x00000080001a7882 */ /* 0x000fe20000000000 */
[----:B------:R-:W-:Y:S01]  /*28ac0*/  UMOV UR27, UR43 ;  /* 0x0000002b001b7c82 */ /* 0x000fe20008000000 */
[----:B------:R-:W-:Y:S01]  /*28ad0*/  UMOV UR28, UR52 ;  /* 0x00000034001c7c82 */ /* 0x000fe20008000000 */
[----:B------:R-:W-:Y:S01]  /*28ae0*/  UMOV UR29, UR53 ;  /* 0x00000035001d7c82 */ /* 0x000fe20008000000 */
[----:B------:R-:W-:Y:S01]  /*28af0*/  UMOV UR25, UR41 ;  /* 0x0000002900197c82 */ /* 0x000fe20008000000 */
[----:B------:R-:W-:Y:S01]  /*28b00*/  UMOV UR18, 0xc0 ;  /* 0x000000c000127882 */ /* 0x000fe20000000000 */
[----:B------:R-:W-:Y:S01]  /*28b10*/  UMOV UR19, UR43 ;  /* 0x0000002b00137c82 */ /* 0x000fe20008000000 */
[----:B------:R4:W-:Y:S01]  /*28b20*/  UTMALDG.4D [UR32], [UR6], desc[UR10] ;  /* 0x00000a20060075b4 */ /* 0x0009e20008019000 */
[----:B------:R-:W-:Y:S01]  /*28b30*/  UMOV UR20, UR52 ;  /* 0x0000003400147c82 */ /* 0x000fe20008000000 */
[----:B------:R-:W-:Y:S01]  /*28b40*/  UMOV UR21, UR53 ;  /* 0x0000003500157c82 */ /* 0x000fe20008000000 */
[----:B------:R-:W-:Y:S01]  /*28b50*/  UMOV UR17, UR41 ;  /* 0x0000002900117c82 */ /* 0x000fe20008000000 */
[----:B------:R-:W-:-:S02]  /*28b60*/  USEL UR5, UR5, URZ, UP1 ;  /* 0x000000ff05057287 */ /* 0x000fc40008800000 */
[----:B------:R-:W-:Y:S01]  /*28b70*/  ULOP3.LUT UR9, UR9, UR4, URZ, 0x3c, !UPT ;  /* 0x0000000409097292 */ /* 0x000fe2000f8e3cff */
[----:B------:R4:W-:Y:S01]  /*28b80*/  UTMALDG.4D [UR24], [UR6], desc[UR10] ;  /* 0x00000a18060075b4 */ /* 0x0009e20008019000 */
[----:B------:R4:W-:Y:S01]  /*28b90*/  UTMALDG.4D [UR16], [UR6], desc[UR10] ;  /* 0x00000a10060075b4 */ /* 0x0009e20008019000 */
[----:B---3--:R-:W-:Y:S01]  /*28ba0*/  UIADD3 UR43, UPT, UPT, UR43, 0x100, URZ ;  /* 0x000001002b2b7890 */ /* 0x008fe2000fffe0ff */
[----:B----4-:R-:W-:Y:S11]  /*28bb0*/  @P3 BRA `(.L_x_400) ;  /* 0xfffffff000ac3947 */ /* 0x010ff6000383ffff */
[----:B------:R-:W-:-:S05]  /*28bc0*/  UIADD3 UR43, UPT, UPT, UR43, -0x80, URZ ;  /* 0xffffff802b2b7890 */ /* 0x000fca000fffe0ff */
.L_x_379:
[----:B------:R-:W-:-:S04]  /*28bd0*/  LOP3.LUT R5, R5, 0x1, RZ, 0xc0, !PT ;  /* 0x0000000105057812 */ /* 0x000fc800078ec0ff */
[----:B------:R-:W-:-:S13]  /*28be0*/  ISETP.NE.U32.AND P3, PT, R5, 0x1, PT ;  /* 0x000000010500780c */ /* 0x000fda0003f65070 */
[----:B---3--:R-:W-:Y:S05]  /*28bf0*/  @P3 EXIT ;  /* 0x000000000000394d */ /* 0x008fea0003800000 */
[----:B------:R-:W-:Y:S05]  /*28c00*/  BRA.U !UP0, `(.L_x_401) ;  /* 0x0000000108047547 */ /* 0x000fea000b800000 */
[----:B------:R-:W-:Y:S05]  /*28c10*/  BPT.TRAP 0x1 ;  /* 0x000000040000795c */ /* 0x000fea0000300000 */
.L_x_401:
[----:B------:R-:W-:Y:S01]  /*28c20*/  ULEA UR41, UR5, UR8, 0x3 ;  /* 0x0000000805297291 */ /* 0x000fe2000f8e18ff */
[----:B-1----:R-:W-:Y:S01]  /*28c30*/  IMAD.U32 R3, RZ, RZ, UR9 ;  /* 0x00000009ff037e24 */ /* 0x002fe2000f8e00ff */
[----:B--2---:R-:W-:-:S04]  /*28c40*/  @!P0 MOV R2, 0x10000 ;  /* 0x0001000000028802 */ /* 0x004fc80000000f00 */
[----:B------:R-:W-:-:S04]  /*28c50*/  SHF.L.U32 R3, R3, 0x1f, RZ ;  /* 0x0000001f03037819 */ /* 0x000fc800000006ff */
[----:B------:R-:W1:Y:S02]  /*28c60*/  SYNCS.PHASECHK.TRANS64.TRYWAIT P3, [UR41+0x50038], R3 ;  /* 0x05003803ff0075a7 */ /* 0x000e640008061129 */
[----:B-1----:R-:W-:Y:S05]  /*28c70*/  @!P3 BRA `(.L_x_402) ;  /* 0x00000048007cb947 */ /* 0x002fea0003800000 */
.L_x_505:
[----:B------:R2:W-:Y:S01]  /*28c80*/  @!P0 SYNCS.ARRIVE.TRANS64 RZ, [UR41+0x50020], R2 ;  /* 0x05002002ffff89a7 */ /* 0x0005e20008000029 */
[----:B------:R-:W-:Y:S05]  /*28c90*/  BRA.U !UP2, `(.L_x_403) ;  /* 0x000000010a047547 */ /* 0x000fea000b800000 */
[----:B------:R-:W-:Y:S05]  /*28ca0*/  BPT.TRAP 0x1 ;  /* 0x000000040000795c */ /* 0x000fea0000300000 */
.L_x_403:
[----:B------:R-:W-:Y:S04]  /*28cb0*/  BSSY.RECONVERGENT B0, `(.L_x_404) ;  /* 0x0000003000007945 */ /* 0x000fe80003800200 */
[----:B------:R-:W-:Y:S05]  /*28cc0*/  @P1 BRA `(.L_x_405) ;  /* 0x0000000000041947 */ /* 0x000fea0003800000 */
[----:B------:R-:W-:Y:S05]  /*28cd0*/  BPT.TRAP 0x1 ;  /* 0x000000040000795c */ /* 0x000fea0000300000 */
.L_x_405:
[----:B------:R-:W-:Y:S05]  /*28ce0*/  BSYNC.RECONVERGENT B0 ;  /* 0x0000000000007941 */ /* 0x000fea0003800200 */
.L_x_404:
        /* <DEDUP_REMOVED lines=39> */
.L_x_406:
[----:B------:R-:W-:Y:S01]  /*28f60*/  ULEA UR33, UR4, UR8, 0x3 ;  /* 0x0000000804217291 */ /* 0x000fe2000f8e18ff */
[----:B-1----:R-:W-:Y:S01]  /*28f70*/  IMAD.U32 R3, RZ, RZ, UR9 ;  /* 0x00000009ff037e24 */ /* 0x002fe2000f8e00ff */
[----:B--2---:R-:W-:-:S04]  /*28f80*/  @!P0 MOV R2, 0x10000 ;  /* 0x0001000000028802 */ /* 0x004fc80000000f00 */
[----:B------:R-:W-:-:S04]  /*28f90*/  SHF.L.U32 R3, R3, 0x1f, RZ ;  /* 0x0000001f03037819 */ /* 0x000fc800000006ff */
[----:B------:R-:W1:Y:S02]  /*28fa0*/  SYNCS.PHASECHK.TRANS64.TRYWAIT P3, [UR33+0x50038], R3 ;  /* 0x05003803ff0075a7 */ /* 0x000e640008061121 */
[----:B-1----:R-:W-:Y:S05]  /*28fb0*/  @!P3 BRA `(.L_x_407) ;  /* 0x0000004400c4b947 */ /* 0x002fea0003800000 */
.L_x_507:
[----:B------:R2:W-:Y:S01]  /*28fc0*/  @!P0 SYNCS.ARRIVE.TRANS64 RZ, [UR33+0x50020], R2 ;  /* 0x05002002ffff89a7 */ /* 0x0005e20008000021 */
[----:B------:R-:W-:Y:S05]  /*28fd0*/  BRA.U !UP2, `(.L_x_408) ;  /* 0x000000010a047547 */ /* 0x000fea000b800000 */
[----:B------:R-:W-:Y:S05]  /*28fe0*/  BPT.TRAP 0x1 ;  /* 0x000000040000795c */ /* 0x000fea0000300000 */
.L_x_408:
[----:B------:R-:W-:Y:S04]  /*28ff0*/  BSSY.RECONVERGENT B0, `(.L_x_409) ;  /* 0x0000003000007945 */ /* 0x000fe80003800200 */
[----:B------:R-:W-:Y:S05]  /*29000*/  @P1 BRA `(.L_x_410) ;  /* 0x0000000000041947 */ /* 0x000fea0003800000 */
[----:B------:R-:W-:Y:S05]  /*29010*/  BPT.TRAP 0x1 ;  /* 0x000000040000795c */ /* 0x000fea0000300000 */
.L_x_410:
[----:B------:R-:W-:Y:S05]  /*29020*/  BSYNC.RECONVERGENT B0 ;  /* 0x0000000000007941 */ /* 0x000fea0003800200 */
.L_x_409:
[----:B------:R-:W-:Y:S05]  /*29030*/  @!P2 EXIT ;  /* 0x000000000000a94d */ /* 0x000fea0003800000 */
        /* <DEDUP_REMOVED lines=34> */
[----:B---3--:R-:W-:Y:S05]  /*29260*/  EXIT ;  /* 0x000000000000794d */ /* 0x008fea0003800000 */
.L_x_526:
[----:B------:R-:W-:-:S08]  /*29270*/  NOP ;  /* 0x0000000000007918 */ /* 0x000fd00000000000 */
[----:B------:R-:W1:-:S00]  /*29280*/  USETMAXREG.DEALLOC.CTAPOOL 0x20 ;  /* 0x00000020000079c8 */ /* 0x000e4000080e0500 */
[----:B------:R-:W2:Y:S08]  /*29290*/  S2UR UR42, SR_CTAID.X ;  /* 0x00000000002a79c3 */ /* 0x000eb00000002500 */
[----:B-1----:R-:W1:Y:S01]  /*292a0*/  LDC R0, c[0x0][0x380] ;  /* 0x0000e000ff007b82 */ /* 0x002e620000000800 */
[----:B--2---:R-:W-:-:S06]  /*292b0*/  USHF.L.U32 UR42, UR42, 0x8, URZ ;  /* 0x000000082a2a7899 */ /* 0x004fcc00080006ff */
[----:B-1----:R-:W-:-:S13]  /*292c0*/  ISETP.LE.U32.AND P0, PT, R0, UR42, PT ;  /* 0x0000002a00007c0c */ /* 0x002fda000bf03070 */
[----:B------:R-:W-:Y:S05]  /*292d0*/  @P0 EXIT ;  /* 0x000000000000094d */ /* 0x000fea0003800000 */
[----:B------:R-:W1:Y:S01]  /*292e0*/  LDCU UR7, c[0x0][0x38c] ;  /* 0x00007180ff0777ac */ /* 0x000e620008000800 */
[----:B------:R-:W2:Y:S01]  /*292f0*/  S2UR UR8, SR_CTAID.Y ;  /* 0x00000000000879c3 */ /* 0x000ea20000002600 */
[----:B------:R-:W-:Y:S01]  /*29300*/  ELECT P1, URZ, PT ;  /* 0x0000000000ff782f */ /* 0x000fe20003820000 */
[----:B-1----:R-:W1:Y:S01]  /*29310*/  I2F.U32.RP R2, UR7 ;  /* 0x0000000700027d06 */ /* 0x002e620008209000 */
[----:B------:R-:W-:-:S07]  /*29320*/  UISETP.NE.U32.AND UP0, UPT, UR7, URZ, UPT ;  /* 0x000000ff0700728c */ /* 0x000fce000bf05070 */
[----:B-1----:R-:W1:Y:S02]  /*29330*/  MUFU.RCP R0, R2 ;  /* 0x0000000200007308 */ /* 0x002e640000001000 */
[----:B-1----:R-:W-:-:S06]  /*29340*/  VIADD R0, R0, 0xffffffe ;  /* 0x0ffffffe00007836 */ /* 0x002fcc0000000000 */
[----:B------:R-:W1:Y:S02]  /*29350*/  F2I.FTZ.U32.TRUNC.NTZ R0, R0 ;  /* 0x0000000000007305 */ /* 0x000e64000021f000 */
[----:B-1----:R-:W-:-:S13]  /*29360*/  R2UR UR5, R0 ;  /* 0x00000000000572ca */ /* 0x002fda00000e0000 */
[----:B------:R-:W-:-:S04]  /*29370*/  UIADD3 UR4, UPT, UPT, URZ, -UR5, URZ ;  /* 0x80000005ff047290 */ /* 0x000fc8000fffe0ff */
[----:B------:R-:W-:-:S03]  /*29380*/  UIMAD UR6, UR4, UR7, URZ ;  /* 0x00000007040672a4 */ /* 0x000fc6000f8e02ff */
[----:B------:R-:W-:Y:S02]  /*29390*/  UMOV UR4, URZ ;  /* 0x000000ff00047c82 */ /* 0x000fe40008000000 */
[----:B------:R-:W-:-:S07]  /*293a0*/  UIMAD.WIDE.U32 UR4, UR5, UR6, UR4 ;  /* 0x00000006050472a5 */ /* 0x000fce000f8e0004 */
[----:B------:R-:W-:Y:S02]  /*293b0*/  UMOV UR4, UR5 ;  /* 0x0000000500047c82 */ /* 0x000fe40008000000 */
[----:B--2---:R-:W-:-:S07]  /*293c0*/  UIMAD.WIDE.U32 UR44, UR4, UR8, URZ ;  /* 0x00000008042c72a5 */ /* 0x004fce000f8e00ff */
[----:B------:R-:W-:Y:S02]  /*293d0*/  UMOV UR44, UR45 ;  /* 0x0000002d002c7c82 */ /* 0x000fe40008000000 */
[----:B------:R-:W-:Y:S02]  /*293e0*/  UIADD3 UR4, UPT, UPT, -UR44, URZ, URZ ;  /* 0x000000ff2c047290 */ /* 0x000fe4000fffe1ff */
[----:B------:R-:W1:Y:S02]  /*293f0*/  S2UR UR45, SR_CTAID.Z ;  /* 0x00000000002d79c3 */ /* 0x000e640000002700 */
[----:B------:R-:W-:-:S04]  /*29400*/  UIMAD UR4, UR7, UR4, UR8 ;  /* 0x00000004070472a4 */ /* 0x000fc8000f8e0208 */
[----:B------:R-:W-:-:S11]  /*29410*/  UISETP.GE.U32.AND UP2, UPT, UR4, UR7, UPT ;  /* 0x000000070400728c */ /* 0x000fd6000bf46070 */
[----:B------:R-:W-:Y:S02]  /*29420*/  @UP2 UIADD3 UR4, UPT, UPT, UR4, -UR7, URZ ;  /* 0x8000000704042290 */ /* 0x000fe4000fffe0ff */
[----:B------:R-:W-:Y:S02]  /*29430*/  @UP2 UIADD3 UR44, UPT, UPT, UR44, 0x1, URZ ;  /* 0x000000012c2c2890 */ /* 0x000fe4000fffe0ff */
[----:B------:R-:W-:-:S11]  /*29440*/  UISETP.GE.U32.AND UP1, UPT, UR4, UR7, UPT ;  /* 0x000000070400728c */ /* 0x000fd6000bf26070 */
[----:B------:R-:W-:Y:S02]  /*29450*/  @UP1 UIADD3 UR44, UPT, UPT, UR44, 0x1, URZ ;  /* 0x000000012c2c1890 */ /* 0x000fe4000fffe0ff */
[----:B------:R-:W-:-:S04]  /*29460*/  @!UP0 ULOP3.LUT UR44, URZ, UR7, URZ, 0x33, !UPT ;  /* 0x00000007ff2c8292 */ /* 0x000fc8000f8e33ff */
[----:B------:R-:W-:-:S04]  /*29470*/  UIADD3 UR43, UPT, UPT, -UR44, URZ, URZ ;  /* 0x000000ff2c2b7290 */ /* 0x000fc8000fffe1ff */
[----:B------:R-:W-:Y:S01]  /*29480*/  UIMAD UR43, UR7, UR43, UR8 ;  /* 0x0000002b072b72a4 */ /* 0x000fe2000f8e0208 */
[----:B-1----:R-:W-:Y:S11]  /*29490*/  BRA.U UP6, `(.L_x_411) ;  /* 0x0000000106047547 */ /* 0x002ff6000b800000 */
[----:B------:R-:W-:Y:S05]  /*294a0*/  BPT.TRAP 0x1 ;  /* 0x000000040000795c */ /* 0x000fea0000300000 */
.L_x_411:
[----:B------:R-:W1:Y:S01]  /*294b0*/  S2UR UR6, SR_CgaCtaId ;  /* 0x00000000000679c3 */ /* 0x000e620000008800 */
[----:B------:R-:W-:Y:S01]  /*294c0*/  UMOV UR40, 0x400 ;  /* 0x0000040000287882 */ /* 0x000fe20000000000 */
[----:B------:R-:W-:Y:S01]  /*294d0*/  SHF.L.U32 R0, RZ, 0x1f, RZ ;  /* 0x0000001fff007819 */ /* 0x000fe200000006ff */
[----:B-1----:R-:W-:-:S09]  /*294e0*/  ULEA UR40, UR6, UR40, 0x18 ;  /* 0x0000002806287291 */ /* 0x002fd2000f8ec0ff */
[----:B------:R-:W1:Y:S02]  /*294f0*/  SYNCS.PHASECHK.TRANS64.TRYWAIT P0, [UR40+0x500b0], R0 ;  /* 0x0500b000ff0075a7 */ /* 0x000e640008001128 */
[----:B-1----:R-:W-:Y:S05]  /*29500*/  @!P0 BRA `(.L_x_412) ;  /* 0x0000004000888947 */ /* 0x002fea0003800000 */
.L_x_509:
[----:B------:R-:W-:Y:S04]  /*29510*/  BSSY.RECONVERGENT B0, `(.L_x_413) ;  /* 0x0000128000007945 */ /* 0x000fe80003800200 */
[----:B------:R-:W-:Y:S05]  /*29520*/  @!P1 BRA `(.L_x_414) ;  /* 0x0000001000989947 */ /* 0x000fea0003800000 */
[----:B------:R-:W2:Y:S01]  /*29530*/  LDCU.64 UR4, c[0x0][0x348] ;  /* 0x00006900ff0477ac */ /* 0x000ea20008000a00 */
[----:B------:R-:W-:Y:S02]  /*29540*/  UIADD3 UR50, UPT, UPT, UR42, 0x8, URZ ;  /* 0x000000082a327890 */ /* 0x000fe4000fffe0ff */
[----:B------:R-:W-:Y:S02]  /*29550*/  UIADD3 UR48, UPT, UPT, UR40, 0x1000, URZ ;  /* 0x0000100028307890 */ /* 0x000fe4000fffe0ff */
[----:B------:R-:W-:Y:S02]  /*29560*/  UIADD3 UR66, UPT, UPT, UR42, 0x10, URZ ;  /* 0x000000102a427890 */ /* 0x000fe4000fffe0ff */
[----:B------:R-:W-:Y:S02]  /*29570*/  UIADD3 UR64, UPT, UPT, UR40, 0x2000, URZ ;  /* 0x0000200028407890 */ /* 0x000fe4000fffe0ff */
[----:B------:R-:W-:Y:S02]  /*29580*/  UIADD3 UR34, UPT, UPT, UR42, 0x18, URZ ;  /* 0x000000182a227890 */ /* 0x000fe4000fffe0ff */
[----:B------:R-:W-:Y:S01]  /*29590*/  UIADD3 UR32, UPT, UPT, UR40, 0x3000, URZ ;  /* 0x0000300028207890 */ /* 0x000fe2000fffe0ff */
[----:B------:R-:W-:Y:S01]  /*295a0*/  UMOV UR41, URZ ;  /* 0x000000ff00297c82 */ /* 0x000fe20008000000 */
[----:B------:R-:W-:Y:S01]  /*295b0*/  UMOV UR51, UR43 ;  /* 0x0000002b00337c82 */ /* 0x000fe20008000000 */
[----:B--2---:R-:W-:Y:S01]  /*295c0*/  UIADD3 UR4, UP0, UPT, UR4, 0x400, URZ ;  /* 0x0000040004047890 */ /* 0x004fe2000ff1e0ff */
[----:B------:R-:W-:Y:S01]  /*295d0*/  UMOV UR52, UR44 ;  /* 0x0000002c00347c82 */ /* 0x000fe20008000000 */
[----:B------:R-:W-:-:S02]  /*295e0*/  UMOV UR53, UR45 ;  /* 0x0000002d00357c82 */ /* 0x000fc40008000000 */
[----:B------:R-:W-:Y:S01]  /*295f0*/  UIADD3.X UR5, UPT, UPT, URZ, UR5, URZ, UP0, !UPT ;  /* 0x00000005ff057290 */ /* 0x000fe200087fe4ff */
[----:B------:R-:W-:Y:S01]  /*29600*/  UMOV UR49, UR41 ;  /* 0x0000002900317c82 */ /* 0x000fe20008000000 */
[----:B------:R-:W-:Y:S01]  /*29610*/  UMOV UR67, UR43 ;  /* 0x0000002b00437c82 */ /* 0x000fe20008000000 */
[----:B------:R-:W-:Y:S01]  /*29620*/  UMOV UR68, UR44 ;  /* 0x0000002c00447c82 */ /* 0x000fe20008000000 */
[----:B------:R-:W-:Y:S01]  /*29630*/  UMOV UR69, UR45 ;  /* 0x0000002d00457c82 */ /* 0x000fe20008000000 */
[----:B------:R-:W-:Y:S01]  /*29640*/  UIADD3 UR26, UPT, UPT, UR42, 0x20, URZ ;  /* 0x000000202a1a7890 */ /* 0x000fe2000fffe0ff */
[----:B------:R-:W-:Y:S01]  /*29650*/  MOV.SPILL R9, UR69 ;  /* 0x0000004500097c02 */ /* 0x000fe20009000f00 */
[----:B------:R-:W-:Y:S02]  /*29660*/  UIADD3 UR24, UPT, UPT, UR40, 0x4000, URZ ;  /* 0x0000400028187890 */ /* 0x000fe4000fffe0ff */
[----:B------:R-:W-:Y:S01]  /*29670*/  UTMASTG.5D [UR40], [UR4] ;  /* 0x00000028040073b5 */ /* 0x000fe20008020000 */
[----:B------:R-:W-:Y:S01]  /*29680*/  UMOV UR65, UR41 ;  /* 0x0000002900417c82 */ /* 0x000fe20008000000 */
[----:B------:R-:W-:Y:S01]  /*29690*/  UMOV UR35, UR43 ;  /* 0x0000002b00237c82 */ /* 0x000fe20008000000 */
[----:B------:R-:W-:Y:S01]  /*296a0*/  UMOV UR36, UR44 ;  /* 0x0000002c00247c82 */ /* 0x000fe20008000000 */
[----:B------:R-:W-:Y:S01]  /*296b0*/  UMOV UR37, UR45 ;  /* 0x0000002d00257c82 */ /* 0x000fe20008000000 */
[----:B------:R-:W-:Y:S01]  /*296c0*/  UIADD3 UR58, UPT, UPT, UR42, 0x28, URZ ;  /* 0x000000282a3a7890 */ /* 0x000fe2000fffe0ff */
[----:B------:R-:W-:Y:S01]  /*296d0*/  MOV.SPILL R15, UR26 ;  /* 0x0000001a000f7c02 */ /* 0x000fe20009000f00 */
[----:B------:R-:W-:Y:S01]  /*296e0*/  UIADD3 UR56, UPT, UPT, UR40, 0x5000, URZ ;  /* 0x0000500028387890 */ /* 0x000fe2000fffe0ff */
[----:B------:R2:W-:Y:S01]  /*296f0*/  UTMASTG.5D [UR48], [UR4] ;  /* 0x00000030040073b5 */ /* 0x0005e20008020000 */
[----:B------:R-:W-:Y:S01]  /*29700*/  UMOV UR33, UR41 ;  /* 0x0000002900217c82 */ /* 0x000fe20008000000 */
[----:B------:R-:W-:Y:S01]  /*29710*/  UMOV UR39, UR34 ;  /* 0x0000002200277c82 */ /* 0x000fe20008000000 */
[----:B------:R-:W-:Y:S01]  /*29720*/  UMOV UR27, UR43 ;  /* 0x0000002b001b7c82 */ /* 0x000fe20008000000 */
[----:B------:R-:W-:Y:S01]  /*29730*/  UMOV UR28, UR44 ;  /* 0x0000002c001c7c82 */ /* 0x000fe20008000000 */
[----:B------:R-:W-:Y:S01]  /*29740*/  UMOV UR29, UR45 ;  /* 0x0000002d001d7c82 */ /* 0x000fe20008000000 */
[----:B------:R-:W-:Y:S01]  /*29750*/  UMOV UR25, UR41 ;  /* 0x0000002900197c82 */ /* 0x000fe20008000000 */
[----:B------:R-:W-:Y:S01]  /*29760*/  UMOV UR59, UR43 ;  /* 0x0000002b003b7c82 */ /* 0x000fe20008000000 */
[----:B------:R3:W-:Y:S01]  /*29770*/  UTMASTG.5D [UR64], [UR4] ;  /* 0x00000040040073b5 */ /* 0x0007e20008020000 */
        /* <DEDUP_REMOVED lines=18> */
[----:B-1----:R-:W-:Y:S01]  /*298a0*/  MOV.SPILL R3, UR39 ;  /* 0x0000002700037c02 */ /* 0x002fe20009000f00 */
[----:B------:R-:W-:Y:S01]  /*298b0*/  UMOV UR11, UR43 ;  /* 0x0000002b000b7c82 */ /* 0x000fe20008000000 */
[----:B------:R-:W-:Y:S01]  /*298c0*/  MOV.SPILL R14, UR61 ;  /* 0x0000003d000e7c02 */ /* 0x000fe20009000f00 */
[----:B------:R-:W-:Y:S01]  /*298d0*/  UMOV UR12, UR44 ;  /* 0x0000002c000c7c82 */ /* 0x000fe20008000000 */
[----:B------:R-:W-:Y:S01]  /*298e0*/  MOV.SPILL R13, UR60 ;  /* 0x0000003c000d7c02 */ /* 0x000fe20009000f00 */
[----:B------:R1:W-:Y:S01]  /*298f0*/  UTMASTG.5D [UR56], [UR4] ;  /* 0x00000038040073b5 */ /* 0x0003e20008020000 */
[----:B------:R-:W-:Y:S01]  /*29900*/  MOV.SPILL R12, UR59 ;  /* 0x0000003b000c7c02 */ /* 0x000fe20009000f00 */
[----:B------:R-:W-:Y:S01]  /*29910*/  UMOV UR13, UR45 ;  /* 0x0000002d000d7c82 */ /* 0x000fe20008000000 */
[----:B------:R-:W-:Y:S01]  /*29920*/  UMOV UR9, UR41 ;  /* 0x0000002900097c82 */ /* 0x000fe20008000000 */
[----:B------:R-:W-:Y:S01]  /*29930*/  R2UR.FILL UR39, R3 ;  /* 0x00000000032772ca */ /* 0x000fe200004e0000 */
[----:B--2---:R-:W-:Y:S01]  /*29940*/  UIADD3 UR50, UPT, UPT, UR42, 0x70, URZ ;  /* 0x000000702a327890 */ /* 0x004fe2000fffe0ff */
[----:B------:R-:W-:Y:S01]  /*29950*/  MOV.SPILL R2, UR38 ;  /* 0x0000002600027c02 */ /* 0x000fe20009000f00 */
[----:B------:R-:W-:-:S02]  /*29960*/  UIADD3 UR48, UPT, UPT, UR40, 0xe000, URZ ;  /* 0x0000e00028307890 */ /* 0x000fc4000fffe0ff */
[----:B------:R-:W-:Y:S01]  /*29970*/  UIADD3 UR74, UPT, UPT, UR42, 0x78, URZ ;  /* 0x000000782a4a7890 */ /* 0x000fe2000fffe0ff */
[----:B------:R-:W-:Y:S01]  /*29980*/  R2UR.FILL UR38, R2 ;  /* 0x00000000022672ca */ /* 0x000fe200004e0000 */
[----:B------:R-:W-:Y:S02]  /*29990*/  UIADD3 UR72, UPT, UPT, UR40, 0xf000, URZ ;  /* 0x0000f00028487890 */ /* 0x000fe4000fffe0ff */
[----:B---3--:R-:W-:Y:S01]  /*299a0*/  UIADD3 UR64, UPT, UPT, UR40, 0x400, URZ ;  /* 0x0000040028407890 */ /* 0x008fe2000fffe0ff */
[----:B------:R-:W-:Y:S01]  /*299b0*/  UMOV UR66, UR42 ;  /* 0x0000002a00427c82 */ /* 0x000fe20008000000 */
[----:B------:R-:W-:Y:S01]  /*299c0*/  UMOV UR65, 0x40 ;  /* 0x0000004000417882 */ /* 0x000fe20000000000 */
[----:B------:R-:W-:Y:S01]  /*299d0*/  MOV.SPILL R6, UR66 ;  /* 0x0000004200067c02 */ /* 0x000fe20009000f00 */
[----:B------:R-:W-:Y:S02]  /*299e0*/  UIADD3 UR66, UPT, UPT, UR42, 0x58, URZ ;  /* 0x000000582a427890 */ /* 0x000fe4000fffe0ff */
[----:B------:R-:W-:Y:S01]  /*299f0*/  MOV.SPILL R4, UR64 ;  /* 0x0000004000047c02 */ /* 0x000fe20009000f00 */
[----:B------:R-:W-:Y:S01]  /*29a00*/  UIADD3 UR64, UPT, UPT, UR40, 0xb000, URZ ;  /* 0x0000b00028407890 */ /* 0x000fe2000fffe0ff */
[----:B------:R-:W-:Y:S01]  /*29a10*/  MOV.SPILL R5, UR65 ;  /* 0x0000004100057c02 */ /* 0x000fe20009000f00 */
[----:B----4-:R-:W-:-:S02]  /*29a20*/  UIADD3 UR32, UPT, UPT, UR40, 0x6000, URZ ;  /* 0x0000600028207890 */ /* 0x010fc4000fffe0ff */
[----:B------:R-:W-:Y:S01]  /*29a30*/  UIADD3 UR34, UPT, UPT, UR42, 0x30, URZ ;  /* 0x000000302a227890 */ /* 0x000fe2000fffe0ff */
[----:B------:R-:W-:Y:S01]  /*29a40*/  UMOV UR65, UR41 ;  /* 0x0000002900417c82 */ /* 0x000fe20008000000 */
[----:B------:R-:W-:Y:S01]  /*29a50*/  UMOV UR15, UR66 ;  /* 0x00000042000f7c82 */ /* 0x000fe20008000000 */
[----:B------:R-:W-:Y:S01]  /*29a60*/  UMOV UR75, UR43 ;  /* 0x0000002b004b7c82 */ /* 0x000fe20008000000 */
[----:B-----5:R-:W-:-:S03]  /*29a70*/  UIADD3 UR24, UPT, UPT, UR40, 0x9000, URZ ;  /* 0x0000900028187890 */ /* 0x020fc6000fffe0ff */
[----:B------:R-:W-:Y:S01]  /*29a80*/  UMOV UR31, UR34 ;  /* 0x00000022001f7c82 */ /* 0x000fe20008000000 */
[----:B------:R-:W-:Y:S01]  /*29a90*/  UIADD3 UR26, UPT, UPT, UR42, 0x48, URZ ;  /* 0x000000482a1a7890 */ /* 0x000fe2000fffe0ff */
[----:B------:R2:W-:Y:S01]  /*29aa0*/  UTMASTG.5D [UR32], [UR4] ;  /* 0x00000020040073b5 */ /* 0x0005e20008020000 */
[----:B------:R-:W-:Y:S01]  /*29ab0*/  MOV.SPILL R17, UR31 ;  /* 0x0000001f00117c02 */ /* 0x000fe20009000f00 */
[----:B------:R-:W-:Y:S01]  /*29ac0*/  UMOV UR76, UR44 ;  /* 0x0000002c004c7c82 */ /* 0x000fe20008000000 */
[----:B------:R-:W-:Y:S01]  /*29ad0*/  UMOV UR77, UR45 ;  /* 0x0000002d004d7c82 */ /* 0x000fe20008000000 */
[----:B-1----:R-:W-:Y:S01]  /*29ae0*/  UIADD3 UR56, UPT, UPT, UR40, 0x1400, URZ ;  /* 0x0000140028387890 */ /* 0x002fe2000fffe0ff */
[----:B------:R-:W-:Y:S01]  /*29af0*/  R2UR.FILL UR31, R17 ;  /* 0x00000000111f72ca */ /* 0x000fe200004e0000 */
[----:B------:R-:W-:Y:S01]  /*29b00*/  UIADD3 UR58, UPT, UPT, UR42, 0x50, URZ ;  /* 0x000000502a3a7890 */ /* 0x000fe2000fffe0ff */
[----:B------:R-:W-:Y:S01]  /*29b10*/  UMOV UR57, 0x40 ;  /* 0x0000004000397882 */ /* 0x000fe20000000000 */
[----:B------:R-:W-:-:S02]  /*29b20*/  UMOV UR23, UR26 ;  /* 0x0000001a00177c82 */ /* 0x000fc40008000000 */
[----:B------:R-:W-:Y:S01]  /*29b30*/  MOV.SPILL R10, UR56 ;  /* 0x00000038000a7c02 */ /* 0x000fe20009000f00 */
[----:B------:R-:W-:Y:S01]  /*29b40*/  UIADD3 UR56, UPT, UPT, UR40, 0xa000, URZ ;  /* 0x0000a00028387890 */ /* 0x000fe2000fffe0ff */
[----:B------:R-:W-:Y:S01]  /*29b50*/  MOV.SPILL R11, UR57 ;  /* 0x00000039000b7c02 */ /* 0x000fe20009000f00 */
[----:B------:R-:W-:Y:S01]  /*29b60*/  UMOV UR57, UR41 ;  /* 0x0000002900397c82 */ /* 0x000fe20008000000 */
[----:B------:R-:W-:Y:S01]  /*29b70*/  UMOV UR73, UR41 ;  /* 0x0000002900497c82 */ /* 0x000fe20008000000 */
[----:B------:R-:W-:Y:S01]  /*29b80*/  UMOV UR22, UR58 ;  /* 0x0000003a00167c82 */ /* 0x000fe20008000000 */
[----:B------:R-:W-:Y:S01]  /*29b90*/  UMOV UR7, UR50 ;  /* 0x0000003200077c82 */ /* 0x000fe20008000000 */
[----:B--2---:R-:W-:Y:S02]  /*29ba0*/  UIADD3 UR32, UPT, UPT, UR40, 0x7000, URZ ;  /* 0x0000700028207890 */ /* 0x004fe4000fffe0ff */
[----:B------:R-:W-:-:S07]  /*29bb0*/  UIADD3 UR34, UPT, UPT, UR42, 0x38, URZ ;  /* 0x000000382a227890 */ /* 0x000fce000fffe0ff */
[----:B------:R-:W-:Y:S02]  /*29bc0*/  UMOV UR30, UR34 ;  /* 0x00000022001e7c82 */ /* 0x000fe40008000000 */
[----:B------:R1:W-:Y:S01]  /*29bd0*/  UTMASTG.5D [UR32], [UR4] ;  /* 0x00000020040073b5 */ /* 0x0003e20008020000 */
[----:B------:R-:W-:-:S04]  /*29be0*/  MOV.SPILL R16, UR30 ;  /* 0x0000001e00107c02 */ /* 0x000fc80009000f00 */
[----:B------:R-:W-:Y:S01]  /*29bf0*/  R2UR.FILL UR30, R16 ;  /* 0x00000000101e72ca */ /* 0x000fe200004e0000 */
[----:B------:R2:W-:Y:S01]  /*29c00*/  UTMASTG.5D [UR16], [UR4] ;  /* 0x00000010040073b5 */ /* 0x0005e20008020000 */
[----:B------:R3:W-:Y:S01]  /*29c10*/  UTMASTG.5D [UR24], [UR4] ;  /* 0x00000018040073b5 */ /* 0x0007e20008020000 */
[----:B------:R4:W-:Y:S01]  /*29c20*/  UTMASTG.5D [UR56], [UR4] ;  /* 0x00000038040073b5 */ /* 0x0009e20008020000 */
[----:B------:R5:W-:Y:S01]  /*29c30*/  UTMASTG.5D [UR64], [UR4] ;  /* 0x00000040040073b5 */ /* 0x000be20008020000 */
[----:B-1----:R-:W-:Y:S02]  /*29c40*/  UIADD3 UR32, UPT, UPT, UR40, 0xd000, URZ ;  /* 0x0000d00028207890 */ /* 0x002fe4000fffe0ff */
[----:B------:R-:W-:Y:S01]  /*29c50*/  UIADD3 UR34, UPT, UPT, UR42, 0x68, URZ ;  /* 0x000000682a227890 */ /* 0x000fe2000fffe0ff */
[----:B------:R1:W-:Y:S01]  /*29c60*/  UTMASTG.5D [UR8], [UR4] ;  /* 0x00000008040073b5 */ /* 0x0003e20008020000 */
[----:B--2---:R-:W-:-:S05]  /*29c70*/  UIADD3 UR16, UPT, UPT, UR40, 0x8400, URZ ;  /* 0x0000840028107890 */ /* 0x004fca000fffe0ff */
[----:B------:R-:W-:Y:S02]  /*29c80*/  UMOV UR14, UR34 ;  /* 0x00000022000e7c82 */ /* 0x000fe40008000000 */
[----:B------:R2:W-:Y:S01]  /*29c90*/  UTMASTG.5D [UR32], [UR4] ;  /* 0x00000020040073b5 */ /* 0x0005e20008020000 */
[----:B------:R-:W-:Y:S01]  /*29ca0*/  UMOV UR17, 0x40 ;  /* 0x0000004000117882 */ /* 0x000fe20000000000 */
[----:B---3--:R-:W-:Y:S01]  /*29cb0*/  R2UR.FILL UR26, R15 ;  /* 0x000000000f1a72ca */ /* 0x008fe200004e0000 */
[----:B------:R-:W-:Y:S01]  /*29cc0*/  UIADD3 UR24, UPT, UPT, UR40, 0x4400, URZ ;  /* 0x0000440028187890 */ /* 0x000fe2000fffe0ff */
[----:B------:R3:W-:Y:S01]  /*29cd0*/  UTMASTG.5D [UR48], [UR4] ;  /* 0x00000030040073b5 */ /* 0x0007e20008020000 */
[----:B------:R-:W-:Y:S01]  /*29ce0*/  UMOV UR25, 0x40 ;  /* 0x0000004000197882 */ /* 0x000fe20000000000 */
[----:B----4-:R-:W-:Y:S01]  /*29cf0*/  R2UR.FILL UR61, R14 ;  /* 0x000000000e3d72ca */ /* 0x010fe200004e0000 */
[----:B------:R-:W-:Y:S01]  /*29d00*/  UMOV UR58, UR47 ;  /* 0x0000002f003a7c82 */ /* 0x000fe20008000000 */
[----:B------:R-:W-:Y:S01]  /*29d10*/  R2UR.FILL UR60, R13 ;  /* 0x000000000d3c72ca */ /* 0x000fe200004e0000 */
[----:B------:R-:W-:Y:S01]  /*29d20*/  UTMASTG.5D [UR72], [UR4] ;  /* 0x00000048040073b5 */ /* 0x000fe20008020000 */
[----:B------:R-:W-:-:S02]  /*29d30*/  R2UR.FILL UR59, R12 ;  /* 0x000000000c3b72ca */ /* 0x000fc400004e0000 */
[----:B------:R-:W-:Y:S02]  /*29d40*/  R2UR.FILL UR57, R11 ;  /* 0x000000000b3972ca */ /* 0x000fe400004e0000 */
[----:B-----5:R-:W-:Y:S02]  /*29d50*/  R2UR.FILL UR69, R9 ;  /* 0x00000000094572ca */ /* 0x020fe400004e0000 */
[----:B------:R-:W-:Y:S02]  /*29d60*/  R2UR.FILL UR68, R8 ;  /* 0x00000000084472ca */ /* 0x000fe400004e0000 */
[----:B------:R-:W-:Y:S02]  /*29d70*/  R2UR.FILL UR67, R7 ;  /* 0x00000000074372ca */ /* 0x000fe400004e0000 */
[----:B------:R-:W-:Y:S02]  /*29d80*/  R2UR.FILL UR66, R6 ;  /* 0x00000000064272ca */ /* 0x000fe400004e0000 */
[----:B------:R-:W-:Y:S01]  /*29d90*/  R2UR.FILL UR65, R5 ;  /* 0x00000000054172ca */ /* 0x000fe200004e0000 */
[----:B-1----:R-:W-:Y:S01]  /*29da0*/  UIADD3 UR8, UPT, UPT, UR40, 0xc400, URZ ;  /* 0x0000c40028087890 */ /* 0x002fe2000fffe0ff */
[----:B------:R-:W-:Y:S01]  /*29db0*/  R2UR.FILL UR64, R4 ;  /* 0x00000000044072ca */ /* 0x000fe200004e0000 */
[----:B------:R-:W-:Y:S01]  /*29dc0*/  UMOV UR9, 0x40 ;  /* 0x0000004000097882 */ /* 0x000fe20000000000 */
[----:B------:R-:W-:Y:S01]  /*29dd0*/  R2UR.FILL UR56, R10 ;  /* 0x000000000a3872ca */ /* 0x000fe200004e0000 */
[----:B--2---:R-:W-:Y:S01]  /*29de0*/  UIADD3 UR32, UPT, UPT, UR40, 0x3400, URZ ;  /* 0x0000340028207890 */ /* 0x004fe2000fffe0ff */
[----:B------:R-:W-:Y:S01]  /*29df0*/  UMOV UR33, 0x40 ;  /* 0x0000004000217882 */ /* 0x000fe20000000000 */
[----:B------:R-:W-:-:S08]  /*29e00*/  UMOV UR34, UR39 ;  /* 0x0000002700227c82 */ /* 0x000fd00008000000 */
[----:B------:R1:W-:Y:S01]  /*29e10*/  UTMASTG.5D [UR64], [UR4] ;  /* 0x00000040040073b5 */ /* 0x0003e20008020000 */
[----:B---3--:R-:W-:Y:S01]  /*29e20*/  UIADD3 UR48, UPT, UPT, UR40, 0x2400, URZ ;  /* 0x0000240028307890 */ /* 0x008fe2000fffe0ff */
[----:B------:R-:W-:Y:S01]  /*29e30*/  UMOV UR49, 0x40 ;  /* 0x0000004000317882 */ /* 0x000fe20000000000 */
[----:B------:R-:W-:Y:S01]  /*29e40*/  UMOV UR50, UR46 ;  /* 0x0000002e00327c82 */ /* 0x000fe20008000000 */
[----:B------:R2:W-:Y:S06]  /*29e50*/  UTMASTG.5D [UR56], [UR4] ;  /* 0x00000038040073b5 */ /* 0x0005ec0008020000 */
[----:B------:R3:W-:Y:S01]  /*29e60*/  UTMASTG.5D [UR48], [UR4] ;  /* 0x00000030040073b5 */ /* 0x0007e20008020000 */
[----:B------:R4:W-:Y:S01]  /*29e70*/  UTMASTG.5D [UR32], [UR4] ;  /* 0x00000020040073b5 */ /* 0x0009e20008020000 */
[----:B------:R5:W-:Y:S01]  /*29e80*/  UTMASTG.5D [UR24], [UR4] ;  /* 0x00000018040073b5 */ /* 0x000be20008020000 */
[----:B-1----:R-:W-:Y:S01]  /*29e90*/  UIADD3 UR64, UPT, UPT, UR40, 0x800, URZ ;  /* 0x0000080028407890 */ /* 0x002fe2000fffe0ff */
[----:B------:R-:W-:Y:S01]  /*29ea0*/  UMOV UR65, 0x80 ;  /* 0x0000008000417882 */ /* 0x000fe20000000000 */
[----:B------:R-:W-:Y:S01]  /*29eb0*/  UMOV UR66, UR42 ;  /* 0x0000002a00427c82 */ /* 0x000fe20008000000 */
[----:B------:R-:W-:Y:S01]  /*29ec0*/  UMOV UR67, UR43 ;  /* 0x0000002b00437c82 */ /* 0x000fe20008000000 */
[----:B------:R-:W-:Y:S01]  /*29ed0*/  UMOV UR68, UR44 ;  /* 0x0000002c00447c82 */ /* 0x000fe20008000000 */
[----:B------:R-:W-:Y:S01]  /*29ee0*/  UMOV UR69, UR45 ;  /* 0x0000002d00457c82 */ /* 0x000fe20008000000 */
[----:B--2---:R-:W-:Y:S01]  /*29ef0*/  UIADD3 UR56, UPT, UPT, UR40, 0x5400, URZ ;  /* 0x0000540028387890 */ /* 0x004fe2000fffe0ff */
[----:B------:R-:W-:Y:S01]  /*29f00*/  UMOV UR57, 0x40 ;  /* 0x0000004000397882 */ /* 0x000fe20000000000 */
[----:B------:R-:W-:Y:S01]  /*29f10*/  UMOV UR59, UR43 ;  /* 0x0000002b003b7c82 */ /* 0x000fe20008000000 */
[----:B------:R-:W-:Y:S01]  /*29f20*/  UMOV UR60, UR44 ;  /* 0x0000002c003c7c82 */ /* 0x000fe20008000000 */
[----:B------:R-:W-:Y:S01]  /*29f30*/  UMOV UR61, UR45 ;  /* 0x0000002d003d7c82 */ /* 0x000fe20008000000 */
[----:B------:R-:W-:Y:S01]  /*29f40*/  UMOV UR58, UR38 ;  /* 0x00000026003a7c82 */ /* 0x000fe20008000000 */
[----:B---3--:R-:W-:-:S03]  /*29f50*/  UIADD3 UR48, UPT, UPT, UR40, 0x6400, URZ ;  /* 0x0000640028307890 */ /* 0x008fc6000fffe0ff */
[----:B------:R1:W-:Y:S01]  /*29f60*/  UTMASTG.5D [UR56], [UR4] ;  /* 0x00000038040073b5 */ /* 0x0003e20008020000 */
[----:B------:R-:W-:Y:S01]  /*29f70*/  UMOV UR50, UR31 ;  /* 0x0000001f00327c82 */ /* 0x000fe20008000000 */
[----:B----4-:R-:W-:-:S04]  /*29f80*/  UIADD3 UR32, UPT, UPT, UR40, 0x7400, URZ ;  /* 0x0000740028207890 */ /* 0x010fc8000fffe0ff */
[----:B------:R2:W-:Y:S01]  /*29f90*/  UTMASTG.5D [UR48], [UR4] ;  /* 0x00000030040073b5 */ /* 0x0005e20008020000 */
[----:B------:R-:W-:Y:S01]  /*29fa0*/  UMOV UR34, UR30 ;  /* 0x0000001e00227c82 */ /* 0x000fe20008000000 */
[----:B-----5:R-:W-:-:S03]  /*29fb0*/  UIADD3 UR24, UPT, UPT, UR40, 0x4800, URZ ;  /* 0x0000480028187890 */ /* 0x020fc6000fffe0ff */
[----:B------:R3:W-:Y:S01]  /*29fc0*/  UTMASTG.5D [UR32], [UR4] ;  /* 0x00000020040073b5 */ /* 0x0007e20008020000 */
[----:B------:R-:W-:Y:S01]  /*29fd0*/  UMOV UR25, 0x80 ;  /* 0x0000008000197882 */ /* 0x000fe20000000000 */
[----:B------:R4:W-:Y:S01]  /*29fe0*/  UTMASTG.5D [UR16], [UR4] ;  /* 0x00000010040073b5 */ /* 0x0009e20008020000 */
[----:B-1----:R-:W-:Y:S01]  /*29ff0*/  UIADD3 UR56, UPT, UPT, UR40, 0x9400, URZ ;  /* 0x0000940028387890 */ /* 0x002fe2000fffe0ff */
[----:B------:R-:W-:Y:S01]  /*2a000*/  UMOV UR58, UR23 ;  /* 0x00000017003a7c82 */ /* 0x000fe20008000000 */
[----:B--2---:R-:W-:-:S07]  /*2a010*/  UIADD3 UR48, UPT, UPT, UR40, 0xa400, URZ ;  /* 0x0000a40028307890 */ /* 0x004fce000fffe0ff */
[----:B------:R1:W-:Y:S01]  /*2a020*/  UTMASTG.5D [UR56], [UR4] ;  /* 0x00000038040073b5 */ /* 0x0003e20008020000 */
[----:B------:R-:W-:Y:S01]  /*2a030*/  UMOV UR50, UR22 ;  /* 0x0000001600327c82 */ /* 0x000fe20008000000 */
[----:B---3--:R-:W-:Y:S01]  /*2a040*/  UIADD3 UR32, UPT, UPT, UR40, 0xb400, URZ ;  /* 0x0000b40028207890 */ /* 0x008fe2000fffe0ff */
[----:B------:R2:W-:Y:S01]  /*2a050*/  UTMASTG.5D [UR48], [UR4] ;  /* 0x00000030040073b5 */ /* 0x0005e20008020000 */
[----:B------:R-:W-:Y:S01]  /*2a060*/  UMOV UR34, UR15 ;  /* 0x0000000f00227c82 */ /* 0x000fe20008000000 */
[----:B----4-:R-:W-:-:S06]  /*2a070*/  UIADD3 UR16, UPT, UPT, UR40, 0x8800, URZ ;  /* 0x0000880028107890 */ /* 0x010fcc000fffe0ff */
        /* <DEDUP_REMOVED lines=16> */
[----:B------:R-:W-:Y:S01]  /*2a180*/  UMOV UR57, 0x80 ;  /* 0x0000008000397882 */ /* 0x000fe20000000000 */
[----:B------:R-:W-:Y:S01]  /*2a190*/  UMOV UR58, UR47 ;  /* 0x0000002f003a7c82 */ /* 0x000fe20008000000 */
[----:B--2---:R-:W-:-:S06]  /*2a1a0*/  UIADD3 UR48, UPT, UPT, UR40, 0x2800, URZ ;  /* 0x0000280028307890 */ /* 0x004fcc000fffe0ff */
[----:B------:R1:W-:Y:S01]  /*2a1b0*/  UTMASTG.5D [UR56], [UR4] ;  /* 0x00000038040073b5 */ /* 0x0003e20008020000 */
[----:B------:R-:W-:Y:S01]  /*2a1c0*/  UMOV UR49, 0x80 ;  /* 0x0000008000317882 */ /* 0x000fe20000000000 */
[----:B------:R-:W-:Y:S01]  /*2a1d0*/  UMOV UR50, UR46 ;  /* 0x0000002e00327c82 */ /* 0x000fe20008000000 */
[----:B---3--:R-:W-:Y:S01]  /*2a1e0*/  UIADD3 UR32, UPT, UPT, UR40, 0x3800, URZ ;  /* 0x0000380028207890 */ /* 0x008fe2000fffe0ff */
[----:B------:R2:W-:Y:S01]  /*2a1f0*/  UTMASTG.5D [UR48], [UR4] ;  /* 0x00000030040073b5 */ /* 0x0005e20008020000 */
[----:B------:R-:W-:Y:S01]  /*2a200*/  UMOV UR33, 0x80 ;  /* 0x0000008000217882 */ /* 0x000fe20000000000 */
[----:B------:R-:W-:Y:S01]  /*2a210*/  UMOV UR34, UR39 ;  /* 0x0000002700227c82 */ /* 0x000fe20008000000 */
[----:B----4-:R-:W-:-:S05]  /*2a220*/  UIADD3 UR64, UPT, UPT, UR40, 0xd800, URZ ;  /* 0x0000d80028407890 */ /* 0x010fca000fffe0ff */
[----:B------:R3:W-:Y:S01]  /*2a230*/  UTMASTG.5D [UR32], [UR4] ;  /* 0x00000020040073b5 */ /* 0x0007e20008020000 */
[----:B------:R-:W-:Y:S01]  /*2a240*/  UMOV UR66, UR14 ;  /* 0x0000000e00427c82 */ /* 0x000fe20008000000 */
        /* <DEDUP_REMOVED lines=33> */
[----:B------:R-:W-:Y:S01]  /*2a460*/  UMOV UR33, 0xc0 ;  /* 0x000000c000217882 */ /* 0x000fe20000000000 */
[----:B------:R-:W-:Y:S01]  /*2a470*/  UMOV UR34, UR42 ;  /* 0x0000002a00227c82 */ /* 0x000fe20008000000 */
[----:B----4-:R-:W-:-:S05]  /*2a480*/  UIADD3 UR8, UPT, UPT, UR40, 0xfc00, URZ ;  /* 0x0000fc0028087890 */ /* 0x010fca000fffe0ff */
[----:B------:R3:W-:Y:S01]  /*2a490*/  UTMASTG.5D [UR32], [UR4] ;  /* 0x00000020040073b5 */ /* 0x0007e20008020000 */
[----:B------:R-:W-:Y:S01]  /*2a4a0*/  UMOV UR9, 0xc0 ;  /* 0x000000c000097882 */ /* 0x000fe20000000000 */
[----:B-----5:R-:W-:Y:S01]  /*2a4b0*/  UIADD3 UR64, UPT, UPT, UR40, 0x1c00, URZ ;  /* 0x00001c0028407890 */ /* 0x020fe2000fffe0ff */
[----:B------:R-:W-:Y:S01]  /*2a4c0*/  UMOV UR65, 0xc0 ;  /* 0x000000c000417882 */ /* 0x000fe20000000000 */
[----:B------:R-:W-:-:S07]  /*2a4d0*/  UMOV UR66, UR47 ;  /* 0x0000002f00427c82 */ /* 0x000fce0008000000 */
[----:B------:R-:W-:Y:S01]  /*2a4e0*/  UTMASTG.5D [UR64], [UR4] ;  /* 0x00000040040073b5 */ /* 0x000fe20008020000 */
        /* <DEDUP_REMOVED lines=9> */
[----:B------:R-:W-:Y:S01]  /*2a580*/  UMOV UR34, UR26 ;  /* 0x0000001a00227c82 */ /* 0x000fe20008000000 */
[----:B------:R-:W-:-:S06]  /*2a590*/  UMOV UR26, UR38 ;  /* 0x00000026001a7c82 */ /* 0x000fcc0008000000 */
[----:B------:R3:W-:Y:S01]  /*2a5a0*/  UTMASTG.5D [UR32], [UR4] ;  /* 0x00000020040073b5 */ /* 0x0007e20008020000 */
[----:B------:R4:W-:Y:S01]  /*2a5b0*/  UTMASTG.5D [UR24], [UR4] ;  /* 0x00000018040073b5 */ /* 0x0009e20008020000 */
[----:B-1----:R-:W-:Y:S01]  /*2a5c0*/  UIADD3 UR56, UPT, UPT, UR40, 0x6c00, URZ ;  /* 0x00006c0028387890 */ /* 0x002fe2000fffe0ff */
[----:B------:R-:W-:Y:S01]  /*2a5d0*/  UMOV UR58, UR31 ;  /* 0x0000001f003a7c82 */ /* 0x000fe20008000000 */
[----:B--2---:R-:W-:-:S07]  /*2a5e0*/  UIADD3 UR48, UPT, UPT, UR40, 0x7c00, URZ ;  /* 0x00007c0028307890 */ /* 0x004fce000fffe0ff */
[----:B------:R-:W-:Y:S01]  /*2a5f0*/  UTMASTG.5D [UR56], [UR4] ;  /* 0x00000038040073b5 */ /* 0x000fe20008020000 */
[----:B------:R-:W-:Y:S01]  /*2a600*/  UMOV UR50, UR30 ;  /* 0x0000001e00327c82 */ /* 0x000fe20008000000 */
[----:B---3--:R-:W-:Y:S01]  /*2a610*/  UIADD3 UR32, UPT, UPT, UR40, 0x8c00, URZ ;  /* 0x00008c0028207890 */ /* 0x008fe2000fffe0ff */
[----:B------:R1:W-:Y:S01]  /*2a620*/  UTMASTG.5D [UR48], [UR4] ;  /* 0x00000030040073b5 */ /* 0x0003e20008020000 */
[----:B------:R-:W-:Y:S01]  /*2a630*/  UMOV UR34, UR18 ;  /* 0x0000001200227c82 */ /* 0x000fe20008000000 */
[----:B------:R-:W-:Y:S01]  /*2a640*/  UMOV UR18, UR22 ;  /* 0x0000001600127c82 */ /* 0x000fe20008000000 */
[----:B----4-:R-:W-:-:S05]  /*2a650*/  UIADD3 UR24, UPT, UPT, UR40, 0x9c00, URZ ;  /* 0x00009c0028187890 */ /* 0x010fca000fffe0ff */
[----:B------:R2:W-:Y:S01]  /*2a660*/  UTMASTG.5D [UR32], [UR4] ;  /* 0x00000020040073b5 */ /* 0x0005e20008020000 */
[----:B------:R-:W-:-:S03]  /*2a670*/  UMOV UR26, UR23 ;  /* 0x00000017001a7c82 */ /* 0x000fc60008000000 */
[----:B------:R3:W-:Y:S01]  /*2a680*/  UTMASTG.5D [UR24], [UR4] ;  /* 0x00000018040073b5 */ /* 0x0007e20008020000 */
[----:B------:R4:W-:Y:S01]  /*2a690*/  UTMASTG.5D [UR16], [UR4] ;  /* 0x00000010040073b5 */ /* 0x0009e20008020000 */
[----:B-1----:R-:W-:Y:S01]  /*2a6a0*/  UIADD3 UR48, UPT, UPT, UR40, 0xbc00, URZ ;  /* 0x0000bc0028307890 */ /* 0x002fe2000fffe0ff */
[----:B------:R-:W-:Y:S01]  /*2a6b0*/  UMOV UR50, UR15 ;  /* 0x0000000f00327c82 */ /* 0x000fe20008000000 */
[----:B--2---:R-:W-:-:S07]  /*2a6c0*/  UIADD3 UR32, UPT, UPT, UR40, 0xcc00, URZ ;  /* 0x0000cc0028207890 */ /* 0x004fce000fffe0ff */
[----:B------:R2:W-:Y:S01]  /*2a6d0*/  UTMASTG.5D [UR48], [UR4] ;  /* 0x00000030040073b5 */ /* 0x0005e20008020000 */
[----:B------:R-:W-:Y:S01]  /*2a6e0*/  UMOV UR34, UR10 ;  /* 0x0000000a00227c82 */ /* 0x000fe20008000000 */
[----:B------:R-:W-:Y:S01]  /*2a6f0*/  UMOV UR10, UR74 ;  /* 0x0000004a000a7c82 */ /* 0x000fe20008000000 */
[----:B---3--:R-:W-:Y:S01]  /*2a700*/  UIADD3 UR24, UPT, UPT, UR40, 0xdc00, URZ ;  /* 0x0000dc0028187890 */ /* 0x008fe2000fffe0ff */
[----:B------:R2:W-:Y:S01]  /*2a710*/  UTMASTG.5D [UR32], [UR4] ;  /* 0x00000020040073b5 */ /* 0x0005e20008020000 */
[----:B------:R-:W-:Y:S01]  /*2a720*/  UMOV UR26, UR14 ;  /* 0x0000000e001a7c82 */ /* 0x000fe20008000000 */
[----:B----4-:R-:W-:-:S06]  /*2a730*/  UIADD3 UR16, UPT, UPT, UR40, 0xec00, URZ ;  /* 0x0000ec0028107890 */ /* 0x010fcc000fffe0ff */
[----:B------:R2:W-:Y:S01]  /*2a740*/  UTMASTG.5D [UR24], [UR4] ;  /* 0x00000018040073b5 */ /* 0x0005e20008020000 */
[----:B------:R-:W-:Y:S02]  /*2a750*/  UMOV UR18, UR7 ;  /* 0x0000000700127c82 */ /* 0x000fe40008000000 */
[----:B------:R2:W-:Y:S01]  /*2a760*/  UTMASTG.5D [UR16], [UR4] ;  /* 0x00000010040073b5 */ /* 0x0005e20008020000 */
[----:B------:R2:W-:Y:S02]  /*2a770*/  UTMASTG.5D [UR8], [UR4] ;  /* 0x00000008040073b5 */ /* 0x0005e40008020000 */
[----:B--2---:R-:W-:Y:S01]  /*2a780*/  NOP ;  /* 0x0000000000007918 */ /* 0x004fe20000000000 */
.L_x_414:
[----:B------:R-:W-:Y:S05]  /*2a790*/  BSYNC.RECONVERGENT B0 ;  /* 0x0000000000007941 */ /* 0x000fea0003800200 */
.L_x_413:
[----:B------:R0:W-:Y:S01]  /*2a7a0*/  UTMACMDFLUSH ;  /* 0x00000000000079b7 */ /* 0x0001e20000000000 */
[----:B------:R-:W-:Y:S05]  /*2a7b0*/  BRA.U UP6, `(.L_x_415) ;  /* 0x0000000106047547 */ /* 0x000fea000b800000 */
[----:B------:R-:W-:Y:S05]  /*2a7c0*/  BPT.TRAP 0x1 ;  /* 0x000000040000795c */ /* 0x000fea0000300000 */
.L_x_415:
[----:B------:R-:W2:Y:S02]  /*2a7d0*/  SYNCS.PHASECHK.TRANS64.TRYWAIT P0, [UR40+0x500b8], R0 ;  /* 0x0500b800ff0075a7 */ /* 0x000ea40008001128 */
[----:B--2---:R-:W-:Y:S05]  /*2a7e0*/  @!P0 BRA `(.L_x_416) ;  /* 0x0000002c00e88947 */ /* 0x004fea0003800000 */
.L_x_511:
[----:B------:R-:W-:Y:S04]  /*2a7f0*/  BSSY.RECONVERGENT B0, `(.L_x_417) ;  /* 0x0000199000007945 */ /* 0x000fe80003800200 */
[----:B------:R-:W-:Y:S05]  /*2a800*/  @!P1 BRA `(.L_x_418) ;  /* 0x00000018005c9947 */ /* 0x000fea0003800000 */
[----:B------:R-:W-:Y:S01]  /*2a810*/  UMOV UR21, UR45 ;  /* 0x0000002d00157c82 */ /* 0x000fe20008000000 */
[----:B------:R-:W-:Y:S01]  /*2a820*/  UIADD3 UR8, UPT, UPT, UR42, 0xb8, URZ ;  /* 0x000000b82a087890 */ /* 0x000fe2000fffe0ff */
[----:B------:R-:W-:Y:S01]  /*2a830*/  MOV.SPILL R2, UR21 ;  /* 0x0000001500027c02 */ /* 0x000fe20009000f00 */
[----:B------:R-:W-:Y:S01]  /*2a840*/  UIADD3 UR18, UPT, UPT, UR42, 0xc0, URZ ;  /* 0x000000c02a127890 */ /* 0x000fe2000fffe0ff */
[----:B------:R-:W-:Y:S01]  /*2a850*/  IMAD.U32 R15, RZ, RZ, UR43 ;  /* 0x0000002bff0f7e24 */ /* 0x000fe2000f8e00ff */
[----:B------:R-:W-:Y:S01]  /*2a860*/  UIADD3 UR10, UPT, UPT, UR42, 0xe0, URZ ;  /* 0x000000e02a0a7890 */ /* 0x000fe2000fffe0ff */
[----:B------:R-:W-:Y:S01]  /*2a870*/  IMAD.U32 R13, RZ, RZ, UR45 ;  /* 0x0000002dff0d7e24 */ /* 0x000fe2000f8e00ff */
[----:B------:R2:W-:Y:S01]  /*2a880*/  STL [R1+0x2c], R2 ;  /* 0x00002c0201007387 */ /* 0x0005e20000100800 */
[----:B------:R-:W-:Y:S01]  /*2a890*/  IMAD.U32 R25, RZ, RZ, UR8 ;  /* 0x00000008ff197e24 */ /* 0x000fe2000f8e00ff */
[----:B------:R-:W-:Y:S01]  /*2a8a0*/  UIADD3 UR8, UPT, UPT, UR42, 0xc8, URZ ;  /* 0x000000c82a087890 */ /* 0x000fe2000fffe0ff */
[----:B------:R-:W-:Y:S01]  /*2a8b0*/  IMAD.U32 R4, RZ, RZ, UR45 ;  /* 0x0000002dff047e24 */ /* 0x000fe2000f8e00ff */
[----:B------:R-:W-:Y:S01]  /*2a8c0*/  MOV.SPILL R27, UR10 ;  /* 0x0000000a001b7c02 */ /* 0x000fe20009000f00 */
[----:B------:R-:W-:Y:S01]  /*2a8d0*/  UMOV UR20, UR44 ;  /* 0x0000002c00147c82 */ /* 0x000fe20008000000 */
[----:B------:R-:W-:Y:S01]  /*2a8e0*/  R2UR UR10, R25 ;  /* 0x00000000190a72ca */ /* 0x000fe200000e0000 */
[----:B------:R-:W-:Y:S01]  /*2a8f0*/  UIADD3 UR7, UPT, UPT, UR40, 0x17000, URZ ;  /* 0x0001700028077890 */ /* 0x000fe2000fffe0ff */
[----:B------:R-:W-:Y:S01]  /*2a900*/  IMAD.U32 R24, RZ, RZ, UR8 ;  /* 0x00000008ff187e24 */ /* 0x000fe2000f8e00ff */
[----:B------:R-:W-:Y:S01]  /*2a910*/  UIADD3 UR8, UPT, UPT, UR42, 0xd0, URZ ;  /* 0x000000d02a087890 */ /* 0x000fe2000fffe0ff */
[----:B-1----:R-:W-:Y:S01]  /*2a920*/  MOV.SPILL R0, UR20 ;  /* 0x0000001400007c02 */ /* 0x002fe20009000f00 */
[----:B------:R-:W-:Y:S01]  /*2a930*/  UIADD3 UR16, UPT, UPT, UR40, 0x18000, URZ ;  /* 0x0001800028107890 */ /* 0x000fe2000fffe0ff */
[----:B------:R-:W-:Y:S01]  /*2a940*/  IMAD.U32 R14, RZ, RZ, UR44 ;  /* 0x0000002cff0e7e24 */ /* 0x000fe2000f8e00ff */
[----:B------:R-:W-:Y:S01]  /*2a950*/  UMOV UR19, UR43 ;  /* 0x0000002b00137c82 */ /* 0x000fe20008000000 */
[----:B------:R-:W-:Y:S01]  /*2a960*/  IMAD.U32 R20, RZ, RZ, UR7 ;  /* 0x00000007ff147e24 */ /* 0x000fe2000f8e00ff */
[----:B------:R-:W-:Y:S01]  /*2a970*/  MOV.SPILL R3, UR19 ;  /* 0x0000001300037c02 */ /* 0x000fe20009000f00 */
[----:B------:R-:W-:Y:S01]  /*2a980*/  IMAD.U32 R23, RZ, RZ, UR8 ;  /* 0x00000008ff177e24 */ /* 0x000fe2000f8e00ff */
[----:B------:R-:W-:Y:S01]  /*2a990*/  UIADD3 UR8, UPT, UPT, UR42, 0xd8, URZ ;  /* 0x000000d82a087890 */ /* 0x000fe2000fffe0ff */
[----:B------:R1:W-:Y:S01]  /*2a9a0*/  STL [R1+0x28], R0 ;  /* 0x0000280001007387 */ /* 0x0003e20000100800 */
[----:B------:R-:W-:Y:S01]  /*2a9b0*/  UMOV UR11, UR43 ;  /* 0x0000002b000b7c82 */ /* 0x000fe20008000000 */
[----:B------:R-:W3:Y:S01]  /*2a9c0*/  LDCU.64 UR4, c[0x0][0x348] ;  /* 0x00006900ff0477ac */ /* 0x000ee20008000a00 */
[----:B------:R-:W-:Y:S01]  /*2a9d0*/  MOV.SPILL R28, UR11 ;  /* 0x0000000b001c7c02 */ /* 0x000fe20009000f00 */
[----:B------:R4:W-:Y:S01]  /*2a9e0*/  STL [R1+0x24], R3 ;  /* 0x0000240301007387 */ /* 0x0009e20000100800 */
[----:B------:R-:W-:Y:S01]  /*2a9f0*/  IMAD.U32 R22, RZ, RZ, UR8 ;  /* 0x00000008ff167e24 */ /* 0x000fe2000f8e00ff */
[----:B------:R-:W-:Y:S01]  /*2aa00*/  UIADD3 UR8, UPT, UPT, UR40, 0x1c000, URZ ;  /* 0x0001c00028087890 */ /* 0x000fe2000fffe0ff */
[----:B--2---:R-:W-:Y:S01]  /*2aa10*/  MOV.SPILL R2, UR18 ;  /* 0x0000001200027c02 */ /* 0x004fe20009000f00 */
[----:B------:R-:W-:Y:S01]  /*2aa20*/  UIADD3 UR34, UPT, UPT, UR42, 0x80, URZ ;  /* 0x000000802a227890 */ /* 0x000fe2000fffe0ff */
[----:B------:R-:W-:Y:S01]  /*2aa30*/  R2UR UR11, R15 ;  /* 0x000000000f0b72ca */ /* 0x000fe200000e0000 */
[----:B------:R-:W-:Y:S01]  /*2aa40*/  UIADD3 UR32, UPT, UPT, UR40, 0x10000, URZ ;  /* 0x0001000028207890 */ /* 0x000fe2000fffe0ff */
[----:B------:R-:W2:Y:S01]  /*2aa50*/  LDL.LU R15, [R1+0x24] ;  /* 0x00002400010f7983 */ /* 0x000ea20000300800 */
[----:B------:R-:W-:Y:S01]  /*2aa60*/  MOV.SPILL R26, UR8 ;  /* 0x00000008001a7c02 */ /* 0x000fe20009000f00 */
[----:B------:R-:W-:Y:S01]  /*2aa70*/  UIADD3 UR8, UPT, UPT, UR42, 0xe8, URZ ;  /* 0x000000e82a087890 */ /* 0x000fe2000fffe0ff */
[----:B------:R-:W-:Y:S01]  /*2aa80*/  IMAD.U32 R6, RZ, RZ, UR43 ;  /* 0x0000002bff067e24 */ /* 0x000fe2000f8e00ff */
[----:B------:R-:W-:Y:S01]  /*2aa90*/  STL [R1+0x20], R2 ;  /* 0x0000200201007387 */ /* 0x000fe20000100800 */
[----:B------:R-:W-:Y:S01]  /*2aaa0*/  UIADD3 UR58, UPT, UPT, UR42, 0x88, URZ ;  /* 0x000000882a3a7890 */ /* 0x000fe2000fffe0ff */
[----:B------:R-:W-:Y:S01]  /*2aab0*/  IMAD.U32 R5, RZ, RZ, UR44 ;  /* 0x0000002cff057e24 */ /* 0x000fe2000f8e00ff */
[----:B------:R-:W-:Y:S01]  /*2aac0*/  UIADD3 UR56, UPT, UPT, UR40, 0x11000, URZ ;  /* 0x0001100028387890 */ /* 0x000fe2000fffe0ff */
[----:B------:R-:W5:Y:S01]  /*2aad0*/  LDL.LU R25, [R1+0x20] ;  /* 0x0000200001197983 */ /* 0x000f620000300800 */
[----:B------:R-:W-:Y:S01]  /*2aae0*/  IMAD.U32 R21, RZ, RZ, UR8 ;  /* 0x00000008ff157e24 */ /* 0x000fe2000f8e00ff */
[----:B------:R-:W-:Y:S01]  /*2aaf0*/  R2UR UR8, R20 ;  /* 0x00000000140872ca */ /* 0x000fe200000e0000 */
[----:B---3--:R-:W-:Y:S01]  /*2ab00*/  UIADD3 UR4, UP0, UPT, UR4, 0x400, URZ ;  /* 0x0000040004047890 */ /* 0x008fe2000ff1e0ff */
[----:B------:R-:W-:Y:S01]  /*2ab10*/  IMAD.U32 R10, RZ, RZ, UR45 ;  /* 0x0000002dff0a7e24 */ /* 0x000fe2000f8e00ff */
[----:B------:R-:W-:Y:S01]  /*2ab20*/  UIADD3 UR7, UPT, UPT, UR40, 0x19000, URZ ;  /* 0x0001900028077890 */ /* 0x000fe2000fffe0ff */
[----:B-1----:R-:W-:Y:S01]  /*2ab30*/  MOV.SPILL R0, UR16 ;  /* 0x0000001000007c02 */ /* 0x002fe20009000f00 */
[----:B------:R-:W-:Y:S01]  /*2ab40*/  UIADD3.X UR5, UPT, UPT, URZ, UR5, URZ, UP0, !UPT ;  /* 0x00000005ff057290 */ /* 0x000fe200087fe4ff */
[----:B------:R-:W-:Y:S01]  /*2ab50*/  IMAD.U32 R7, RZ, RZ, UR45 ;  /* 0x0000002dff077e24 */ /* 0x000fe2000f8e00ff */
[----:B------:R-:W-:Y:S01]  /*2ab60*/  UIADD3 UR50, UPT, UPT, UR42, 0x90, URZ ;  /* 0x000000902a327890 */ /* 0x000fe2000fffe0ff */
[----:B----4-:R-:W-:Y:S01]  /*2ab70*/  IMAD.U32 R3, RZ, RZ, UR43 ;  /* 0x0000002bff037e24 */ /* 0x010fe2000f8e00ff */
[----:B------:R1:W-:Y:S01]  /*2ab80*/  STL [R1+0x1c], R0 ;  /* 0x00001c0001007387 */ /* 0x0003e20000100800 */
[----:B------:R-:W-:Y:S01]  /*2ab90*/  UIADD3 UR48, UPT, UPT, UR40, 0x12000, URZ ;  /* 0x0001200028307890 */ /* 0x000fe2000fffe0ff */
[----:B------:R-:W-:Y:S01]  /*2aba0*/  IMAD.U32 R19, RZ, RZ, UR7 ;  /* 0x00000007ff137e24 */ /* 0x000fe2000f8e00ff */
[----:B------:R-:W-:Y:S01]  /*2abb0*/  UIADD3 UR16, UPT, UPT, UR40, 0x13000, URZ ;  /* 0x0001300028107890 */ /* 0x000fe2000fffe0ff */
[----:B------:R-:W3:Y:S01]  /*2abc0*/  LDL.LU R20, [R1+0x1c] ;  /* 0x00001c0001147983 */ /* 0x000ee20000300800 */
[----:B------:R-:W-:Y:S01]  /*2abd0*/  UIADD3 UR18, UPT, UPT, UR42, 0x98, URZ ;  /* 0x000000982a127890 */ /* 0x000fe2000fffe0ff */
[----:B------:R-:W-:Y:S01]  /*2abe0*/  IMAD.U32 R12, RZ, RZ, UR43 ;  /* 0x0000002bff0c7e24 */ /* 0x000fe2000f8e00ff */
[----:B------:R-:W-:Y:S01]  /*2abf0*/  UMOV UR33, URZ ;  /* 0x000000ff00217c82 */ /* 0x000fe20008000000 */
[----:B------:R-:W-:Y:S01]  /*2ac00*/  UMOV UR35, UR43 ;  /* 0x0000002b00237c82 */ /* 0x000fe20008000000 */
[----:B------:R-:W-:Y:S01]  /*2ac10*/  UMOV UR36, UR44 ;  /* 0x0000002c00247c82 */ /* 0x000fe20008000000 */
[----:B------:R-:W-:Y:S01]  /*2ac20*/  UMOV UR37, UR45 ;  /* 0x0000002d00257c82 */ /* 0x000fe20008000000 */
[----:B------:R-:W-:Y:S01]  /*2ac30*/  UMOV UR59, UR43 ;  /* 0x0000002b003b7c82 */ /* 0x000fe20008000000 */
[----:B------:R-:W-:Y:S01]  /*2ac40*/  UMOV UR60, UR44 ;  /* 0x0000002c003c7c82 */ /* 0x000fe20008000000 */
[----:B------:R-:W-:Y:S01]  /*2ac50*/  UMOV UR61, UR45 ;  /* 0x0000002d003d7c82 */ /* 0x000fe20008000000 */
[----:B------:R-:W-:Y:S01]  /*2ac60*/  UIADD3 UR7, UPT, UPT, UR40, 0x1a000, URZ ;  /* 0x0001a00028077890 */ /* 0x000fe2000fffe0ff */
[----:B------:R-:W-:Y:S01]  /*2ac70*/  UTMASTG.5D [UR32], [UR4] ;  /* 0x00000020040073b5 */ /* 0x000fe20008020000 */
[----:B------:R-:W-:Y:S01]  /*2ac80*/  UMOV UR57, UR33 ;  /* 0x0000002100397c82 */ /* 0x000fe20008000000 */
[----:B------:R-:W-:Y:S01]  /*2ac90*/  UMOV UR51, UR43 ;  /* 0x0000002b00337c82 */ /* 0x000fe20008000000 */
[----:B------:R-:W-:Y:S01]  /*2aca0*/  UMOV UR52, UR44 ;  /* 0x0000002c00347c82 */ /* 0x000fe20008000000 */
[----:B------:R-:W-:Y:S01]  /*2acb0*/  UMOV UR53, UR45 ;  /* 0x0000002d00357c82 */ /* 0x000fe20008000000 */
[----:B------:R-:W-:Y:S01]  /*2acc0*/  UMOV UR49, UR33 ;  /* 0x0000002100317c82 */ /* 0x000fe20008000000 */
[----:B------:R-:W-:Y:S01]  /*2acd0*/  UMOV UR17, UR33 ;  /* 0x0000002100117c82 */ /* 0x000fe20008000000 */
[----:B------:R-:W-:Y:S01]  /*2ace0*/  UIADD3 UR26, UPT, UPT, UR42, 0xa0, URZ ;  /* 0x000000a02a1a7890 */ /* 0x000fe2000fffe0ff */
[----:B------:R4:W-:Y:S01]  /*2acf0*/  UTMASTG.5D [UR56], [UR4] ;  /* 0x00000038040073b5 */ /* 0x0009e20008020000 */
[----:B------:R-:W-:Y:S01]  /*2ad00*/  UIADD3 UR24, UPT, UPT, UR40, 0x14000, URZ ;  /* 0x0001400028187890 */ /* 0x000fe2000fffe0ff */
[----:B------:R-:W-:Y:S01]  /*2ad10*/  IMAD.U32 R18, RZ, RZ, UR7 ;  /* 0x00000007ff127e24 */ /* 0x000fe2000f8e00ff */
[----:B------:R-:W-:Y:S01]  /*2ad20*/  UIADD3 UR66, UPT, UPT, UR42, 0xa8, URZ ;  /* 0x000000a82a427890 */ /* 0x000fe2000fffe0ff */
[----:B------:R-:W-:Y:S01]  /*2ad30*/  IMAD.U32 R11, RZ, RZ, UR44 ;  /* 0x0000002cff0b7e24 */ /* 0x000fe2000f8e00ff */
[----:B------:R-:W-:Y:S01]  /*2ad40*/  UIADD3 UR64, UPT, UPT, UR40, 0x15000, URZ ;  /* 0x0001500028407890 */ /* 0x000fe2000fffe0ff */
[----:B------:R-:W-:Y:S01]  /*2ad50*/  IMAD.U32 R9, RZ, RZ, UR43 ;  /* 0x0000002bff097e24 */ /* 0x000fe2000f8e00ff */
[----:B------:R-:W-:Y:S01]  /*2ad60*/  UMOV UR41, UR18 ;  /* 0x0000001200297c82 */ /* 0x000fe20008000000 */
[----:B------:R4:W-:Y:S01]  /*2ad70*/  UTMASTG.5D [UR48], [UR4] ;  /* 0x00000030040073b5 */ /* 0x0009e20008020000 */
[----:B------:R-:W-:Y:S01]  /*2ad80*/  UIADD3 UR7, UPT, UPT, UR40, 0x1b000, URZ ;  /* 0x0001b00028077890 */ /* 0x000fe2000fffe0ff */
[----:B------:R-:W-:Y:S01]  /*2ad90*/  IMAD.U32 R8, RZ, RZ, UR44 ;  /* 0x0000002cff087e24 */ /* 0x000fe2000f8e00ff */
[----:B------:R-:W-:Y:S01]  /*2ada0*/  UMOV UR13, UR45 ;  /* 0x0000002d000d7c82 */ /* 0x000fe20008000000 */
[----:B------:R-:W-:Y:S01]  /*2adb0*/  UMOV UR27, UR43 ;  /* 0x0000002b001b7c82 */ /* 0x000fe20008000000 */
[----:B------:R-:W-:Y:S01]  /*2adc0*/  UMOV UR28, UR44 ;  /* 0x0000002c001c7c82 */ /* 0x000fe20008000000 */
[----:B------:R-:W-:Y:S01]  /*2add0*/  UMOV UR29, UR45 ;  /* 0x0000002d001d7c82 */ /* 0x000fe20008000000 */
[----:B-1----:R-:W-:Y:S01]  /*2ade0*/  MOV.SPILL R0, UR13 ;  /* 0x0000000d00007c02 */ /* 0x002fe20009000f00 */
[----:B------:R1:W-:Y:S01]  /*2adf0*/  UTMASTG.5D [UR16], [UR4] ;  /* 0x00000010040073b5 */ /* 0x0003e20008020000 */
[----:B------:R-:W-:Y:S01]  /*2ae00*/  UMOV UR25, UR33 ;  /* 0x0000002100197c82 */ /* 0x000fe20008000000 */
[----:B------:R-:W-:Y:S01]  /*2ae10*/  UMOV UR67, UR43 ;  /* 0x0000002b00437c82 */ /* 0x000fe20008000000 */
[----:B------:R-:W-:Y:S01]  /*2ae20*/  UMOV UR68, UR44 ;  /* 0x0000002c00447c82 */ /* 0x000fe20008000000 */
[----:B------:R-:W-:Y:S01]  /*2ae30*/  UMOV UR69, UR45 ;  /* 0x0000002d00457c82 */ /* 0x000fe20008000000 */
[----:B------:R-:W-:Y:S01]  /*2ae40*/  UMOV UR65, UR33 ;  /* 0x0000002100417c82 */ /* 0x000fe20008000000 */
[----:B------:R-:W-:Y:S01]  /*2ae50*/  R2UR UR13, R13 ;  /* 0x000000000d0d72ca */ /* 0x000fe200000e0000 */
[----:B------:R-:W-:Y:S01]  /*2ae60*/  IMAD.U32 R17, RZ, RZ, UR7 ;  /* 0x00000007ff117e24 */ /* 0x000fe2000f8e00ff */
[----:B------:R-:W-:Y:S01]  /*2ae70*/  UTMASTG.5D [UR24], [UR4] ;  /* 0x00000018040073b5 */ /* 0x000fe20008020000 */
[----:B------:R-:W-:Y:S01]  /*2ae80*/  UIADD3 UR7, UPT, UPT, UR40, 0x1d000, URZ ;  /* 0x0001d00028077890 */ /* 0x000fe2000fffe0ff */
[----:B------:R-:W-:Y:S01]  /*2ae90*/  IMAD.U32 R2, RZ, RZ, UR44 ;  /* 0x0000002cff027e24 */ /* 0x000fe2000f8e00ff */
[----:B------:R-:W-:Y:S01]  /*2aea0*/  UMOV UR12, UR44 ;  /* 0x0000002c000c7c82 */ /* 0x000fe20008000000 */
[----:B------:R-:W-:Y:S01]  /*2aeb0*/  UIADD3 UR72, UPT, UPT, UR40, 0x10400, URZ ;  /* 0x0001040028487890 */ /* 0x000fe2000fffe0ff */
[----:B------:R-:W-:Y:S01]  /*2aec0*/  MOV.SPILL R29, UR12 ;  /* 0x0000000c001d7c02 */ /* 0x000fe20009000f00 */
[----:B------:R-:W-:Y:S01]  /*2aed0*/  UMOV UR47, UR58 ;  /* 0x0000003a002f7c82 */ /* 0x000fe20008000000 */
[----:B------:R-:W-:Y:S01]  /*2aee0*/  IMAD.U32 R16, RZ, RZ, UR7 ;  /* 0x00000007ff107e24 */ /* 0x000fe2000f8e00ff */
[----:B------:R-:W3:Y:S01]  /*2aef0*/  LDL.LU R13, [R1+0x2c] ;  /* 0x00002c00010d7983 */ /* 0x000ee20000300800 */
[----:B------:R-:W-:Y:S01]  /*2af00*/  UMOV UR46, UR50 ;  /* 0x00000032002e7c82 */ /* 0x000fe20008000000 */
[----:B------:R-:W-:Y:S01]  /*2af10*/  UMOV UR77, UR45 ;  /* 0x0000002d004d7c82 */ /* 0x000fe20008000000 */
[----:B------:R-:W-:Y:S01]  /*2af20*/  UMOV UR9, UR33 ;  /* 0x0000002100097c82 */ /* 0x000fe20008000000 */
[----:B------:R1:W-:Y:S01]  /*2af30*/  UTMASTG.5D [UR64], [UR4] ;  /* 0x00000040040073b5 */ /* 0x0003e20008020000 */
[----:B----4-:R-:W-:Y:S01]  /*2af40*/  UIADD3 UR56, UPT, UPT, UR40, 0x1e000, URZ ;  /* 0x0001e00028387890 */ /* 0x010fe2000fffe0ff */
[----:B------:R-:W-:Y:S01]  /*2af50*/  UMOV UR31, UR10 ;  /* 0x0000000a001f7c82 */ /* 0x000fe20008000000 */
[----:B------:R-:W-:Y:S01]  /*2af60*/  UMOV UR39, UR66 ;  /* 0x0000004200277c82 */ /* 0x000fe20008000000 */
[----:B------:R-:W-:Y:S01]  /*2af70*/  UMOV UR75, UR43 ;  /* 0x0000002b004b7c82 */ /* 0x000fe20008000000 */
[----:B------:R-:W-:Y:S01]  /*2af80*/  UMOV UR76, UR44 ;  /* 0x0000002c004c7c82 */ /* 0x000fe20008000000 */
[----:B------:R-:W-:Y:S01]  /*2af90*/  UMOV UR73, 0x40 ;  /* 0x0000004000497882 */ /* 0x000fe20000000000 */
[----:B------:R4:W-:Y:S01]  /*2afa0*/  STL [R1+0x18], R0 ;  /* 0x0000180001007387 */ /* 0x0009e20000100800 */
[----:B------:R-:W-:-:S02]  /*2afb0*/  UIADD3 UR48, UPT, UPT, UR40, 0x1f000, URZ ;  /* 0x0001f00028307890 */ /* 0x000fc4000fffe0ff */
[----:B-1----:R-:W-:Y:S02]  /*2afc0*/  UIADD3 UR16, UPT, UPT, UR40, 0x16000, URZ ;  /* 0x0001600028107890 */ /* 0x002fe4000fffe0ff */
[----:B------:R-:W-:Y:S01]  /*2afd0*/  UIADD3 UR18, UPT, UPT, UR42, 0xb0, URZ ;  /* 0x000000b02a127890 */ /* 0x000fe2000fffe0ff */
[----:B------:R-:W-:Y:S01]  /*2afe0*/  R2UR UR12, R14 ;  /* 0x000000000e0c72ca */ /* 0x000fe200000e0000 */
[----:B------:R-:W-:Y:S01]  /*2aff0*/  UIADD3 UR58, UPT, UPT, UR42, 0xf0, URZ ;  /* 0x000000f02a3a7890 */ /* 0x000fe2000fffe0ff */
[----:B------:R-:W3:Y:S01]  /*2b000*/  LDL.LU R14, [R1+0x28] ;  /* 0x00002800010e7983 */ /* 0x000ee20000300800 */
[----:B------:R-:W-:-:S03]  /*2b010*/  UIADD3 UR50, UPT, UPT, UR42, 0xf8, URZ ;  /* 0x000000f82a327890 */ /* 0x000fc6000fffe0ff */
[----:B------:R-:W-:Y:S02]  /*2b020*/  UMOV UR38, UR18 ;  /* 0x0000001200267c82 */ /* 0x000fe40008000000 */
[----:B------:R-:W-:Y:S01]  /*2b030*/  UTMASTG.5D [UR16], [UR4] ;  /* 0x00000010040073b5 */ /* 0x000fe20008020000 */
[----:B----4-:R-:W-:-:S04]  /*2b040*/  IMAD.U32 R0, RZ, RZ, UR45 ;  /* 0x0000002dff007e24 */ /* 0x010fc8000f8e00ff */
[----:B------:R1:W-:Y:S01]  /*2b050*/  UTMASTG.5D [UR8], [UR4] ;  /* 0x00000008040073b5 */ /* 0x0003e20008020000 */
[----:B------:R-:W-:Y:S01]  /*2b060*/  UIADD3 UR64, UPT, UPT, UR40, 0x11400, URZ ;  /* 0x0001140028407890 */ /* 0x000fe2000fffe0ff */
[----:B-1----:R-:W-:Y:S02]  /*2b070*/  R2UR.FILL UR10, R27 ;  /* 0x000000001b0a72ca */ /* 0x002fe400004e0000 */
[----:B------:R-:W-:Y:S02]  /*2b080*/  R2UR.FILL UR8, R26 ;  /* 0x000000001a0872ca */ /* 0x000fe400004e0000 */
[----:B-----5:R-:W-:Y:S02]  /*2b090*/  R2UR.FILL UR18, R25 ;  /* 0x00000000191272ca */ /* 0x020fe400004e0000 */
[----:B------:R-:W-:Y:S02]  /*2b0a0*/  MOV.SPILL R25, UR69 ;  /* 0x0000004500197c02 */ /* 0x000fe40009000f00 */
[----:B------:R-:W-:-:S02]  /*2b0b0*/  R2UR UR69, R4 ;  /* 0x00000000044572ca */ /* 0x000fc400000e0000 */
[----:B------:R-:W-:-:S05]  /*2b0c0*/  MOV.SPILL R4, UR45 ;  /* 0x0000002d00047c02 */ /* 0x000fca0009000f00 */
[----:B------:R1:W-:Y:S01]  /*2b0d0*/  STL [R1+0x1c], R4 ;  /* 0x00001c0401007387 */ /* 0x0003e20000100800 */
[----:B--2---:R-:W-:Y:S02]  /*2b0e0*/  R2UR.FILL UR19, R15 ;  /* 0x000000000f1372ca */ /* 0x004fe400004e0000 */
[----:B-1----:R-:W-:Y:S01]  /*2b0f0*/  MOV.SPILL R4, UR40 ;  /* 0x0000002800047c02 */ /* 0x002fe20009000f00 */
[----:B------:R-:W2:Y:S01]  /*2b100*/  LDL.LU R27, [R1+0x1c] ;  /* 0x00001c00011b7983 */ /* 0x000ea20000300800 */
[----:B------:R-:W-:-:S03]  /*2b110*/  R2UR UR40, R16 ;  /* 0x00000000102872ca */ /* 0x000fc600000e0000 */
[----:B------:R-:W4:Y:S01]  /*2b120*/  LDL.LU R16, [R1+0x18] ;  /* 0x0000180001107983 */ /* 0x000f220000300800 */
[----:B---3--:R-:W-:Y:S02]  /*2b130*/  R2UR.FILL UR16, R20 ;  /* 0x00000000141072ca */ /* 0x008fe400004e0000 */
[----:B------:R-:W-:Y:S02]  /*2b140*/  MOV.SPILL R15, UR67 ;  /* 0x00000043000f7c02 */ /* 0x000fe40009000f00 */
[----:B------:R-:W-:Y:S02]  /*2b150*/  MOV.SPILL R20, UR68 ;  /* 0x0000004400147c02 */ /* 0x000fe40009000f00 */
[----:B------:R-:W-:Y:S02]  /*2b160*/  R2UR UR67, R6 ;  /* 0x00000000064372ca */ /* 0x000fe400000e0000 */
[----:B------:R-:W-:Y:S02]  /*2b170*/  R2UR UR68, R5 ;  /* 0x00000000054472ca */ /* 0x000fe400000e0000 */
[----:B------:R-:W-:-:S02]  /*2b180*/  MOV.SPILL R6, UR47 ;  /* 0x0000002f00067c02 */ /* 0x000fc40009000f00 */
[----:B------:R-:W-:Y:S02]  /*2b190*/  MOV.SPILL R5, UR46 ;  /* 0x0000002e00057c02 */ /* 0x000fe40009000f00 */
[----:B------:R-:W-:Y:S01]  /*2b1a0*/  R2UR UR45, R0 ;  /* 0x00000000002d72ca */ /* 0x000fe200000e0000 */
[----:B------:R1:W-:Y:S01]  /*2b1b0*/  STL [R1+0x24], R6 ;  /* 0x0000240601007387 */ /* 0x0003e20000100800 */
[----:B------:R-:W-:Y:S02]  /*2b1c0*/  MOV.SPILL R0, UR26 ;  /* 0x0000001a00007c02 */ /* 0x000fe40009000f00 */
[----:B------:R-:W-:Y:S01]  /*2b1d0*/  R2UR UR26, R24 ;  /* 0x00000000181a72ca */ /* 0x000fe200000e0000 */
[----:B------:R3:W-:Y:S04]  /*2b1e0*/  STL [R1+0x20], R5 ;  /* 0x0000200501007387 */ /* 0x0007e80000100800 */
[----:B------:R-:W5:Y:S04]  /*2b1f0*/  LDL.LU R24, [R1+0x24] ;  /* 0x0000240001187983 */ /* 0x000f680000300800 */
[----:B------:R-:W2:Y:S01]  /*2b200*/  LDL.LU R26, [R1+0x20] ;  /* 0x00002000011a7983 */ /* 0x000ea20000300800 */
[----:B------:R-:W-:-:S02]  /*2b210*/  R2UR.FILL UR21, R13 ;  /* 0x000000000d1572ca */ /* 0x000fc400004e0000 */
[----:B------:R-:W-:Y:S02]  /*2b220*/  MOV.SPILL R13, UR64 ;  /* 0x00000040000d7c02 */ /* 0x000fe40009000f00 */
[----:B------:R-:W-:Y:S02]  /*2b230*/  R2UR UR64, R17 ;  /* 0x00000000114072ca */ /* 0x000fe400000e0000 */
[----:B------:R-:W-:Y:S01]  /*2b240*/  R2UR UR66, R22 ;  /* 0x00000000164272ca */ /* 0x000fe200000e0000 */
[----:B------:R-:W-:Y:S01]  /*2b250*/  UMOV UR65, 0x40 ;  /* 0x0000004000417882 */ /* 0x000fe20000000000 */
[----:B------:R-:W-:Y:S02]  /*2b260*/  MOV.SPILL R17, UR43 ;  /* 0x0000002b00117c02 */ /* 0x000fe40009000f00 */
[----:B------:R-:W-:Y:S01]  /*2b270*/  R2UR UR43, R3 ;  /* 0x00000000032b72ca */ /* 0x000fe200000e0000 */
[----:B------:R-:W-:Y:S01]  /*2b280*/  IMAD.U32 R3, RZ, RZ, UR33 ;  /* 0x00000021ff037e24 */ /* 0x000fe2000f8e00ff */
[----:B-1----:R-:W-:-:S02]  /*2b290*/  MOV.SPILL R6, UR42 ;  /* 0x0000002a00067c02 */ /* 0x002fc40009000f00 */
[----:B------:R-:W-:Y:S02]  /*2b2a0*/  R2UR UR42, R21 ;  /* 0x00000000152a72ca */ /* 0x000fe400000e0000 */
[----:B------:R-:W-:Y:S02]  /*2b2b0*/  R2UR UR24, R19 ;  /* 0x00000000131872ca */ /* 0x000fe400000e0000 */
[----:B------:R-:W-:Y:S02]  /*2b2c0*/  R2UR UR27, R12 ;  /* 0x000000000c1b72ca */ /* 0x000fe400000e0000 */
[----:B------:R-:W-:Y:S02]  /*2b2d0*/  R2UR.FILL UR20, R14 ;  /* 0x000000000e1472ca */ /* 0x000fe400004e0000 */
[----:B------:R-:W-:Y:S01]  /*2b2e0*/  MOV.SPILL R14, UR65 ;  /* 0x00000041000e7c02 */ /* 0x000fe20009000f00 */
[----:B------:R-:W-:Y:S01]  /*2b2f0*/  UMOV UR65, UR33 ;  /* 0x0000002100417c82 */ /* 0x000fe20008000000 */
[----:B------:R-:W-:-:S02]  /*2b300*/  R2UR UR28, R11 ;  /* 0x000000000b1c72ca */ /* 0x000fc400000e0000 */
[----:B------:R-:W-:Y:S02]  /*2b310*/  R2UR UR29, R10 ;  /* 0x000000000a1d72ca */ /* 0x000fe400000e0000 */
[----:B------:R-:W-:Y:S02]  /*2b320*/  MOV.SPILL R21, UR69 ;  /* 0x0000004500157c02 */ /* 0x000fe40009000f00 */
[----:B------:R-:W-:Y:S02]  /*2b330*/  MOV.SPILL R19, UR68 ;  /* 0x0000004400137c02 */ /* 0x000fe40009000f00 */
[----:B------:R-:W-:Y:S01]  /*2b340*/  MOV.SPILL R12, UR66 ;  /* 0x00000042000c7c02 */ /* 0x000fe20009000f00 */
[----:B------:R-:W-:Y:S01]  /*2b350*/  UTMASTG.5D [UR16], [UR4] ;  /* 0x00000010040073b5 */ /* 0x000fe20008020000 */
[----:B------:R-:W-:Y:S02]  /*2b360*/  MOV.SPILL R11, UR65 ;  /* 0x00000041000b7c02 */ /* 0x000fe40009000f00 */
[----:B------:R-:W-:-:S02]  /*2b370*/  MOV.SPILL R10, UR64 ;  /* 0x00000040000a7c02 */ /* 0x000fc40009000f00 */
[----:B------:R-:W-:Y:S02]  /*2b380*/  R2UR UR64, R18 ;  /* 0x00000000124072ca */ /* 0x000fe400000e0000 */
[----:B------:R-:W-:Y:S01]  /*2b390*/  R2UR UR65, R3 ;  /* 0x00000000034172ca */ /* 0x000fe200000e0000 */
[----:B------:R1:W-:Y:S01]  /*2b3a0*/  UTMASTG.5D [UR24], [UR4] ;  /* 0x00000018040073b5 */ /* 0x0003e20008020000 */
[----:B------:R-:W-:Y:S02]  /*2b3b0*/  R2UR UR66, R23 ;  /* 0x00000000174272ca */ /* 0x000fe400000e0000 */
[----:B------:R-:W-:Y:S02]  /*2b3c0*/  R2UR UR68, R8 ;  /* 0x00000000084472ca */ /* 0x000fe400000e0000 */
[----:B------:R-:W-:Y:S02]  /*2b3d0*/  R2UR UR69, R7 ;  /* 0x00000000074572ca */ /* 0x000fe400000e0000 */
[----:B------:R-:W-:-:S02]  /*2b3e0*/  MOV.SPILL R22, UR44 ;  /* 0x0000002c00167c02 */ /* 0x000fc40009000f00 */
[----:B------:R-:W-:Y:S02]  /*2b3f0*/  R2UR.FILL UR12, R29 ;  /* 0x000000001d0c72ca */ /* 0x000fe400004e0000 */
[----:B------:R-:W-:-:S03]  /*2b400*/  R2UR.FILL UR11, R28 ;  /* 0x000000001c0b72ca */ /* 0x000fc600004e0000 */
[----:B------:R-:W-:Y:S01]  /*2b410*/  UMOV UR23, UR66 ;  /* 0x0000004200177c82 */ /* 0x000fe20008000000 */
[----:B------:R-:W-:Y:S02]  /*2b420*/  R2UR UR44, R2 ;  /* 0x00000000022c72ca */ /* 0x000fe400000e0000 */
[----:B---3--:R-:W-:Y:S01]  /*2b430*/  MOV.SPILL R5, UR41 ;  /* 0x0000002900057c02 */ /* 0x008fe20009000f00 */
[----:B------:R-:W-:Y:S01]  /*2b440*/  UMOV UR41, UR33 ;  /* 0x0000002100297c82 */ /* 0x000fe20008000000 */
[----:B------:R-:W-:Y:S01]  /*2b450*/  MOV.SPILL R2, UR31 ;  /* 0x0000001f00027c02 */ /* 0x000fe20009000f00 */
[----:B------:R-:W-:Y:S01]  /*2b460*/  UMOV UR30, UR26 ;  /* 0x0000001a001e7c82 */ /* 0x000fe20008000000 */
[----:B------:R-:W-:Y:S01]  /*2b470*/  UMOV UR74, UR34 ;  /* 0x00000022004a7c82 */ /* 0x000fe20008000000 */
[----:B------:R-:W-:Y:S01]  /*2b480*/  UMOV UR14, UR58 ;  /* 0x0000003a000e7c82 */ /* 0x000fe20008000000 */
[----:B------:R-:W-:Y:S01]  /*2b490*/  R2UR.FILL UR31, R2 ;  /* 0x00000000021f72ca */ /* 0x000fe200004e0000 */
[----:B------:R-:W-:Y:S01]  /*2b4a0*/  UMOV UR7, UR50 ;  /* 0x0000003200077c82 */ /* 0x000fe20008000000 */
[----:B-1----:R-:W-:Y:S01]  /*2b4b0*/  R2UR.FILL UR26, R0 ;  /* 0x00000000001a72ca */ /* 0x002fe200004e0000 */
[----:B------:R-:W-:Y:S01]  /*2b4c0*/  UMOV UR25, 0x40 ;  /* 0x0000004000197882 */ /* 0x000fe20000000000 */
[----:B------:R-:W-:Y:S01]  /*2b4d0*/  UMOV UR17, 0x40 ;  /* 0x0000004000117882 */ /* 0x000fe20000000000 */
[----:B------:R-:W-:Y:S01]  /*2b4e0*/  UMOV UR15, UR42 ;  /* 0x0000002a000f7c82 */ /* 0x000fe20008000000 */
[----:B------:R-:W-:Y:S01]  /*2b4f0*/  UMOV UR33, 0x80 ;  /* 0x0000008000217882 */ /* 0x000fe20000000000 */
[----:B----4-:R-:W-:-:S02]  /*2b500*/  R2UR.FILL UR13, R16 ;  /* 0x00000000100d72ca */ /* 0x010fc400004e0000 */
[----:B------:R-:W-:Y:S02]  /*2b510*/  MOV.SPILL R16, UR67 ;  /* 0x0000004300107c02 */ /* 0x000fe40009000f00 */
[----:B------:R-:W-:-:S13]  /*2b520*/  R2UR UR67, R9 ;  /* 0x00000000094372ca */ /* 0x000fda00000e0000 */
[----:B------:R1:W-:Y:S01]  /*2b530*/  UTMASTG.5D [UR64], [UR4] ;  /* 0x00000040040073b5 */ /* 0x0003e20008020000 */
[----:B-----5:R-:W-:Y:S02]  /*2b540*/  R2UR.FILL UR47, R24 ;  /* 0x00000000182f72ca */ /* 0x020fe400004e0000 */
[----:B--2---:R-:W-:Y:S02]  /*2b550*/  R2UR.FILL UR46, R26 ;  /* 0x000000001a2e72ca */ /* 0x004fe400004e0000 */
[----:B-1----:R-:W-:Y:S02]  /*2b560*/  R2UR.FILL UR69, R21 ;  /* 0x00000000154572ca */ /* 0x002fe400004e0000 */
[----:B------:R-:W-:Y:S02]  /*2b570*/  R2UR.FILL UR68, R19 ;  /* 0x00000000134472ca */ /* 0x000fe400004e0000 */
[----:B------:R-:W-:Y:S02]  /*2b580*/  R2UR.FILL UR67, R16 ;  /* 0x00000000104372ca */ /* 0x000fe400004e0000 */
[----:B------:R-:W-:-:S02]  /*2b590*/  R2UR.FILL UR66, R12 ;  /* 0x000000000c4272ca */ /* 0x000fc400004e0000 */
[----:B------:R-:W-:Y:S02]  /*2b5a0*/  R2UR.FILL UR65, R11 ;  /* 0x000000000b4172ca */ /* 0x000fe400004e0000 */
[----:B------:R-:W-:-:S13]  /*2b5b0*/  R2UR.FILL UR64, R10 ;  /* 0x000000000a4072ca */ /* 0x000fda00004e0000 */
[----:B------:R1:W-:Y:S01]  /*2b5c0*/  UTMASTG.5D [UR64], [UR4] ;  /* 0x00000040040073b5 */ /* 0x0003e20008020000 */
[----:B------:R-:W-:Y:S01]  /*2b5d0*/  UTMASTG.5D [UR8], [UR4] ;  /* 0x00000008040073b5 */ /* 0x000fe20008020000 */
[----:B------:R2:W-:Y:S01]  /*2b5e0*/  UTMASTG.5D [UR40], [UR4] ;  /* 0x00000028040073b5 */ /* 0x0005e20008020000 */
[----:B------:R-:W-:Y:S01]  /*2b5f0*/  UMOV UR22, UR66 ;  /* 0x0000004200167c82 */ /* 0x000fe20008000000 */
[----:B------:R3:W-:Y:S01]  /*2b600*/  UTMASTG.5D [UR56], [UR4] ;  /* 0x00000038040073b5 */ /* 0x0007e20008020000 */
[----:B------:R4:W-:Y:S01]  /*2b610*/  UTMASTG.5D [UR48], [UR4] ;  /* 0x00000030040073b5 */ /* 0x0009e20008020000 */
[----:B-1----:R-:W-:Y:S02]  /*2b620*/  R2UR.FILL UR69, R25 ;  /* 0x00000000194572ca */ /* 0x002fe400004e0000 */
[----:B------:R-:W-:Y:S02]  /*2b630*/  R2UR.FILL UR68, R20 ;  /* 0x00000000144472ca */ /* 0x000fe400004e0000 */
[----:B------:R-:W-:-:S02]  /*2b640*/  R2UR.FILL UR67, R15 ;  /* 0x000000000f4372ca */ /* 0x000fc400004e0000 */
[----:B------:R-:W-:Y:S02]  /*2b650*/  R2UR.FILL UR65, R14 ;  /* 0x000000000e4172ca */ /* 0x000fe400004e0000 */
[----:B------:R-:W-:Y:S02]  /*2b660*/  R2UR.FILL UR64, R13 ;  /* 0x000000000d4072ca */ /* 0x000fe400004e0000 */
[----:B--2---:R-:W-:Y:S02]  /*2b670*/  R2UR.FILL UR40, R4 ;  /* 0x00000000042872ca */ /* 0x004fe400004e0000 */
[----:B------:R-:W-:Y:S02]  /*2b680*/  R2UR.FILL UR45, R27 ;  /* 0x000000001b2d72ca */ /* 0x000fe400004e0000 */
[----:B------:R-:W-:Y:S02]  /*2b690*/  R2UR.FILL UR44, R22 ;  /* 0x00000000162c72ca */ /* 0x000fe400004e0000 */
[----:B------:R-:W-:-:S02]  /*2b6a0*/  R2UR.FILL UR43, R17 ;  /* 0x00000000112b72ca */ /* 0x000fc400004e0000 */
[----:B------:R-:W-:Y:S01]  /*2b6b0*/  R2UR.FILL UR41, R5 ;  /* 0x00000000052972ca */ /* 0x000fe200004e0000 */
[----:B------:R-:W-:Y:S01]  /*2b6c0*/  UMOV UR66, UR47 ;  /* 0x0000002f00427c82 */ /* 0x000fe20008000000 */
[----:B------:R-:W-:Y:S03]  /*2b6d0*/  UTMASTG.5D [UR72], [UR4] ;  /* 0x00000048040073b5 */ /* 0x000fe60008020000 */
[----:B---3--:R-:W-:Y:S02]  /*2b6e0*/  UIADD3 UR56, UPT, UPT, UR40, 0x12400, URZ ;  /* 0x0001240028387890 */ /* 0x008fe4000fffe0ff */
[----:B----4-:R-:W-:Y:S01]  /*2b6f0*/  UIADD3 UR48, UPT, UPT, UR40, 0x13400, URZ ;  /* 0x0001340028307890 */ /* 0x010fe2000fffe0ff */
[----:B------:R-:W-:-:S03]  /*2b700*/  UMOV UR57, 0x40 ;  /* 0x0000004000397882 */ /* 0x000fc60000000000 */
[----:B------:R-:W-:Y:S01]  /*2b710*/  UMOV UR59, UR43 ;  /* 0x0000002b003b7c82 */ /* 0x000fe20008000000 */
[----:B------:R-:W-:Y:S01]  /*2b720*/  UMOV UR60, UR44 ;  /* 0x0000002c003c7c82 */ /* 0x000fe20008000000 */
[----:B------:R-:W-:Y:S01]  /*2b730*/  UMOV UR61, UR45 ;  /* 0x0000002d003d7c82 */ /* 0x000fe20008000000 */
[----:B------:R-:W-:Y:S01]  /*2b740*/  UMOV UR58, UR46 ;  /* 0x0000002e003a7c82 */ /* 0x000fe20008000000 */
[----:B------:R1:W-:Y:S01]  /*2b750*/  UTMASTG.5D [UR64], [UR4] ;  /* 0x00000040040073b5 */ /* 0x0003e20008020000 */
[----:B------:R-:W-:Y:S01]  /*2b760*/  UMOV UR49, 0x40 ;  /* 0x0000004000317882 */ /* 0x000fe20000000000 */
[----:B------:R-:W-:Y:S01]  /*2b770*/  UMOV UR51, UR43 ;  /* 0x0000002b00337c82 */ /* 0x000fe20008000000 */
[----:B------:R-:W-:Y:S01]  /*2b780*/  UMOV UR52, UR44 ;  /* 0x0000002c00347c82 */ /* 0x000fe20008000000 */
[----:B------:R-:W-:Y:S01]  /*2b790*/  UMOV UR53, UR45 ;  /* 0x0000002d00357c82 */ /* 0x000fe20008000000 */
[----:B------:R-:W-:Y:S01]  /*2b7a0*/  UIADD3 UR24, UPT, UPT, UR40, 0x14400, URZ ;  /* 0x0001440028187890 */ /* 0x000fe2000fffe0ff */
[----:B------:R-:W-:Y:S01]  /*2b7b0*/  UMOV UR50, UR41 ;  /* 0x0000002900327c82 */ /* 0x000fe20008000000 */
[----:B------:R2:W-:Y:S01]  /*2b7c0*/  UTMASTG.5D [UR56], [UR4] ;  /* 0x00000038040073b5 */ /* 0x0005e20008020000 */
[----:B------:R-:W-:Y:S01]  /*2b7d0*/  UMOV UR27, UR43 ;  /* 0x0000002b001b7c82 */ /* 0x000fe20008000000 */
[----:B------:R-:W-:Y:S01]  /*2b7e0*/  UMOV UR28, UR44 ;  /* 0x0000002c001c7c82 */ /* 0x000fe20008000000 */
[----:B------:R-:W-:Y:S01]  /*2b7f0*/  UMOV UR29, UR45 ;  /* 0x0000002d001d7c82 */ /* 0x000fe20008000000 */
[----:B------:R3:W-:Y:S01]  /*2b800*/  UTMASTG.5D [UR48], [UR4] ;  /* 0x00000030040073b5 */ /* 0x0007e20008020000 */
[----:B------:R-:W-:-:S02]  /*2b810*/  UIADD3 UR16, UPT, UPT, UR40, 0x18400, URZ ;  /* 0x0001840028107890 */ /* 0x000fc4000fffe0ff */
[----:B------:R-:W-:Y:S01]  /*2b820*/  UTMASTG.5D [UR24], [UR4] ;  /* 0x00000018040073b5 */ /* 0x000fe20008020000 */
[----:B-1----:R-:W-:Y:S01]  /*2b830*/  UIADD3 UR64, UPT, UPT, UR40, 0x15400, URZ ;  /* 0x0001540028407890 */ /* 0x002fe2000fffe0ff */
[----:B------:R-:W-:Y:S01]  /*2b840*/  UMOV UR65, 0x40 ;  /* 0x0000004000417882 */ /* 0x000fe20000000000 */
[----:B--2---:R-:W-:Y:S01]  /*2b850*/  UIADD3 UR56, UPT, UPT, UR40, 0x16400, URZ ;  /* 0x0001640028387890 */ /* 0x004fe2000fffe0ff */
[----:B------:R-:W-:Y:S01]  /*2b860*/  UMOV UR67, UR43 ;  /* 0x0000002b00437c82 */ /* 0x000fe20008000000 */
[----:B------:R-:W-:Y:S01]  /*2b870*/  UMOV UR68, UR44 ;  /* 0x0000002c00447c82 */ /* 0x000fe20008000000 */
[----:B---3--:R-:W-:Y:S01]  /*2b880*/  UIADD3 UR48, UPT, UPT, UR40, 0x17400, URZ ;  /* 0x0001740028307890 */ /* 0x008fe2000fffe0ff */
[----:B------:R-:W-:Y:S01]  /*2b890*/  UMOV UR69, UR45 ;  /* 0x0000002d00457c82 */ /* 0x000fe20008000000 */
[----:B------:R-:W-:Y:S01]  /*2b8a0*/  UMOV UR66, UR39 ;  /* 0x0000002700427c82 */ /* 0x000fe20008000000 */
[----:B------:R-:W-:Y:S01]  /*2b8b0*/  UMOV UR58, UR38 ;  /* 0x00000026003a7c82 */ /* 0x000fe20008000000 */
[----:B------:R1:W-:Y:S01]  /*2b8c0*/  UTMASTG.5D [UR64], [UR4] ;  /* 0x00000040040073b5 */ /* 0x0003e20008020000 */
[----:B------:R-:W-:Y:S01]  /*2b8d0*/  UMOV UR50, UR31 ;  /* 0x0000001f00327c82 */ /* 0x000fe20008000000 */
[----:B------:R-:W-:Y:S01]  /*2b8e0*/  UMOV UR19, UR43 ;  /* 0x0000002b00137c82 */ /* 0x000fe20008000000 */
[----:B------:R2:W-:Y:S01]  /*2b8f0*/  UTMASTG.5D [UR56], [UR4] ;  /* 0x00000038040073b5 */ /* 0x0005e20008020000 */
[----:B------:R-:W-:Y:S01]  /*2b900*/  UMOV UR20, UR44 ;  /* 0x0000002c00147c82 */ /* 0x000fe20008000000 */
[----:B------:R-:W-:Y:S01]  /*2b910*/  UMOV UR21, UR45 ;  /* 0x0000002d00157c82 */ /* 0x000fe20008000000 */
[----:B------:R3:W-:Y:S01]  /*2b920*/  UTMASTG.5D [UR48], [UR4] ;  /* 0x00000030040073b5 */ /* 0x0007e20008020000 */
[----:B------:R-:W-:Y:S01]  /*2b930*/  UIADD3 UR8, UPT, UPT, UR40, 0x1c400, URZ ;  /* 0x0001c40028087890 */ /* 0x000fe2000fffe0ff */
[----:B------:R-:W-:Y:S01]  /*2b940*/  UTMASTG.5D [UR16], [UR4] ;  /* 0x00000010040073b5 */ /* 0x000fe20008020000 */
        /* <DEDUP_REMOVED lines=8> */
[----:B------:R-:W-:Y:S01]  /*2b9d0*/  UMOV UR9, 0x40 ;  /* 0x0000004000097882 */ /* 0x000fe20000000000 */
[----:B------:R-:W-:-:S05]  /*2b9e0*/  UMOV UR11, UR43 ;  /* 0x0000002b000b7c82 */ /* 0x000fca0008000000 */
[----:B------:R3:W-:Y:S01]  /*2b9f0*/  UTMASTG.5D [UR48], [UR4] ;  /* 0x00000030040073b5 */ /* 0x0007e20008020000 */
[----:B------:R-:W-:Y:S01]  /*2ba00*/  UMOV UR12, UR44 ;  /* 0x0000002c000c7c82 */ /* 0x000fe20008000000 */
[----:B------:R-:W-:Y:S01]  /*2ba10*/  UMOV UR13, UR45 ;  /* 0x0000002d000d7c82 */ /* 0x000fe20008000000 */
        /* <DEDUP_REMOVED lines=10> */
[----:B------:R-:W-:Y:S01]  /*2bac0*/  UMOV UR35, UR43 ;  /* 0x0000002b00237c82 */ /* 0x000fe20008000000 */
[----:B------:R-:W-:-:S05]  /*2bad0*/  UMOV UR36, UR44 ;  /* 0x0000002c00247c82 */ /* 0x000fca0008000000 */
[----:B------:R3:W-:Y:S01]  /*2bae0*/  UTMASTG.5D [UR48], [UR4] ;  /* 0x00000030040073b5 */ /* 0x0007e20008020000 */
[----:B------:R-:W-:Y:S01]  /*2baf0*/  UMOV UR37, UR45 ;  /* 0x0000002d00257c82 */ /* 0x000fe20008000000 */
[----:B------:R-:W-:Y:S01]  /*2bb00*/  UIADD3 UR24, UPT, UPT, UR40, 0x14800, URZ ;  /* 0x0001480028187890 */ /* 0x000fe2000fffe0ff */
[----:B------:R-:W-:Y:S01]  /*2bb10*/  UTMASTG.5D [UR32], [UR4] ;  /* 0x00000020040073b5 */ /* 0x000fe20008020000 */
[----:B-1----:R-:W-:Y:S01]  /*2bb20*/  UIADD3 UR64, UPT, UPT, UR40, 0x11800, URZ ;  /* 0x0001180028407890 */ /* 0x002fe2000fffe0ff */
[----:B------:R-:W-:Y:S01]  /*2bb30*/  UMOV UR65, 0x80 ;  /* 0x0000008000417882 */ /* 0x000fe20000000000 */
[----:B--2---:R-:W-:Y:S01]  /*2bb40*/  UIADD3 UR56, UPT, UPT, UR40, 0x12800, URZ ;  /* 0x0001280028387890 */ /* 0x004fe2000fffe0ff */
[----:B------:R-:W-:Y:S01]  /*2bb50*/  UMOV UR66, UR47 ;  /* 0x0000002f00427c82 */ /* 0x000fe20008000000 */
[----:B------:R-:W-:Y:S01]  /*2bb60*/  UMOV UR57, 0x80 ;  /* 0x0000008000397882 */ /* 0x000fe20000000000 */
[----:B------:R-:W-:-:S04]  /*2bb70*/  UMOV UR58, UR46 ;  /* 0x0000002e003a7c82 */ /* 0x000fc80008000000 */
[----:B------:R1:W-:Y:S01]  /*2bb80*/  UTMASTG.5D [UR64], [UR4] ;  /* 0x00000040040073b5 */ /* 0x0003e20008020000 */
[----:B---3--:R-:W-:Y:S01]  /*2bb90*/  UIADD3 UR48, UPT, UPT, UR40, 0x13800, URZ ;  /* 0x0001380028307890 */ /* 0x008fe2000fffe0ff */
[----:B------:R-:W-:Y:S01]  /*2bba0*/  UMOV UR49, 0x80 ;  /* 0x0000008000317882 */ /* 0x000fe20000000000 */
[----:B------:R-:W-:Y:S01]  /*2bbb0*/  UMOV UR50, UR41 ;  /* 0x0000002900327c82 */ /* 0x000fe20008000000 */
[----:B------:R2:W-:Y:S01]  /*2bbc0*/  UTMASTG.5D [UR56], [UR4] ;  /* 0x00000038040073b5 */ /* 0x0005e20008020000 */
[----:B------:R-:W-:-:S05]  /*2bbd0*/  UMOV UR25, 0x80 ;  /* 0x0000008000197882 */ /* 0x000fca0000000000 */
        /* <DEDUP_REMOVED lines=11> */
[----:B------:R-:W-:-:S06]  /*2bc90*/  UMOV UR17, 0x80 ;  /* 0x0000008000117882 */ /* 0x000fcc0000000000 */
[----:B------:R3:W-:Y:S01]  /*2bca0*/  UTMASTG.5D [UR48], [UR4] ;  /* 0x00000030040073b5 */ /* 0x0007e20008020000 */
[----:B------:R-:W-:Y:S02]  /*2bcb0*/  UIADD3 UR8, UPT, UPT, UR40, 0x1c800, URZ ;  /* 0x0001c80028087890 */ /* 0x000fe4000fffe0ff */
        /* <DEDUP_REMOVED lines=12> */
[----:B------:R-:W-:Y:S01]  /*2bd80*/  UMOV UR33, 0xc0 ;  /* 0x000000c000217882 */ /* 0x000fe20000000000 */
        /* <DEDUP_REMOVED lines=9> */
[----:B------:R-:W-:-:S07]  /*2be20*/  UMOV UR50, UR7 ;  /* 0x0000000700327c82 */ /* 0x000fce0008000000 */
[----:B------:R3:W-:Y:S01]  /*2be30*/  UTMASTG.5D [UR48], [UR4] ;  /* 0x00000030040073b5 */ /* 0x0007e20008020000 */
[----:B------:R4:W-:Y:S01]  /*2be40*/  UTMASTG.5D [UR32], [UR4] ;  /* 0x00000020040073b5 */ /* 0x0009e20008020000 */
[----:B------:R-:W-:Y:S01]  /*2be50*/  UMOV UR25, 0xc0 ;  /* 0x000000c000197882 */ /* 0x000fe20000000000 */
[----:B-1----:R-:W-:Y:S01]  /*2be60*/  UIADD3 UR64, UPT, UPT, UR40, 0x11c00, URZ ;  /* 0x00011c0028407890 */ /* 0x002fe2000fffe0ff */
[----:B------:R-:W-:Y:S01]  /*2be70*/  UMOV UR65, 0xc0 ;  /* 0x000000c000417882 */ /* 0x000fe20000000000 */
[----:B--2---:R-:W-:Y:S01]  /*2be80*/  UIADD3 UR56, UPT, UPT, UR40, 0x12c00, URZ ;  /* 0x00012c0028387890 */ /* 0x004fe2000fffe0ff */
[----:B------:R-:W-:Y:S01]  /*2be90*/  UMOV UR66, UR47 ;  /* 0x0000002f00427c82 */ /* 0x000fe20008000000 */
[----:B------:R-:W-:Y:S01]  /*2bea0*/  UMOV UR57, 0xc0 ;  /* 0x000000c000397882 */ /* 0x000fe20000000000 */
[----:B------:R-:W-:-:S04]  /*2beb0*/  UMOV UR58, UR46 ;  /* 0x0000002e003a7c82 */ /* 0x000fc80008000000 */
[----:B------:R-:W-:Y:S01]  /*2bec0*/  UTMASTG.5D [UR64], [UR4] ;  /* 0x00000040040073b5 */ /* 0x000fe20008020000 */
[----:B---3--:R-:W-:Y:S01]  /*2bed0*/  UIADD3 UR48, UPT, UPT, UR40, 0x13c00, URZ ;  /* 0x00013c0028307890 */ /* 0x008fe2000fffe0ff */
[----:B------:R-:W-:Y:S01]  /*2bee0*/  UMOV UR49, 0xc0 ;  /* 0x000000c000317882 */ /* 0x000fe20000000000 */
[----:B------:R-:W-:Y:S01]  /*2bef0*/  UMOV UR50, UR41 ;  /* 0x0000002900327c82 */ /* 0x000fe20008000000 */
[----:B------:R1:W-:Y:S01]  /*2bf00*/  UTMASTG.5D [UR56], [UR4] ;  /* 0x00000038040073b5 */ /* 0x0003e20008020000 */
[----:B----4-:R-:W-:Y:S01]  /*2bf10*/  UIADD3 UR32, UPT, UPT, UR40, 0x14c00, URZ ;  /* 0x00014c0028207890 */ /* 0x010fe2000fffe0ff */
[----:B------:R-:W-:Y:S01]  /*2bf20*/  UMOV UR34, UR26 ;  /* 0x0000001a00227c82 */ /* 0x000fe20008000000 */
[----:B------:R-:W-:-:S03]  /*2bf30*/  UMOV UR26, UR39 ;  /* 0x00000027001a7c82 */ /* 0x000fc60008000000 */
[----:B------:R2:W-:Y:S01]  /*2bf40*/  UTMASTG.5D [UR48], [UR4] ;  /* 0x00000030040073b5 */ /* 0x0005e20008020000 */
[----:B------:R-:W-:-:S03]  /*2bf50*/  UIADD3 UR16, UPT, UPT, UR40, 0x1ac00, URZ ;  /* 0x0001ac0028107890 */ /* 0x000fc6000fffe0ff */
[----:B------:R3:W-:Y:S01]  /*2bf60*/  UTMASTG.5D [UR32], [UR4] ;  /* 0x00000020040073b5 */ /* 0x0007e20008020000 */
[----:B------:R4:W-:Y:S01]  /*2bf70*/  UTMASTG.5D [UR24], [UR4] ;  /* 0x00000018040073b5 */ /* 0x0009e20008020000 */
[----:B------:R-:W-:Y:S01]  /*2bf80*/  UMOV UR17, 0xc0 ;  /* 0x000000c000117882 */ /* 0x000fe20000000000 */
        /* <DEDUP_REMOVED lines=8> */
[----:B----4-:R-:W-:-:S06]  /*2c010*/  UIADD3 UR24, UPT, UPT, UR40, 0x19c00, URZ ;  /* 0x00019c0028187890 */ /* 0x010fcc000fffe0ff */
[----:B------:R2:W-:Y:S01]  /*2c020*/  UTMASTG.5D [UR32], [UR4] ;  /* 0x00000020040073b5 */ /* 0x0005e20008020000 */
[----:B------:R-:W-:Y:S01]  /*2c030*/  UMOV UR26, UR30 ;  /* 0x0000001e001a7c82 */ /* 0x000fe20008000000 */
[----:B------:R-:W-:Y:S01]  /*2c040*/  UMOV UR18, UR23 ;  /* 0x0000001700127c82 */ /* 0x000fe20008000000 */
[----:B------:R-:W-:Y:S01]  /*2c050*/  UIADD3 UR8, UPT, UPT, UR40, 0x1fc00, URZ ;  /* 0x0001fc0028087890 */ /* 0x000fe2000fffe0ff */
[----:B------:R3:W-:Y:S01]  /*2c060*/  UTMASTG.5D [UR24], [UR4] ;  /* 0x00000018040073b5 */ /* 0x0007e20008020000 */
[----:B------:R4:W-:Y:S01]  /*2c070*/  UTMASTG.5D [UR16], [UR4] ;  /* 0x00000010040073b5 */ /* 0x0009e20008020000 */
[----:B------:R-:W-:Y:S01]  /*2c080*/  UMOV UR9, 0xc0 ;  /* 0x000000c000097882 */ /* 0x000fe20000000000 */
        /* <DEDUP_REMOVED lines=12> */
[----:B------:R2:W-:Y:S01]  /*2c150*/  UTMASTG.5D [UR16], [UR4] ;  /* 0x00000010040073b5 */ /* 0x0005e20008020000 */
[----:B------:R2:W-:Y:S02]  /*2c160*/  UTMASTG.5D [UR8], [UR4] ;  /* 0x00000008040073b5 */ /* 0x0005e40008020000 */
[----:B--2---:R-:W-:-:S15]  /*2c170*/  R2UR.FILL UR42, R6 ;  /* 0x00000000062a72ca */ /* 0x004fde00004e0000 */
.L_x_418:
[----:B------:R-:W-:Y:S05]  /*2c180*/  BSYNC.RECONVERGENT B0 ;  /* 0x0000000000007941 */ /* 0x000fea0003800200 */
.L_x_417:
[----:B------:R0:W-:Y:S01]  /*2c190*/  UTMACMDFLUSH ;  /* 0x00000000000079b7 */ /* 0x0001e20000000000 */
[----:B------:R-:W-:-:S04]  /*2c1a0*/  DEPBAR.LE SB0, 0x1 ;  /* 0x000080400000791a */ /* 0x000fc80000000000 */
[----:B------:R-:W-:Y:S05]  /*2c1b0*/  BRA.U UP6, `(.L_x_419) ;  /* 0x0000000106047547 */ /* 0x000fea000b800000 */
[----:B------:R-:W-:Y:S05]  /*2c1c0*/  BPT.TRAP 0x1 ;  /* 0x000000040000795c */ /* 0x000fea0000300000 */
.L_x_419:
[----:B------:R-:W-:-:S04]  /*2c1d0*/  UIADD3 UR4, UPT, UPT, UR40, 0x500c0, URZ ;  /* 0x000500c028047890 */ /* 0x000fc8000fffe0ff */
[----:B------:R-:W-:-:S09]  /*2c1e0*/  UPRMT UR4, UR6, 0x654, UR4 ;  /* 0x0000065406047896 */ /* 0x000fd20008000004 */
[----:B------:R-:W-:Y:S01]  /*2c1f0*/  SYNCS.ARRIVE.TRANS64.RED.A1T0 RZ, [UR4], RZ ;  /* 0x000000ffffff79a7 */ /* 0x000fe20008100404 */
[----:B------:R-:W-:-:S04]  /*2c200*/  DEPBAR.LE SB0, 0x0 ;  /* 0x000080000000791a */ /* 0x000fc80000000000 */
[----:B------:R-:W-:Y:S05]  /*2c210*/  BRA.U UP6, `(.L_x_420) ;  /* 0x0000000106047547 */ /* 0x000fea000b800000 */
[----:B------:R-:W-:Y:S05]  /*2c220*/  BPT.TRAP 0x1 ;  /* 0x000000040000795c */ /* 0x000fea0000300000 */
.L_x_420:
[----:B------:R-:W-:Y:S01]  /*2c230*/  UIADD3 UR4, UPT, UPT, UR40, 0x500c8, URZ ;  /* 0x000500c828047890 */ /* 0x000fe2000fffe0ff */
[----:B------:R-:W-:Y:S02]  /*2c240*/  IMAD.MOV.U32 R2, RZ, RZ, 0xffff ;  /* 0x0000ffffff027424 */ /* 0x000fe400078e00ff */
[----:B-1----:R-:W-:Y:S01]  /*2c250*/  IMAD.MOV.U32 R0, RZ, RZ, 0x1 ;  /* 0x00000001ff007424 */ /* 0x002fe200078e00ff */
[----:B------:R-:W-:-:S09]  /*2c260*/  UPRMT UR4, UR6, 0x654, UR4 ;  /* 0x0000065406047896 */ /* 0x000fd20008000004 */
[----:B------:R-:W-:Y:S01]  /*2c270*/  SYNCS.ARRIVE.TRANS64.RED.A1T0 RZ, [UR4], RZ ;  /* 0x000000ffffff79a7 */ /* 0x000fe20008100404 */
[----:B------:R-:W1:Y:S01]  /*2c280*/  LDS R3, [UR40+0x500e0] ;  /* 0x0500e028ff037984 */ /* 0x000e620008000800 */
[----:B------:R-:W-:Y:S02]  /*2c290*/  UMOV UR4, 0x40 ;  /* 0x0000004000047882 */ /* 0x000fe40000000000 */
[----:B------:R-:W-:Y:S01]  /*2c2a0*/  ULEA UR5, UR6, UR4, 0x18 ;  /* 0x0000000406057291 */ /* 0x000fe2000f8ec0ff */
[----:B------:R-:W-:-:S08]  /*2c2b0*/  NOP ;  /* 0x0000000000007918 */ /* 0x000fd00000000000 */
[----:B------:R-:W2:Y:S01]  /*2c2c0*/  LDS R5, [UR5+0x14] ;  /* 0x00001405ff057984 */ /* 0x000ea20008000800 */
[----:B-1----:R-:W-:-:S04]  /*2c2d0*/  LOP3.LUT R3, R3, 0xffff, RZ, 0xc0, !PT ;  /* 0x0000ffff03037812 */ /* 0x002fc800078ec0ff */
[----:B------:R-:W-:-:S04]  /*2c2e0*/  SHF.R.U32.HI R3, RZ, 0x5, R3 ;  /* 0x00000005ff037819 */ /* 0x000fc80000011603 */
[-C--:B------:R-:W-:Y:S02]  /*2c2f0*/  SHF.L.U32 R2, R2, R3.reuse, RZ ;  /* 0x0000000302027219 */ /* 0x080fe400000006ff */
[----:B------:R-:W-:Y:S02]  /*2c300*/  SHF.L.U32 R0, R0, R3, RZ ;  /* 0x0000000300007219 */ /* 0x000fe400000006ff */
[----:B--2---:R-:W-:-:S04]  /*2c310*/  LOP3.LUT R5, R5, R2, RZ, 0xc0, !PT ;  /* 0x0000000205057212 */ /* 0x004fc800078ec0ff */
[----:B------:R-:W-:-:S13]  /*2c320*/  ISETP.NE.AND P0, PT, R5, R2, PT ;  /* 0x000000020500720c */ /* 0x000fda0003f05270 */
[----:B------:R-:W-:Y:S05]  /*2c330*/  @P0 BRA `(.L_x_421) ;  /* 0x00000000005c0947 */ /* 0x000fea0003800000 */
[----:B------:R-:W1:Y:S02]  /*2c340*/  LDS R3, [UR5+0x18] ;  /* 0x00001805ff037984 */ /* 0x000e640008000800 */
[----:B-1----:R-:W-:-:S04]  /*2c350*/  LOP3.LUT R3, R3, R0, RZ, 0xc0, !PT ;  /* 0x0000000003037212 */ /* 0x002fc800078ec0ff */
[----:B------:R-:W-:-:S13]  /*2c360*/  ISETP.NE.AND P0, PT, R3, R0, PT ;  /* 0x000000000300720c */ /* 0x000fda0003f05270 */
[----:B------:R-:W-:Y:S05]  /*2c370*/  @P0 BRA `(.L_x_422) ;  /* 0x0000000000400947 */ /* 0x000fea0003800000 */
[----:B------:R-:W-:Y:S01]  /*2c380*/  R2UR UR4, R2 ;  /* 0x00000000020472ca */ /* 0x000fe200000e0000 */
[----:B------:R-:W1:Y:S01]  /*2c390*/  S2R R3, SR_LANEID ;  /* 0x0000000000037919 */ /* 0x000e620000000000 */
[----:B------:R-:W-:-:S04]  /*2c3a0*/  LOP3.LUT R4, RZ, R0, RZ, 0x33, !PT ;  /* 0x00000000ff047212 */ /* 0x000fc800078e33ff */
[----:B------:R-:W2:Y:S07]  /*2c3b0*/  REDUX UR7, R4 ;  /* 0x00000000040773c4 */ /* 0x000eae0000000000 */
[----:B------:R-:W-:-:S03]  /*2c3c0*/  ULOP3.LUT UR6, URZ, UR4, URZ, 0x33, !UPT ;  /* 0x00000004ff067292 */ /* 0x000fc6000f8e33ff */
[----:B------:R-:W-:Y:S02]  /*2c3d0*/  VOTEU.ANY UR4, UPT, PT ;  /* 0x0000000000047886 */ /* 0x000fe400038e0100 */
[----:B------:R-:W-:Y:S01]  /*2c3e0*/  UFLO.U32 UR4, UR4 ;  /* 0x00000004000472bd */ /* 0x000fe200080e0000 */
[----:B------:R-:W-:-:S04]  /*2c3f0*/  IMAD.U32 R2, RZ, RZ, UR6 ;  /* 0x00000006ff027e24 */ /* 0x000fc8000f8e00ff */
[----:B------:R-:W3:Y:S02]  /*2c400*/  REDUX UR8, R2 ;  /* 0x00000000020873c4 */ /* 0x000ee40000000000 */
[----:B------:R4:W-:Y:S01]  /*2c410*/  UTCATOMSWS.AND URZ, UR6 ;  /* 0x0000000600ff79e3 */ /* 0x0009e20008000000 */
[----:B--2---:R-:W-:Y:S01]  /*2c420*/  IMAD.U32 R0, RZ, RZ, UR7 ;  /* 0x00000007ff007e24 */ /* 0x004fe2000f8e00ff */
[----:B-1----:R-:W-:Y:S01]  /*2c430*/  ISETP.EQ.U32.AND P0, PT, R3, UR4, PT ;  /* 0x0000000403007c0c */ /* 0x002fe2000bf02070 */
[----:B---3--:R-:W-:-:S12]  /*2c440*/  IMAD.U32 R3, RZ, RZ, UR8 ;  /* 0x00000008ff037e24 */ /* 0x008fd8000f8e00ff */
[----:B------:R4:W-:Y:S04]  /*2c450*/  @P0 ATOMS.AND RZ, [UR5+0x14], R3 ;  /* 0x00001403ffff098c */ /* 0x0009e8000a800005 */
[----:B------:R4:W-:Y:S01]  /*2c460*/  @P0 ATOMS.AND RZ, [UR5+0x18], R0 ;  /* 0x00001800ffff098c */ /* 0x0009e2000a800005 */
[----:B------:R-:W-:Y:S05]  /*2c470*/  BRA `(.L_x_423) ;  /* 0x0000000000147947 */ /* 0x000fea0003800000 */
.L_x_422:
[----:B------:R-:W-:Y:S02]  /*2c480*/  MOV R2, 0x2c4a0 ;  /* 0x0002c4a000027802 */ /* 0x000fe40000000f00 */
[----:B------:R-:W-:Y:S05]  /*2c490*/  CALL.REL.NOINC `($__internal_0_$__cuda_sm10x_tcgen05_guardrail_trap_col_being_dealloced_not_returned_by_alloc) ;  /* 0x0000001000d47944 */ /* 0x000fea0003c00000 */
[----:B------:R-:W-:Y:S05]  /*2c4a0*/  BRA `(.L_x_423) ;  /* 0x0000000000087947 */ /* 0x000fea0003800000 */
.L_x_421:
[----:B------:R-:W-:Y:S02]  /*2c4b0*/  MOV R2, 0x2c4d0 ;  /* 0x0002c4d000027802 */ /* 0x000fe40000000f00 */
[----:B------:R-:W-:Y:S05]  /*2c4c0*/  CALL.REL.NOINC `($__internal_2_$__cuda_sm10x_tcgen05_guardrail_trap_unallocated_columns_being_dealloced) ;  /* 0x0000001000e07944 */ /* 0x000fea0003c00000 */
.L_x_423:
[----:B------:R-:W-:Y:S01]  /*2c4d0*/  NOP ;  /* 0x0000000000007918 */ /* 0x000fe20000000000 */
[----:B----4-:R-:W-:Y:S05]  /*2c4e0*/  EXIT ;  /* 0x000000000000794d */ /* 0x010fea0003800000 */
.L_x_35:
[----:B-1----:R-:W-:-:S07]  /*2c4f0*/  MOV R3, UR24 ;  /* 0x0000001800037c02 */ /* 0x002fce0008000f00 */
.L_x_424:
[----:B-1----:R1:W2:Y:S02]  /*2c500*/  SYNCS.PHASECHK.TRANS64.TRYWAIT P0, [R3+URZ+0x50000], R6 ;  /* 0x05000006030075a7 */ /* 0x0022a400080011ff */
[----:B--2---:R-:W-:Y:S05]  /*2c510*/  @!P0 NANOSLEEP.SYNCS 0x989680 ;  /* 0x009896800000895d */ /* 0x004fea0003900000 */
[----:B------:R-:W2:Y:S02]  /*2c520*/  @!P0 SYNCS.PHASECHK.TRANS64 P0, [R3+URZ+0x50000], R6 ;  /* 0x05000006030085a7 */ /* 0x000ea400080010ff */
[----:B--2---:R-:W-:Y:S05]  /*2c530*/  @!P0 BRA `(.L_x_424) ;  /* 0xfffffffc00f08947 */ /* 0x004fea000383ffff */
[----:B------:R-:W-:Y:S05]  /*2c540*/  BRA `(.L_x_425) ;  /* 0xfffffd5400a47947 */ /* 0x000fea000383ffff */
.L_x_37:
[----:B-1----:R-:W-:-:S07]  /*2c550*/  MOV R3, UR24 ;  /* 0x0000001800037c02 */ /* 0x002fce0008000f00 */
.L_x_426:
[----:B-1----:R1:W2:Y:S02]  /*2c560*/  SYNCS.PHASECHK.TRANS64.TRYWAIT P0, [R3+URZ+0x50020], R6 ;  /* 0x05002006030075a7 */ /* 0x0022a400080011ff */
[----:B--2---:R-:W-:Y:S05]  /*2c570*/  @!P0 NANOSLEEP.SYNCS 0x989680 ;  /* 0x009896800000895d */ /* 0x004fea0003900000 */
[----:B------:R-:W2:Y:S02]  /*2c580*/  @!P0 SYNCS.PHASECHK.TRANS64 P0, [R3+URZ+0x50020], R6 ;  /* 0x05002006030085a7 */ /* 0x000ea400080010ff */
[----:B--2---:R-:W-:Y:S05]  /*2c590*/  @!P0 BRA `(.L_x_426) ;  /* 0xfffffffc00f08947 */ /* 0x004fea000383ffff */
[----:B------:R-:W-:Y:S05]  /*2c5a0*/  BRA `(.L_x_427) ;  /* 0xfffffd5400a47947 */ /* 0x000fea000383ffff */
.L_x_39:
[----:B------:R-:W-:-:S07]  /*2c5b0*/  MOV R4, UR24 ;  /* 0x0000001800047c02 */ /* 0x000fce0008000f00 */
.L_x_428:
[----:B-1----:R1:W2:Y:S02]  /*2c5c0*/  SYNCS.PHASECHK.TRANS64.TRYWAIT P0, [R4+URZ+0x50058], R5 ;  /* 0x05005805040075a7 */ /* 0x0022a400080011ff */
[----:B--2---:R-:W-:Y:S05]  /*2c5d0*/  @!P0 NANOSLEEP.SYNCS 0x989680 ;  /* 0x009896800000895d */ /* 0x004fea0003900000 */
[----:B------:R-:W2:Y:S02]  /*2c5e0*/  @!P0 SYNCS.PHASECHK.TRANS64 P0, [R4+URZ+0x50058], R5 ;  /* 0x05005805040085a7 */ /* 0x000ea400080010ff */
[----:B--2---:R-:W-:Y:S05]  /*2c5f0*/  @!P0 BRA `(.L_x_428) ;  /* 0xfffffffc00f08947 */ /* 0x004fea000383ffff */
[----:B------:R-:W-:Y:S05]  /*2c600*/  BRA `(.L_x_429) ;  /* 0xfffffd5400b47947 */ /* 0x000fea000383ffff */
.L_x_43:
[----:B------:R-:W-:-:S07]  /*2c610*/  MOV R3, UR24 ;  /* 0x0000001800037c02 */ /* 0x000fce0008000f00 */
.L_x_430:
[----:B--2---:R2:W3:Y:S02]  /*2c620*/  SYNCS.PHASECHK.TRANS64.TRYWAIT P0, [R3+URZ+0x50008], R6 ;  /* 0x05000806030075a7 */ /* 0x0044e400080011ff */
[----:B---3--:R-:W-:Y:S05]  /*2c630*/  @!P0 NANOSLEEP.SYNCS 0x989680 ;  /* 0x009896800000895d */ /* 0x008fea0003900000 */
[----:B------:R-:W3:Y:S02]  /*2c640*/  @!P0 SYNCS.PHASECHK.TRANS64 P0, [R3+URZ+0x50008], R6 ;  /* 0x05000806030085a7 */ /* 0x000ee400080010ff */
[----:B---3--:R-:W-:Y:S05]  /*2c650*/  @!P0 BRA `(.L_x_430) ;  /* 0xfffffffc00f08947 */ /* 0x008fea000383ffff */
[----:B------:R-:W-:Y:S05]  /*2c660*/  BRA `(.L_x_431) ;  /* 0xfffffd5c007c7947 */ /* 0x000fea000383ffff */
.L_x_45:
[----:B-1----:R-:W-:-:S07]  /*2c670*/  MOV R4, UR24 ;  /* 0x0000001800047c02 */ /* 0x002fce0008000f00 */
.L_x_432:
[----:B-1----:R1:W2:Y:S02]  /*2c680*/  SYNCS.PHASECHK.TRANS64.TRYWAIT P0, [R4+URZ+0x50068], R5 ;  /* 0x05006805040075a7 */ /* 0x0022a400080011ff */
[----:B--2---:R-:W-:Y:S05]  /*2c690*/  @!P0 NANOSLEEP.SYNCS 0x989680 ;  /* 0x009896800000895d */ /* 0x004fea0003900000 */
[----:B------:R-:W2:Y:S02]  /*2c6a0*/  @!P0 SYNCS.PHASECHK.TRANS64 P0, [R4+URZ+0x50068], R5 ;  /* 0x05006805040085a7 */ /* 0x000ea400080010ff */
[----:B--2---:R-:W-:Y:S05]  /*2c6b0*/  @!P0 BRA `(.L_x_432) ;  /* 0xfffffffc00f08947 */ /* 0x004fea000383ffff */
[----:B------:R-:W-:Y:S05]  /*2c6c0*/  BRA `(.L_x_433) ;  /* 0xfffffd5c00887947 */ /* 0x000fea000383ffff */
.L_x_49:
[----:B------:R-:W-:-:S07]  /*2c6d0*/  MOV R3, UR24 ;  /* 0x0000001800037c02 */ /* 0x000fce0008000f00 */
.L_x_434:
[----:B---3--:R3:W4:Y:S02]  /*2c6e0*/  SYNCS.PHASECHK.TRANS64.TRYWAIT P0, [R3+URZ+0x50028], R6 ;  /* 0x05002806030075a7 */ /* 0x00872400080011ff */
[----:B----4-:R-:W-:Y:S05]  /*2c6f0*/  @!P0 NANOSLEEP.SYNCS 0x989680 ;  /* 0x009896800000895d */ /* 0x010fea0003900000 */
[----:B------:R-:W4:Y:S02]  /*2c700*/  @!P0 SYNCS.PHASECHK.TRANS64 P0, [R3+URZ+0x50028], R6 ;  /* 0x05002806030085a7 */ /* 0x000f2400080010ff */
[----:B----4-:R-:W-:Y:S05]  /*2c710*/  @!P0 BRA `(.L_x_434) ;  /* 0xfffffffc00f08947 */ /* 0x010fea000383ffff */
[----:B------:R-:W-:Y:S05]  /*2c720*/  BRA `(.L_x_435) ;  /* 0xfffffd6400347947 */ /* 0x000fea000383ffff */
.L_x_51:
[----:B------:R-:W-:-:S07]  /*2c730*/  MOV R0, UR24 ;  /* 0x0000001800007c02 */ /* 0x000fce0008000f00 */
.L_x_436:
[----:B----4-:R4:W1:Y:S02]  /*2c740*/  SYNCS.PHASECHK.TRANS64.TRYWAIT P0, [R0+URZ+0x500a0], R5 ;  /* 0x0500a005000075a7 */ /* 0x01086400080011ff */
[----:B-1----:R-:W-:Y:S05]  /*2c750*/  @!P0 NANOSLEEP.SYNCS 0x989680 ;  /* 0x009896800000895d */ /* 0x002fea0003900000 */
[----:B------:R-:W1:Y:S02]  /*2c760*/  @!P0 SYNCS.PHASECHK.TRANS64 P0, [R0+URZ+0x500a0], R5 ;  /* 0x0500a005000085a7 */ /* 0x000e6400080010ff */
[----:B-1----:R-:W-:Y:S05]  /*2c770*/  @!P0 BRA `(.L_x_436) ;  /* 0xfffffffc00f08947 */ /* 0x002fea000383ffff */
[----:B------:R-:W-:Y:S05]  /*2c780*/  BRA `(.L_x_437) ;  /* 0xfffffd64002c7947 */ /* 0x000fea000383ffff */
.L_x_53:
[----:B---3--:R-:W-:-:S07]  /*2c790*/  MOV R3, UR24 ;  /* 0x0000001800037c02 */ /* 0x008fce0008000f00 */
.L_x_438:
[----:B---3--:R3:W4:Y:S02]  /*2c7a0*/  SYNCS.PHASECHK.TRANS64.TRYWAIT P0, [R3+URZ+0x50058], R6 ;  /* 0x05005806030075a7 */ /* 0x00872400080011ff */
[----:B----4-:R-:W-:Y:S05]  /*2c7b0*/  @!P0 NANOSLEEP.SYNCS 0x989680 ;  /* 0x009896800000895d */ /* 0x010fea0003900000 */
[----:B------:R-:W4:Y:S02]  /*2c7c0*/  @!P0 SYNCS.PHASECHK.TRANS64 P0, [R3+URZ+0x50058], R6 ;  /* 0x05005806030085a7 */ /* 0x000f2400080010ff */
[----:B----4-:R-:W-:Y:S05]  /*2c7d0*/  @!P0 BRA `(.L_x_438) ;  /* 0xfffffffc00f08947 */ /* 0x010fea000383ffff */
[----:B------:R-:W-:Y:S05]  /*2c7e0*/  BRA `(.L_x_439) ;  /* 0xfffffd64002c7947 */ /* 0x000fea000383ffff */
.L_x_57:
[----:B------:R-:W-:Y:S07]  /*2c7f0*/  MOV R4, UR5 ;  /* 0x0000000500047c02 */ /* 0x000fee0008000f00 */
.L_x_440:
[----:B-1----:R1:W2:Y:S02]  /*2c800*/  SYNCS.PHASECHK.TRANS64.TRYWAIT P0, [R4+URZ+0x50020], R5 ;  /* 0x05002005040075a7 */ /* 0x0022a400080011ff */
[----:B--2---:R-:W-:Y:S05]  /*2c810*/  @!P0 NANOSLEEP.SYNCS 0x989680 ;  /* 0x009896800000895d */ /* 0x004fea0003900000 */
[----:B------:R-:W2:Y:S02]  /*2c820*/  @!P0 SYNCS.PHASECHK.TRANS64 P0, [R4+URZ+0x50020], R5 ;  /* 0x05002005040085a7 */ /* 0x000ea400080010ff */
[----:B--2---:R-:W-:Y:S05]  /*2c830*/  @!P0 BRA `(.L_x_440) ;  /* 0xfffffffc00f08947 */ /* 0x004fea000383ffff */
[----:B------:R-:W-:Y:S05]  /*2c840*/  BRA `(.L_x_441) ;  /* 0xfffffd6800a07947 */ /* 0x000fea000383ffff */
.L_x_60:
[----:B------:R-:W-:Y:S07]  /*2c850*/  MOV R2, UR38 ;  /* 0x0000002600027c02 */ /* 0x000fee0008000f00 */
.L_x_442:
[----:B-1----:R1:W3:Y:S02]  /*2c860*/  SYNCS.PHASECHK.TRANS64.TRYWAIT P0, [R2+URZ+0x500a8], R3 ;  /* 0x0500a803020075a7 */ /* 0x0022e400080011ff */
[----:B---3--:R-:W-:Y:S05]  /*2c870*/  @!P0 NANOSLEEP.SYNCS 0x989680 ;  /* 0x009896800000895d */ /* 0x008fea0003900000 */
[----:B------:R-:W3:Y:S02]  /*2c880*/  @!P0 SYNCS.PHASECHK.TRANS64 P0, [R2+URZ+0x500a8], R3 ;  /* 0x0500a803020085a7 */ /* 0x000ee400080010ff */
[----:B---3--:R-:W-:Y:S05]  /*2c890*/  @!P0 BRA `(.L_x_442) ;  /* 0xfffffffc00f08947 */ /* 0x008fea000383ffff */
[----:B------:R-:W-:Y:S05]  /*2c8a0*/  BRA `(.L_x_443) ;  /* 0xfffffd7000bc7947 */ /* 0x000fea000383ffff */
.L_x_62:
[----:B------:R-:W-:Y:S07]  /*2c8b0*/  MOV R3, UR38 ;  /* 0x0000002600037c02 */ /* 0x000fee0008000f00 */
.L_x_444:
[----:B-1----:R1:W3:Y:S02]  /*2c8c0*/  SYNCS.PHASECHK.TRANS64.TRYWAIT P0, [R3+URZ+0x50068], R12 ;  /* 0x0500680c030075a7 */ /* 0x0022e400080011ff */
[----:B---3--:R-:W-:Y:S05]  /*2c8d0*/  @!P0 NANOSLEEP.SYNCS 0x989680 ;  /* 0x009896800000895d */ /* 0x008fea0003900000 */
[----:B------:R-:W3:Y:S02]  /*2c8e0*/  @!P0 SYNCS.PHASECHK.TRANS64 P0, [R3+URZ+0x50068], R12 ;  /* 0x0500680c030085a7 */ /* 0x000ee400080010ff */
[----:B---3--:R-:W-:Y:S05]  /*2c8f0*/  @!P0 BRA `(.L_x_444) ;  /* 0xfffffffc00f08947 */ /* 0x008fea000383ffff */
[----:B------:R-:W-:Y:S05]  /*2c900*/  BRA `(.L_x_445) ;  /* 0xfffffd7000c07947 */ /* 0x000fea000383ffff */
.L_x_68:
[----:B------:R-:W-:Y:S07]  /*2c910*/  MOV R2, UR4 ;  /* 0x0000000400027c02 */ /* 0x000fee0008000f00 */
.L_x_446:
[----:B--2---:R2:W3:Y:S02]  /*2c920*/  SYNCS.PHASECHK.TRANS64.TRYWAIT P0, [R2+URZ+0x50020], R3 ;  /* 0x05002003020075a7 */ /* 0x0044e400080011ff */
[----:B---3--:R-:W-:Y:S05]  /*2c930*/  @!P0 NANOSLEEP.SYNCS 0x989680 ;  /* 0x009896800000895d */ /* 0x008fea0003900000 */
[----:B------:R-:W3:Y:S02]  /*2c940*/  @!P0 SYNCS.PHASECHK.TRANS64 P0, [R2+URZ+0x50020], R3 ;  /* 0x05002003020085a7 */ /* 0x000ee400080010ff */
[----:B---3--:R-:W-:Y:S05]  /*2c950*/  @!P0 BRA `(.L_x_446) ;  /* 0xfffffffc00f08947 */ /* 0x008fea000383ffff */
[----:B------:R-:W-:Y:S05]  /*2c960*/  BRA `(.L_x_447) ;  /* 0xfffffd8000147947 */ /* 0x000fea000383ffff */
.L_x_70:
[----:B------:R-:W-:Y:S07]  /*2c970*/  MOV R2, UR38 ;  /* 0x0000002600027c02 */ /* 0x000fee0008000f00 */
.L_x_448:
[----:B--2---:R2:W3:Y:S02]  /*2c980*/  SYNCS.PHASECHK.TRANS64.TRYWAIT P0, [R2+URZ+0x500a0], R3 ;  /* 0x0500a003020075a7 */ /* 0x0044e400080011ff */
[----:B---3--:R-:W-:Y:S05]  /*2c990*/  @!P0 NANOSLEEP.SYNCS 0x989680 ;  /* 0x009896800000895d */ /* 0x008fea0003900000 */
[----:B------:R-:W3:Y:S02]  /*2c9a0*/  @!P0 SYNCS.PHASECHK.TRANS64 P0, [R2+URZ+0x500a0], R3 ;  /* 0x0500a003020085a7 */ /* 0x000ee400080010ff */
[----:B---3--:R-:W-:Y:S05]  /*2c9b0*/  @!P0 BRA `(.L_x_448) ;  /* 0xfffffffc00f08947 */ /* 0x008fea000383ffff */
[----:B------:R-:W-:Y:S05]  /*2c9c0*/  BRA `(.L_x_449) ;  /* 0xfffffd8000107947 */ /* 0x000fea000383ffff */
.L_x_72:
[----:B------:R-:W-:Y:S07]  /*2c9d0*/  MOV R3, UR38 ;  /* 0x0000002600037c02 */ /* 0x000fee0008000f00 */
.L_x_450:
[----:B--2---:R2:W3:Y:S02]  /*2c9e0*/  SYNCS.PHASECHK.TRANS64.TRYWAIT P0, [R3+URZ+0x50058], R4 ;  /* 0x05005804030075a7 */ /* 0x0044e400080011ff */
[----:B---3--:R-:W-:Y:S05]  /*2c9f0*/  @!P0 NANOSLEEP.SYNCS 0x989680 ;  /* 0x009896800000895d */ /* 0x008fea0003900000 */
[----:B------:R-:W3:Y:S02]  /*2ca00*/  @!P0 SYNCS.PHASECHK.TRANS64 P0, [R3+URZ+0x50058], R4 ;  /* 0x05005804030085a7 */ /* 0x000ee400080010ff */
[----:B---3--:R-:W-:Y:S05]  /*2ca10*/  @!P0 BRA `(.L_x_450) ;  /* 0xfffffffc00f08947 */ /* 0x008fea000383ffff */
[----:B------:R-:W-:Y:S05]  /*2ca20*/  BRA `(.L_x_451) ;  /* 0xfffffd8000147947 */ /* 0x000fea000383ffff */
.L_x_80:
[----:B------:R-:W-:-:S07]  /*2ca30*/  MOV R2, UR21 ;  /* 0x0000001500027c02 */ /* 0x000fce0008000f00 */
.L_x_452:
[----:B-1----:R1:W2:Y:S02]  /*2ca40*/  SYNCS.PHASECHK.TRANS64.TRYWAIT P0, [R2+URZ+0x500a8], R3 ;  /* 0x0500a803020075a7 */ /* 0x0022a400080011ff */
[----:B--2---:R-:W-:Y:S05]  /*2ca50*/  @!P0 NANOSLEEP.SYNCS 0x989680 ;  /* 0x009896800000895d */ /* 0x004fea0003900000 */
[----:B------:R-:W2:Y:S02]  /*2ca60*/  @!P0 SYNCS.PHASECHK.TRANS64 P0, [R2+URZ+0x500a8], R3 ;  /* 0x0500a803020085a7 */ /* 0x000ea400080010ff */
[----:B--2---:R-:W-:Y:S05]  /*2ca70*/  @!P0 BRA `(.L_x_452) ;  /* 0xfffffffc00f08947 */ /* 0x004fea000383ffff */
[----:B------:R-:W-:Y:S05]  /*2ca80*/  BRA `(.L_x_453) ;  /* 0xfffffd8400bc7947 */ /* 0x000fea000383ffff */
.L_x_82:
[----:B-1----:R-:W-:-:S07]  /*2ca90*/  MOV R2, UR21 ;  /* 0x0000001500027c02 */ /* 0x002fce0008000f00 */
.L_x_454:
[----:B-1----:R1:W2:Y:S02]  /*2caa0*/  SYNCS.PHASECHK.TRANS64.TRYWAIT P0, [R2+URZ+0x50068], R7 ;  /* 0x05006807020075a7 */ /* 0x0022a400080011ff */
[----:B--2---:R-:W-:Y:S05]  /*2cab0*/  @!P0 NANOSLEEP.SYNCS 0x989680 ;  /* 0x009896800000895d */ /* 0x004fea0003900000 */
[----:B------:R-:W2:Y:S02]  /*2cac0*/  @!P0 SYNCS.PHASECHK.TRANS64 P0, [R2+URZ+0x50068], R7 ;  /* 0x05006807020085a7 */ /* 0x000ea400080010ff */
[----:B--2---:R-:W-:Y:S05]  /*2cad0*/  @!P0 BRA `(.L_x_454) ;  /* 0xfffffffc00f08947 */ /* 0x004fea000383ffff */
[----:B------:R-:W-:Y:S05]  /*2cae0*/  BRA `(.L_x_455) ;  /* 0xfffffd8400c07947 */ /* 0x000fea000383ffff */
.L_x_89:
[----:B-1----:R1:W2:Y:S02]  /*2caf0*/  SYNCS.PHASECHK.TRANS64.TRYWAIT P0, [R17+URZ+0x500c0], R0 ;  /* 0x0500c000110075a7 */ /* 0x0022a400080011ff */
[----:B--2---:R-:W-:Y:S05]  /*2cb00*/  @!P0 NANOSLEEP.SYNCS 0x989680 ;  /* 0x009896800000895d */ /* 0x004fea0003900000 */
[----:B------:R-:W2:Y:S02]  /*2cb10*/  @!P0 SYNCS.PHASECHK.TRANS64 P0, [R17+URZ+0x500c0], R0 ;  /* 0x0500c000110085a7 */ /* 0x000ea400080010ff */
[----:B--2---:R-:W-:Y:S05]  /*2cb20*/  @!P0 BRA `(.L_x_89) ;  /* 0xfffffffc00f08947 */ /* 0x004fea000383ffff */
[----:B------:R-:W-:Y:S05]  /*2cb30*/  BRA `(.L_x_456) ;  /* 0xfffffd8c00687947 */ /* 0x000fea000383ffff */
.L_x_155:
[----:B--2---:R2:W3:Y:S02]  /*2cb40*/  SYNCS.PHASECHK.TRANS64.TRYWAIT P0, [R17+URZ+0x500c8], R4 ;  /* 0x0500c804110075a7 */ /* 0x0044e400080011ff */
[----:B---3--:R-:W-:Y:S05]  /*2cb50*/  @!P0 NANOSLEEP.SYNCS 0x989680 ;  /* 0x009896800000895d */ /* 0x008fea0003900000 */
[----:B------:R-:W3:Y:S02]  /*2cb60*/  @!P0 SYNCS.PHASECHK.TRANS64 P0, [R17+URZ+0x500c8], R4 ;  /* 0x0500c804110085a7 */ /* 0x000ee400080010ff */
[----:B---3--:R-:W-:Y:S05]  /*2cb70*/  @!P0 BRA `(.L_x_155) ;  /* 0xfffffffc00f08947 */ /* 0x008fea000383ffff */
[----:B------:R-:W-:Y:S05]  /*2cb80*/  BRA `(.L_x_457) ;  /* 0xfffffe0800387947 */ /* 0x000fea000383ffff */
.L_x_160:
[----:B-1----:R-:W-:-:S04]  /*2cb90*/  MOV R0, UR36 ;  /* 0x0000002400007c02 */ /* 0x002fc80008000f00 */
[----:B------:R1:W2:Y:S03]  /*2cba0*/  SYNCS.PHASECHK.TRANS64.TRYWAIT P0, [R0+URZ+0x50070], R3 ;  /* 0x05007003000075a7 */ /* 0x0002a600080011ff */
[----:B--2---:R-:W-:Y:S05]  /*2cbb0*/  @!P0 NANOSLEEP.SYNCS 0x989680 ;  /* 0x009896800000895d */ /* 0x004fea0003900000 */
[----:B------:R-:W2:Y:S02]  /*2cbc0*/  @!P0 SYNCS.PHASECHK.TRANS64 P0, [R0+URZ+0x50070], R3 ;  /* 0x05007003000085a7 */ /* 0x000ea400080010ff */
[----:B--2---:R-:W-:Y:S05]  /*2cbd0*/  @!P0 BRA `(.L_x_160) ;  /* 0xfffffffc00ec8947 */ /* 0x004fea000383ffff */
[----:B------:R-:W-:Y:S05]  /*2cbe0*/  BRA `(.L_x_458) ;  /* 0xfffffe0c00347947 */ /* 0x000fea000383ffff */
.L_x_163:
[----:B-1----:R-:W-:-:S04]  /*2cbf0*/  MOV R0, UR36 ;  /* 0x0000002400007c02 */ /* 0x002fc80008000f00 */
[----:B------:R1:W2:Y:S03]  /*2cc00*/  SYNCS.PHASECHK.TRANS64.TRYWAIT P0, [R0+URZ+0x50080], R3 ;  /* 0x05008003000075a7 */ /* 0x0002a600080011ff */
[----:B--2---:R-:W-:Y:S05]  /*2cc10*/  @!P0 NANOSLEEP.SYNCS 0x989680 ;  /* 0x009896800000895d */ /* 0x004fea0003900000 */
[----:B------:R-:W2:Y:S02]  /*2cc20*/  @!P0 SYNCS.PHASECHK.TRANS64 P0, [R0+URZ+0x50080], R3 ;  /* 0x05008003000085a7 */ /* 0x000ea400080010ff */
[----:B--2---:R-:W-:Y:S05]  /*2cc30*/  @!P0 BRA `(.L_x_163) ;  /* 0xfffffffc00ec8947 */ /* 0x004fea000383ffff */
[----:B------:R-:W-:Y:S05]  /*2cc40*/  BRA `(.L_x_459) ;  /* 0xfffffe0c004c7947 */ /* 0x000fea000383ffff */
.L_x_166:
[----:B-1----:R-:W-:-:S04]  /*2cc50*/  MOV R0, UR36 ;  /* 0x0000002400007c02 */ /* 0x002fc80008000f00 */
[----:B------:R1:W2:Y:S03]  /*2cc60*/  SYNCS.PHASECHK.TRANS64.TRYWAIT P0, [R0+URZ+0x50070], R3 ;  /* 0x05007003000075a7 */ /* 0x0002a600080011ff */
[----:B--2---:R-:W-:Y:S05]  /*2cc70*/  @!P0 NANOSLEEP.SYNCS 0x989680 ;  /* 0x009896800000895d */ /* 0x004fea0003900000 */
[----:B------:R-:W2:Y:S02]  /*2cc80*/  @!P0 SYNCS.PHASECHK.TRANS64 P0, [R0+URZ+0x50070], R3 ;  /* 0x05007003000085a7 */ /* 0x000ea400080010ff */
[----:B--2---:R-:W-:Y:S05]  /*2cc90*/  @!P0 BRA `(.L_x_166) ;  /* 0xfffffffc00ec8947 */ /* 0x004fea000383ffff */
[----:B------:R-:W-:Y:S05]  /*2cca0*/  BRA `(.L_x_460) ;  /* 0xfffffe0c00fc7947 */ /* 0x000fea000383ffff */
.L_x_168:
[----:B-1----:R-:W-:-:S04]  /*2ccb0*/  MOV R0, UR36 ;  /* 0x0000002400007c02 */ /* 0x002fc80008000f00 */
[----:B------:R1:W2:Y:S03]  /*2ccc0*/  SYNCS.PHASECHK.TRANS64.TRYWAIT P0, [R0+URZ+0x50090], R3 ;  /* 0x05009003000075a7 */ /* 0x0002a600080011ff */
[----:B--2---:R-:W-:Y:S05]  /*2ccd0*/  @!P0 NANOSLEEP.SYNCS 0x989680 ;  /* 0x009896800000895d */ /* 0x004fea0003900000 */
[----:B------:R-:W2:Y:S02]  /*2cce0*/  @!P0 SYNCS.PHASECHK.TRANS64 P0, [R0+URZ+0x50090], R3 ;  /* 0x05009003000085a7 */ /* 0x000ea400080010ff */
[----:B--2---:R-:W-:Y:S05]  /*2ccf0*/  @!P0 BRA `(.L_x_168) ;  /* 0xfffffffc00ec8947 */ /* 0x004fea000383ffff */
[----:B------:R-:W-:Y:S05]  /*2cd00*/  BRA `(.L_x_461) ;  /* 0xfffffe10003c7947 */ /* 0x000fea000383ffff */
.L_x_205:
[----:B-1----:R-:W-:-:S04]  /*2cd10*/  MOV R0, UR36 ;  /* 0x0000002400007c02 */ /* 0x002fc80008000f00 */
[----:B------:R1:W3:Y:S03]  /*2cd20*/  SYNCS.PHASECHK.TRANS64.TRYWAIT P1, [R0+URZ+0x50080], R3 ;  /* 0x05008003000075a7 */ /* 0x0002e600080211ff */
[----:B---3--:R-:W-:Y:S05]  /*2cd30*/  @!P1 NANOSLEEP.SYNCS 0x989680 ;  /* 0x009896800000995d */ /* 0x008fea0003900000 */
[----:B------:R-:W3:Y:S02]  /*2cd40*/  @!P1 SYNCS.PHASECHK.TRANS64 P1, [R0+URZ+0x50080], R3 ;  /* 0x05008003000095a7 */ /* 0x000ee400080210ff */
[----:B---3--:R-:W-:Y:S05]  /*2cd50*/  @!P1 BRA `(.L_x_205) ;  /* 0xfffffffc00ec9947 */ /* 0x008fea000383ffff */
[----:B------:R-:W-:Y:S05]  /*2cd60*/  BRA `(.L_x_462) ;  /* 0xfffffe4000187947 */ /* 0x000fea000383ffff */
.L_x_208:
[----:B-1----:R-:W-:-:S04]  /*2cd70*/  MOV R0, UR36 ;  /* 0x0000002400007c02 */ /* 0x002fc80008000f00 */
[----:B------:R1:W3:Y:S03]  /*2cd80*/  SYNCS.PHASECHK.TRANS64.TRYWAIT P0, [R0+URZ+0x50098], R3 ;  /* 0x05009803000075a7 */ /* 0x0002e600080011ff */
[----:B---3--:R-:W-:Y:S05]  /*2cd90*/  @!P0 NANOSLEEP.SYNCS 0x989680 ;  /* 0x009896800000895d */ /* 0x008fea0003900000 */
[----:B------:R-:W3:Y:S02]  /*2cda0*/  @!P0 SYNCS.PHASECHK.TRANS64 P0, [R0+URZ+0x50098], R3 ;  /* 0x05009803000085a7 */ /* 0x000ee400080010ff */
[----:B---3--:R-:W-:Y:S05]  /*2cdb0*/  @!P0 BRA `(.L_x_208) ;  /* 0xfffffffc00ec8947 */ /* 0x008fea000383ffff */
[----:B------:R-:W-:Y:S05]  /*2cdc0*/  BRA `(.L_x_463) ;  /* 0xfffffe4000a07947 */ /* 0x000fea000383ffff */
.L_x_247:
[----:B-1----:R1:W2:Y:S02]  /*2cdd0*/  SYNCS.PHASECHK.TRANS64.TRYWAIT P0, [R23+URZ+0x50070], R0 ;  /* 0x05007000170075a7 */ /* 0x0022a400080011ff */
[----:B--2---:R-:W-:Y:S05]  /*2cde0*/  @!P0 NANOSLEEP.SYNCS 0x989680 ;  /* 0x009896800000895d */ /* 0x004fea0003900000 */
[----:B------:R-:W2:Y:S02]  /*2cdf0*/  @!P0 SYNCS.PHASECHK.TRANS64 P0, [R23+URZ+0x50070], R0 ;  /* 0x05007000170085a7 */ /* 0x000ea400080010ff */
[----:B--2---:R-:W-:Y:S05]  /*2ce00*/  @!P0 BRA `(.L_x_247) ;  /* 0xfffffffc00f08947 */ /* 0x004fea000383ffff */
[----:B------:R-:W-:Y:S05]  /*2ce10*/  BRA `(.L_x_464) ;  /* 0xfffffe7000a07947 */ /* 0x000fea000383ffff */
.L_x_250:
[----:B-1----:R1:W2:Y:S02]  /*2ce20*/  SYNCS.PHASECHK.TRANS64.TRYWAIT P0, [R23+URZ+0x50090], R0 ;  /* 0x05009000170075a7 */ /* 0x0022a400080011ff */
[----:B--2---:R-:W-:Y:S05]  /*2ce30*/  @!P0 NANOSLEEP.SYNCS 0x989680 ;  /* 0x009896800000895d */ /* 0x004fea0003900000 */
[----:B------:R-:W2:Y:S02]  /*2ce40*/  @!P0 SYNCS.PHASECHK.TRANS64 P0, [R23+URZ+0x50090], R0 ;  /* 0x05009000170085a7 */ /* 0x000ea400080010ff */
[----:B--2---:R-:W-:Y:S05]  /*2ce50*/  @!P0 BRA `(.L_x_250) ;  /* 0xfffffffc00f08947 */ /* 0x004fea000383ffff */
[----:B------:R-:W-:Y:S05]  /*2ce60*/  BRA `(.L_x_465) ;  /* 0xfffffe7000c07947 */ /* 0x000fea000383ffff */
.L_x_252:
[----:B-1----:R1:W2:Y:S02]  /*2ce70*/  SYNCS.PHASECHK.TRANS64.TRYWAIT P0, [R23+URZ+0x500c0], R0 ;  /* 0x0500c000170075a7 */ /* 0x0022a400080011ff */
[----:B--2---:R-:W-:Y:S05]  /*2ce80*/  @!P0 NANOSLEEP.SYNCS 0x989680 ;  /* 0x009896800000895d */ /* 0x004fea0003900000 */
[----:B------:R-:W2:Y:S02]  /*2ce90*/  @!P0 SYNCS.PHASECHK.TRANS64 P0, [R23+URZ+0x500c0], R0 ;  /* 0x0500c000170085a7 */ /* 0x000ea400080010ff */
[----:B--2---:R-:W-:Y:S05]  /*2cea0*/  @!P0 BRA `(.L_x_252) ;  /* 0xfffffffc00f08947 */ /* 0x004fea000383ffff */
[----:B------:R-:W-:Y:S05]  /*2ceb0*/  BRA `(.L_x_466) ;  /* 0xfffffe7000cc7947 */ /* 0x000fea000383ffff */
.L_x_276:
[----:B------:R1:W1:Y:S02]  /*2cec0*/  SYNCS.PHASECHK.TRANS64.TRYWAIT P1, [R23+URZ+0x50080], R0 ;  /* 0x05008000170075a7 */ /* 0x00026400080211ff */
[----:B-1----:R-:W-:Y:S05]  /*2ced0*/  @!P1 NANOSLEEP.SYNCS 0x989680 ;  /* 0x009896800000995d */ /* 0x002fea0003900000 */
[----:B------:R-:W1:Y:S02]  /*2cee0*/  @!P1 SYNCS.PHASECHK.TRANS64 P1, [R23+URZ+0x50080], R0 ;  /* 0x05008000170095a7 */ /* 0x000e6400080210ff */
[----:B-1----:R-:W-:Y:S05]  /*2cef0*/  @!P1 BRA `(.L_x_276) ;  /* 0xfffffffc00f09947 */ /* 0x002fea000383ffff */
[----:B------:R-:W-:Y:S05]  /*2cf00*/  BRA `(.L_x_467) ;  /* 0xfffffea800e47947 */ /* 0x000fea000383ffff */
.L_x_280:
[----:B--2---:R2:W1:Y:S02]  /*2cf10*/  SYNCS.PHASECHK.TRANS64.TRYWAIT P0, [R23+URZ+0x50098], R0 ;  /* 0x05009800170075a7 */ /* 0x00446400080011ff */
[----:B-1----:R-:W-:Y:S05]  /*2cf20*/  @!P0 NANOSLEEP.SYNCS 0x989680 ;  /* 0x009896800000895d */ /* 0x002fea0003900000 */
[----:B------:R-:W1:Y:S02]  /*2cf30*/  @!P0 SYNCS.PHASECHK.TRANS64 P0, [R23+URZ+0x50098], R0 ;  /* 0x05009800170085a7 */ /* 0x000e6400080010ff */
[----:B-1----:R-:W-:Y:S05]  /*2cf40*/  @!P0 BRA `(.L_x_280) ;  /* 0xfffffffc00f08947 */ /* 0x002fea000383ffff */
[----:B------:R-:W-:Y:S05]  /*2cf50*/  BRA `(.L_x_468) ;  /* 0xfffffeac00507947 */ /* 0x000fea000383ffff */
.L_x_282:
[----:B-1----:R1:W2:Y:S02]  /*2cf60*/  SYNCS.PHASECHK.TRANS64.TRYWAIT P0, [R23+URZ+0x500c8], R0 ;  /* 0x0500c800170075a7 */ /* 0x0022a400080011ff */
[----:B--2---:R-:W-:Y:S05]  /*2cf70*/  @!P0 NANOSLEEP.SYNCS 0x989680 ;  /* 0x009896800000895d */ /* 0x004fea0003900000 */
[----:B------:R-:W2:Y:S02]  /*2cf80*/  @!P0 SYNCS.PHASECHK.TRANS64 P0, [R23+URZ+0x500c8], R0 ;  /* 0x0500c800170085a7 */ /* 0x000ea400080010ff */
[----:B--2---:R-:W-:Y:S05]  /*2cf90*/  @!P0 BRA `(.L_x_282) ;  /* 0xfffffffc00f08947 */ /* 0x004fea000383ffff */
[----:B------:R-:W-:Y:S05]  /*2cfa0*/  BRA `(.L_x_469) ;  /* 0xfffffeac005c7947 */ /* 0x000fea000383ffff */
.L_x_306:
[----:B------:R-:W-:-:S07]  /*2cfb0*/  MOV R0, UR4 ;  /* 0x0000000400007c02 */ /* 0x000fce0008000f00 */
.L_x_470:
[----:B-1----:R1:W2:Y:S02]  /*2cfc0*/  SYNCS.PHASECHK.TRANS64.TRYWAIT P0, [R0+URZ], R3 ;  /* 0x00000003000075a7 */ /* 0x0022a400080011ff */
[----:B--2---:R-:W-:Y:S05]  /*2cfd0*/  @!P0 NANOSLEEP.SYNCS 0x989680 ;  /* 0x009896800000895d */ /* 0x004fea0003900000 */
[----:B------:R-:W2:Y:S02]  /*2cfe0*/  @!P0 SYNCS.PHASECHK.TRANS64 P0, [R0+URZ], R3 ;  /* 0x00000003000085a7 */ /* 0x000ea400080010ff */
[----:B--2---:R-:W-:Y:S05]  /*2cff0*/  @!P0 BRA `(.L_x_470) ;  /* 0xfffffffc00f08947 */ /* 0x004fea000383ffff */
[----:B------:R-:W-:Y:S05]  /*2d000*/  BRA `(.L_x_471) ;  /* 0xfffffee400747947 */ /* 0x000fea000383ffff */
.L_x_309:
[----:B------:R-:W-:-:S07]  /*2d010*/  MOV R0, UR4 ;  /* 0x0000000400007c02 */ /* 0x000fce0008000f00 */
.L_x_472:
[----:B-1----:R1:W3:Y:S02]  /*2d020*/  SYNCS.PHASECHK.TRANS64.TRYWAIT P1, [R0+URZ], R3 ;  /* 0x00000003000075a7 */ /* 0x0022e400080211ff */
[----:B---3--:R-:W-:Y:S05]  /*2d030*/  @!P1 NANOSLEEP.SYNCS 0x989680 ;  /* 0x009896800000995d */ /* 0x008fea0003900000 */
[----:B------:R-:W3:Y:S02]  /*2d040*/  @!P1 SYNCS.PHASECHK.TRANS64 P1, [R0+URZ], R3 ;  /* 0x00000003000095a7 */ /* 0x000ee400080210ff */
[----:B---3--:R-:W-:Y:S05]  /*2d050*/  @!P1 BRA `(.L_x_472) ;  /* 0xfffffffc00f09947 */ /* 0x008fea000383ffff */
[----:B------:R-:W-:Y:S05]  /*2d060*/  BRA `(.L_x_473) ;  /* 0xfffffee800187947 */ /* 0x000fea000383ffff */
.L_x_316:
[----:B-1----:R-:W-:-:S04]  /*2d070*/  MOV R4, UR55 ;  /* 0x0000003700047c02 */ /* 0x002fc80008000f00 */
[----:B------:R1:W2:Y:S03]  /*2d080*/  SYNCS.PHASECHK.TRANS64.TRYWAIT P5, [R4+URZ+0x500d0], R3 ;  /* 0x0500d003040075a7 */ /* 0x0002a600080a11ff */
[----:B--2---:R-:W-:Y:S05]  /*2d090*/  @!P5 NANOSLEEP.SYNCS 0x989680 ;  /* 0x009896800000d95d */ /* 0x004fea0003900000 */
[----:B------:R-:W2:Y:S02]  /*2d0a0*/  @!P5 SYNCS.PHASECHK.TRANS64 P5, [R4+URZ+0x500d0], R3 ;  /* 0x0500d0030400d5a7 */ /* 0x000ea400080a10ff */
[----:B--2---:R-:W-:Y:S05]  /*2d0b0*/  @!P5 BRA `(.L_x_316) ;  /* 0xfffffffc00ecd947 */ /* 0x004fea000383ffff */
[----:B------:R-:W-:Y:S05]  /*2d0c0*/  BRA `(.L_x_474) ;  /* 0xfffffef400547947 */ /* 0x000fea000383ffff */
.L_x_321:
[----:B------:R-:W-:-:S07]  /*2d0d0*/  MOV R5, UR4 ;  /* 0x0000000400057c02 */ /* 0x000fce0008000f00 */
.L_x_475:
[----:B--2---:R2:W4:Y:S02]  /*2d0e0*/  SYNCS.PHASECHK.TRANS64.TRYWAIT P2, [R5+URZ], R0 ;  /* 0x00000000050075a7 */ /* 0x00452400080411ff */
[----:B----4-:R-:W-:Y:S05]  /*2d0f0*/  @!P2 NANOSLEEP.SYNCS 0x989680 ;  /* 0x009896800000a95d */ /* 0x010fea0003900000 */
[----:B------:R-:W4:Y:S02]  /*2d100*/  @!P2 SYNCS.PHASECHK.TRANS64 P2, [R5+URZ], R0 ;  /* 0x000000000500a5a7 */ /* 0x000f2400080410ff */
[----:B----4-:R-:W-:Y:S05]  /*2d110*/  @!P2 BRA `(.L_x_475) ;  /* 0xfffffffc00f0a947 */ /* 0x010fea000383ffff */
[----:B------:R-:W-:Y:S05]  /*2d120*/  BRA `(.L_x_476) ;  /* 0xffffff2000fc7947 */ /* 0x000fea000383ffff */
.L_x_326:
[----:B------:R-:W-:-:S07]  /*2d130*/  MOV R3, UR4 ;  /* 0x0000000400037c02 */ /* 0x000fce0008000f00 */
.L_x_477:
[----:B-1----:R1:W2:Y:S02]  /*2d140*/  SYNCS.PHASECHK.TRANS64.TRYWAIT P1, [R3+URZ], R0 ;  /* 0x00000000030075a7 */ /* 0x0022a400080211ff */
[----:B--2---:R-:W-:Y:S05]  /*2d150*/  @!P1 NANOSLEEP.SYNCS 0x989680 ;  /* 0x009896800000995d */ /* 0x004fea0003900000 */
[----:B------:R-:W2:Y:S02]  /*2d160*/  @!P1 SYNCS.PHASECHK.TRANS64 P1, [R3+URZ], R0 ;  /* 0x00000000030095a7 */ /* 0x000ea400080210ff */
[----:B--2---:R-:W-:Y:S05]  /*2d170*/  @!P1 BRA `(.L_x_477) ;  /* 0xfffffffc00f09947 */ /* 0x004fea000383ffff */
[----:B------:R-:W-:Y:S05]  /*2d180*/  BRA `(.L_x_478) ;  /* 0xffffff2800607947 */ /* 0x000fea000383ffff */
.L_x_331:
[----:B------:R-:W-:-:S07]  /*2d190*/  MOV R0, UR4 ;  /* 0x0000000400007c02 */ /* 0x000fce0008000f00 */
.L_x_479:
[----:B-1----:R1:W3:Y:S02]  /*2d1a0*/  SYNCS.PHASECHK.TRANS64.TRYWAIT P1, [R0+URZ], R3 ;  /* 0x00000003000075a7 */ /* 0x0022e400080211ff */
[----:B---3--:R-:W-:Y:S05]  /*2d1b0*/  @!P1 NANOSLEEP.SYNCS 0x989680 ;  /* 0x009896800000995d */ /* 0x008fea0003900000 */
[----:B------:R-:W3:Y:S02]  /*2d1c0*/  @!P1 SYNCS.PHASECHK.TRANS64 P1, [R0+URZ], R3 ;  /* 0x00000003000095a7 */ /* 0x000ee400080210ff */
[----:B---3--:R-:W-:Y:S05]  /*2d1d0*/  @!P1 BRA `(.L_x_479) ;  /* 0xfffffffc00f09947 */ /* 0x008fea000383ffff */
[----:B------:R-:W-:Y:S05]  /*2d1e0*/  BRA `(.L_x_480) ;  /* 0xffffff2c00507947 */ /* 0x000fea000383ffff */
.L_x_338:
[----:B-1----:R-:W-:-:S04]  /*2d1f0*/  MOV R4, UR55 ;  /* 0x0000003700047c02 */ /* 0x002fc80008000f00 */
[----:B------:R1:W4:Y:S03]  /*2d200*/  SYNCS.PHASECHK.TRANS64.TRYWAIT P5, [R4+URZ+0x500d0], R3 ;  /* 0x0500d003040075a7 */ /* 0x00032600080a11ff */
[----:B----4-:R-:W-:Y:S05]  /*2d210*/  @!P5 NANOSLEEP.SYNCS 0x989680 ;  /* 0x009896800000d95d */ /* 0x010fea0003900000 */
[----:B------:R-:W4:Y:S02]  /*2d220*/  @!P5 SYNCS.PHASECHK.TRANS64 P5, [R4+URZ+0x500d0], R3 ;  /* 0x0500d0030400d5a7 */ /* 0x000f2400080a10ff */
[----:B----4-:R-:W-:Y:S05]  /*2d230*/  @!P5 BRA `(.L_x_338) ;  /* 0xfffffffc00ecd947 */ /* 0x010fea000383ffff */
[----:B------:R-:W-:Y:S05]  /*2d240*/  BRA `(.L_x_481) ;  /* 0xffffff6000a47947 */ /* 0x000fea000383ffff */
.L_x_343:
[----:B------:R-:W-:-:S07]  /*2d250*/  MOV R3, UR4 ;  /* 0x0000000400037c02 */ /* 0x000fce0008000f00 */
.L_x_482:
[----:B--2---:R2:W3:Y:S02]  /*2d260*/  SYNCS.PHASECHK.TRANS64.TRYWAIT P2, [R3+URZ], R0 ;  /* 0x00000000030075a7 */ /* 0x0044e400080411ff */
[----:B---3--:R-:W-:Y:S05]  /*2d270*/  @!P2 NANOSLEEP.SYNCS 0x989680 ;  /* 0x009896800000a95d */ /* 0x008fea0003900000 */
[----:B------:R-:W3:Y:S02]  /*2d280*/  @!P2 SYNCS.PHASECHK.TRANS64 P2, [R3+URZ], R0 ;  /* 0x000000000300a5a7 */ /* 0x000ee400080410ff */
[----:B---3--:R-:W-:Y:S05]  /*2d290*/  @!P2 BRA `(.L_x_482) ;  /* 0xfffffffc00f0a947 */ /* 0x008fea000383ffff */
[----:B------:R-:W-:Y:S05]  /*2d2a0*/  BRA `(.L_x_483) ;  /* 0xffffff90004c7947 */ /* 0x000fea000383ffff */
.L_x_348:
[----:B------:R-:W-:-:S07]  /*2d2b0*/  MOV R3, UR4 ;  /* 0x0000000400037c02 */ /* 0x000fce0008000f00 */
.L_x_484:
[----:B-1----:R1:W2:Y:S02]  /*2d2c0*/  SYNCS.PHASECHK.TRANS64.TRYWAIT P1, [R3+URZ], R0 ;  /* 0x00000000030075a7 */ /* 0x0022a400080211ff */
[----:B--2---:R-:W-:Y:S05]  /*2d2d0*/  @!P1 NANOSLEEP.SYNCS 0x989680 ;  /* 0x009896800000995d */ /* 0x004fea0003900000 */
[----:B------:R-:W2:Y:S02]  /*2d2e0*/  @!P1 SYNCS.PHASECHK.TRANS64 P1, [R3+URZ], R0 ;  /* 0x00000000030095a7 */ /* 0x000ea400080210ff */
[----:B--2---:R-:W-:Y:S05]  /*2d2f0*/  @!P1 BRA `(.L_x_484) ;  /* 0xfffffffc00f09947 */ /* 0x004fea000383ffff */
[----:B------:R-:W-:Y:S05]  /*2d300*/  BRA `(.L_x_485) ;  /* 0xffffff9400a47947 */ /* 0x000fea000383ffff */
.L_x_353:
[----:B------:R-:W-:-:S07]  /*2d310*/  MOV R0, UR4 ;  /* 0x0000000400007c02 */ /* 0x000fce0008000f00 */
.L_x_486:
[----:B-1----:R1:W3:Y:S02]  /*2d320*/  SYNCS.PHASECHK.TRANS64.TRYWAIT P0, [R0+URZ], R3 ;  /* 0x00000003000075a7 */ /* 0x0022e400080011ff */
[----:B---3--:R-:W-:Y:S05]  /*2d330*/  @!P0 NANOSLEEP.SYNCS 0x989680 ;  /* 0x009896800000895d */ /* 0x008fea0003900000 */
[----:B------:R-:W3:Y:S02]  /*2d340*/  @!P0 SYNCS.PHASECHK.TRANS64 P0, [R0+URZ], R3 ;  /* 0x00000003000085a7 */ /* 0x000ee400080010ff */
[----:B---3--:R-:W-:Y:S05]  /*2d350*/  @!P0 BRA `(.L_x_486) ;  /* 0xfffffffc00f08947 */ /* 0x008fea000383ffff */
[----:B------:R-:W-:Y:S05]  /*2d360*/  BRA `(.L_x_487) ;  /* 0xffffff9800647947 */ /* 0x000fea000383ffff */
.L_x_357:
[----:B------:R-:W-:-:S07]  /*2d370*/  MOV R0, UR8 ;  /* 0x0000000800007c02 */ /* 0x000fce0008000f00 */
.L_x_488:
[----:B-1----:R1:W2:Y:S02]  /*2d380*/  SYNCS.PHASECHK.TRANS64.TRYWAIT P1, [R0+URZ+0x50010], R3 ;  /* 0x05001003000075a7 */ /* 0x0022a400080211ff */
[----:B--2---:R-:W-:Y:S05]  /*2d390*/  @!P1 NANOSLEEP.SYNCS 0x989680 ;  /* 0x009896800000995d */ /* 0x004fea0003900000 */
[----:B------:R-:W2:Y:S02]  /*2d3a0*/  @!P1 SYNCS.PHASECHK.TRANS64 P1, [R0+URZ+0x50010], R3 ;  /* 0x05001003000095a7 */ /* 0x000ea400080210ff */
[----:B--2---:R-:W-:Y:S05]  /*2d3b0*/  @!P1 BRA `(.L_x_488) ;  /* 0xfffffffc00f09947 */ /* 0x004fea000383ffff */
[----:B------:R-:W-:Y:S05]  /*2d3c0*/  BRA `(.L_x_489) ;  /* 0xffffff9c00787947 */ /* 0x000fea000383ffff */
.L_x_363:
[----:B-1----:R-:W-:-:S07]  /*2d3d0*/  MOV R0, UR8 ;  /* 0x0000000800007c02 */ /* 0x002fce0008000f00 */
.L_x_490:
[----:B-1----:R1:W2:Y:S02]  /*2d3e0*/  SYNCS.PHASECHK.TRANS64.TRYWAIT P1, [R0+URZ+0x50038], R3 ;  /* 0x05003803000075a7 */ /* 0x0022a400080211ff */
[----:B--2---:R-:W-:Y:S05]  /*2d3f0*/  @!P1 NANOSLEEP.SYNCS 0x989680 ;  /* 0x009896800000995d */ /* 0x004fea0003900000 */
[----:B------:R-:W2:Y:S02]  /*2d400*/  @!P1 SYNCS.PHASECHK.TRANS64 P1, [R0+URZ+0x50038], R3 ;  /* 0x05003803000095a7 */ /* 0x000ea400080210ff */
[----:B--2---:R-:W-:Y:S05]  /*2d410*/  @!P1 BRA `(.L_x_490) ;  /* 0xfffffffc00f09947 */ /* 0x004fea000383ffff */
[----:B------:R-:W-:Y:S05]  /*2d420*/  BRA `(.L_x_491) ;  /* 0xffffffa0002c7947 */ /* 0x000fea000383ffff */
.L_x_369:
[----:B-1----:R-:W-:-:S07]  /*2d430*/  MOV R0, UR8 ;  /* 0x0000000800007c02 */ /* 0x002fce0008000f00 */
.L_x_492:
[----:B-1----:R1:W2:Y:S02]  /*2d440*/  SYNCS.PHASECHK.TRANS64.TRYWAIT P1, [R0+URZ+0x50018], R3 ;  /* 0x05001803000075a7 */ /* 0x0022a400080211ff */
[----:B--2---:R-:W-:Y:S05]  /*2d450*/  @!P1 NANOSLEEP.SYNCS 0x989680 ;  /* 0x009896800000995d */ /* 0x004fea0003900000 */
[----:B------:R-:W2:Y:S02]  /*2d460*/  @!P1 SYNCS.PHASECHK.TRANS64 P1, [R0+URZ+0x50018], R3 ;  /* 0x05001803000095a7 */ /* 0x000ea400080210ff */
[----:B--2---:R-:W-:Y:S05]  /*2d470*/  @!P1 BRA `(.L_x_492) ;  /* 0xfffffffc00f09947 */ /* 0x004fea000383ffff */
[----:B------:R-:W-:Y:S05]  /*2d480*/  BRA `(.L_x_493) ;  /* 0xffffffa000d47947 */ /* 0x000fea000383ffff */
.L_x_375:
[----:B-1----:R-:W-:-:S07]  /*2d490*/  MOV R0, UR8 ;  /* 0x0000000800007c02 */ /* 0x002fce0008000f00 */
.L_x_494:
[----:B-1----:R1:W2:Y:S02]  /*2d4a0*/  SYNCS.PHASECHK.TRANS64.TRYWAIT P3, [R0+URZ+0x50040], R3 ;  /* 0x05004003000075a7 */ /* 0x0022a400080611ff */
[----:B--2---:R-:W-:Y:S05]  /*2d4b0*/  @!P3 NANOSLEEP.SYNCS 0x989680 ;  /* 0x009896800000b95d */ /* 0x004fea0003900000 */
[----:B------:R-:W2:Y:S02]  /*2d4c0*/  @!P3 SYNCS.PHASECHK.TRANS64 P3, [R0+URZ+0x50040], R3 ;  /* 0x050040030000b5a7 */ /* 0x000ea400080610ff */
[----:B--2---:R-:W-:Y:S05]  /*2d4d0*/  @!P3 BRA `(.L_x_494) ;  /* 0xfffffffc00f0b947 */ /* 0x004fea000383ffff */
[----:B------:R-:W-:Y:S05]  /*2d4e0*/  BRA `(.L_x_495) ;  /* 0xffffffa4008c7947 */ /* 0x000fea000383ffff */
.L_x_381:
[----:B------:R-:W-:-:S07]  /*2d4f0*/  MOV R0, UR49 ;  /* 0x0000003100007c02 */ /* 0x000fce0008000f00 */
.L_x_496:
[----:B-1----:R1:W2:Y:S02]  /*2d500*/  SYNCS.PHASECHK.TRANS64.TRYWAIT P3, [R0+URZ+0x50038], R3 ;  /* 0x05003803000075a7 */ /* 0x0022a400080611ff */
[----:B--2---:R-:W-:Y:S05]  /*2d510*/  @!P3 NANOSLEEP.SYNCS 0x989680 ;  /* 0x009896800000b95d */ /* 0x004fea0003900000 */
[----:B------:R-:W2:Y:S02]  /*2d520*/  @!P3 SYNCS.PHASECHK.TRANS64 P3, [R0+URZ+0x50038], R3 ;  /* 0x050038030000b5a7 */ /* 0x000ea400080610ff */
[----:B--2---:R-:W-:Y:S05]  /*2d530*/  @!P3 BRA `(.L_x_496) ;  /* 0xfffffffc00f0b947 */ /* 0x004fea000383ffff */
[----:B------:R-:W-:Y:S05]  /*2d540*/  BRA `(.L_x_497) ;  /* 0xffffffa800747947 */ /* 0x000fea000383ffff */
.L_x_386:
[----:B------:R-:W-:-:S07]  /*2d550*/  MOV R0, UR49 ;  /* 0x0000003100007c02 */ /* 0x000fce0008000f00 */
.L_x_498:
[----:B-1----:R1:W2:Y:S02]  /*2d560*/  SYNCS.PHASECHK.TRANS64.TRYWAIT P3, [R0+URZ+0x50038], R3 ;  /* 0x05003803000075a7 */ /* 0x0022a400080611ff */
[----:B--2---:R-:W-:Y:S05]  /*2d570*/  @!P3 NANOSLEEP.SYNCS 0x989680 ;  /* 0x009896800000b95d */ /* 0x004fea0003900000 */
[----:B------:R-:W2:Y:S02]  /*2d580*/  @!P3 SYNCS.PHASECHK.TRANS64 P3, [R0+URZ+0x50038], R3 ;  /* 0x050038030000b5a7 */ /* 0x000ea400080610ff */
[----:B--2---:R-:W-:Y:S05]  /*2d590*/  @!P3 BRA `(.L_x_498) ;  /* 0xfffffffc00f0b947 */ /* 0x004fea000383ffff */
[----:B------:R-:W-:Y:S05]  /*2d5a0*/  BRA `(.L_x_499) ;  /* 0xffffffac00287947 */ /* 0x000fea000383ffff */
.L_x_391:
[----:B------:R-:W-:-:S07]  /*2d5b0*/  MOV R0, UR41 ;  /* 0x0000002900007c02 */ /* 0x000fce0008000f00 */
.L_x_500:
[----:B-1----:R1:W2:Y:S02]  /*2d5c0*/  SYNCS.PHASECHK.TRANS64.TRYWAIT P3, [R0+URZ+0x50038], R3 ;  /* 0x05003803000075a7 */ /* 0x0022a400080611ff */
[----:B--2---:R-:W-:Y:S05]  /*2d5d0*/  @!P3 NANOSLEEP.SYNCS 0x989680 ;  /* 0x009896800000b95d */ /* 0x004fea0003900000 */
[----:B------:R-:W2:Y:S02]  /*2d5e0*/  @!P3 SYNCS.PHASECHK.TRANS64 P3, [R0+URZ+0x50038], R3 ;  /* 0x050038030000b5a7 */ /* 0x000ea400080610ff */
[----:B--2---:R-:W-:Y:S05]  /*2d5f0*/  @!P3 BRA `(.L_x_500) ;  /* 0xfffffffc00f0b947 */ /* 0x004fea000383ffff */
[----:B------:R-:W-:Y:S05]  /*2d600*/  BRA `(.L_x_501) ;  /* 0xffffffac00dc7947 */ /* 0x000fea000383ffff */
.L_x_396:
[----:B------:R-:W-:-:S07]  /*2d610*/  MOV R0, UR41 ;  /* 0x0000002900007c02 */ /* 0x000fce0008000f00 */
.L_x_502:
[----:B-1----:R1:W2:Y:S02]  /*2d620*/  SYNCS.PHASECHK.TRANS64.TRYWAIT P3, [R0+URZ+0x50038], R3 ;  /* 0x05003803000075a7 */ /* 0x0022a400080611ff */
[----:B--2---:R-:W-:Y:S05]  /*2d630*/  @!P3 NANOSLEEP.SYNCS 0x989680 ;  /* 0x009896800000b95d */ /* 0x004fea0003900000 */
[----:B------:R-:W2:Y:S02]  /*2d640*/  @!P3 SYNCS.PHASECHK.TRANS64 P3, [R0+URZ+0x50038], R3 ;  /* 0x050038030000b5a7 */ /* 0x000ea400080610ff */
[----:B--2---:R-:W-:Y:S05]  /*2d650*/  @!P3 BRA `(.L_x_502) ;  /* 0xfffffffc00f0b947 */ /* 0x004fea000383ffff */
[----:B------:R-:W-:Y:S05]  /*2d660*/  BRA `(.L_x_503) ;  /* 0xffffffb000947947 */ /* 0x000fea000383ffff */
.L_x_402:
[----:B------:R-:W-:-:S07]  /*2d670*/  MOV R0, UR41 ;  /* 0x0000002900007c02 */ /* 0x000fce0008000f00 */
.L_x_504:
[----:B-1----:R1:W2:Y:S02]  /*2d680*/  SYNCS.PHASECHK.TRANS64.TRYWAIT P3, [R0+URZ+0x50038], R3 ;  /* 0x05003803000075a7 */ /* 0x0022a400080611ff */
[----:B--2---:R-:W-:Y:S05]  /*2d690*/  @!P3 NANOSLEEP.SYNCS 0x989680 ;  /* 0x009896800000b95d */ /* 0x004fea0003900000 */
[----:B------:R-:W2:Y:S02]  /*2d6a0*/  @!P3 SYNCS.PHASECHK.TRANS64 P3, [R0+URZ+0x50038], R3 ;  /* 0x050038030000b5a7 */ /* 0x000ea400080610ff */
[----:B--2---:R-:W-:Y:S05]  /*2d6b0*/  @!P3 BRA `(.L_x_504) ;  /* 0xfffffffc00f0b947 */ /* 0x004fea000383ffff */
[----:B------:R-:W-:Y:S05]  /*2d6c0*/  BRA `(.L_x_505) ;  /* 0xffffffb4006c7947 */ /* 0x000fea000383ffff */
.L_x_407:
[----:B------:R-:W-:-:S07]  /*2d6d0*/  MOV R0, UR33 ;  /* 0x0000002100007c02 */ /* 0x000fce0008000f00 */
.L_x_506:
[----:B-1----:R1:W2:Y:S02]  /*2d6e0*/  SYNCS.PHASECHK.TRANS64.TRYWAIT P3, [R0+URZ+0x50038], R3 ;  /* 0x05003803000075a7 */ /* 0x0022a400080611ff */
[----:B--2---:R-:W-:Y:S05]  /*2d6f0*/  @!P3 NANOSLEEP.SYNCS 0x989680 ;  /* 0x009896800000b95d */ /* 0x004fea0003900000 */
[----:B------:R-:W2:Y:S02]  /*2d700*/  @!P3 SYNCS.PHASECHK.TRANS64 P3, [R0+URZ+0x50038], R3 ;  /* 0x050038030000b5a7 */ /* 0x000ea400080610ff */
[----:B--2---:R-:W-:Y:S05]  /*2d710*/  @!P3 BRA `(.L_x_506) ;  /* 0xfffffffc00f0b947 */ /* 0x004fea000383ffff */
[----:B------:R-:W-:Y:S05]  /*2d720*/  BRA `(.L_x_507) ;  /* 0xffffffb800247947 */ /* 0x000fea000383ffff */
.L_x_412:
[----:B------:R-:W-:-:S07]  /*2d730*/  MOV R3, UR40 ;  /* 0x0000002800037c02 */ /* 0x000fce0008000f00 */
.L_x_508:
[----:B-1----:R1:W2:Y:S02]  /*2d740*/  SYNCS.PHASECHK.TRANS64.TRYWAIT P0, [R3+URZ+0x500b0], R0 ;  /* 0x0500b000030075a7 */ /* 0x0022a400080011ff */
[----:B--2---:R-:W-:Y:S05]  /*2d750*/  @!P0 NANOSLEEP.SYNCS 0x989680 ;  /* 0x009896800000895d */ /* 0x004fea0003900000 */
[----:B------:R-:W2:Y:S02]  /*2d760*/  @!P0 SYNCS.PHASECHK.TRANS64 P0, [R3+URZ+0x500b0], R0 ;  /* 0x0500b000030085a7 */ /* 0x000ea400080010ff */
[----:B--2---:R-:W-:Y:S05]  /*2d770*/  @!P0 BRA `(.L_x_508) ;  /* 0xfffffffc00f08947 */ /* 0x004fea000383ffff */
[----:B------:R-:W-:Y:S05]  /*2d780*/  BRA `(.L_x_509) ;  /* 0xffffffbc00607947 */ /* 0x000fea000383ffff */
.L_x_416:
[----:B-1----:R-:W-:-:S07]  /*2d790*/  MOV R3, UR40 ;  /* 0x0000002800037c02 */ /* 0x002fce0008000f00 */
.L_x_510:
[----:B-1----:R1:W2:Y:S02]  /*2d7a0*/  SYNCS.PHASECHK.TRANS64.TRYWAIT P0, [R3+URZ+0x500b8], R0 ;  /* 0x0500b800030075a7 */ /* 0x0022a400080011ff */
[----:B--2---:R-:W-:Y:S05]  /*2d7b0*/  @!P0 NANOSLEEP.SYNCS 0x989680 ;  /* 0x009896800000895d */ /* 0x004fea0003900000 */
[----:B------:R-:W2:Y:S02]  /*2d7c0*/  @!P0 SYNCS.PHASECHK.TRANS64 P0, [R3+URZ+0x500b8], R0 ;  /* 0x0500b800030085a7 */ /* 0x000ea400080010ff */
[----:B--2---:R-:W-:Y:S05]  /*2d7d0*/  @!P0 BRA `(.L_x_510) ;  /* 0xfffffffc00f08947 */ /* 0x004fea000383ffff */
[----:B------:R-:W-:Y:S05]  /*2d7e0*/  BRA `(.L_x_511) ;  /* 0xffffffd000007947 */ /* 0x000fea000383ffff */
        .weak           $__internal_0_$__cuda_sm10x_tcgen05_guardrail_trap_col_being_dealloced_not_returned_by_alloc
        .type           $__internal_0_$__cuda_sm10x_tcgen05_guardrail_trap_col_being_dealloced_not_returned_by_alloc,@function
        .size           $__internal_0_$__cuda_sm10x_tcgen05_guardrail_trap_col_being_dealloced_not_returned_by_alloc,($__internal_1_$__cuda_sm10x_tcgen05_guardrail_trap_phase_invalid_during_alloc - $__internal_0_$__cuda_sm10x_tcgen05_guardrail_trap_col_being_dealloced_not_returned_by_alloc)
$__internal_0_$__cuda_sm10x_tcgen05_guardrail_trap_col_being_dealloced_not_returned_by_alloc:
[----:B------:R-:W-:Y:S05]  /*2d7f0*/  BPT.TRAP 0x1 ;  /* 0x000000040000795c */ /* 0x000fea0000300000 */
[----:B------:R-:W-:-:S04]  /*2d800*/  HFMA2 R3, -RZ, RZ, 0, 0 ;  /* 0x00000000ff037431 */ /* 0x000fc800000001ff */
[----:B------:R-:W-:Y:S05]  /*2d810*/  RET.REL.NODEC R2 `(_ZN7cutlass13device_kernelINS_4fmha6kernel36Sm100FmhaFwdKernelTmaWarpspecializedIN4cute5tupleIJiiiNS5_IJNS5_IJiiEEEiEEEEEENS1_10collective38Sm100FmhaFwdMainloopTmaWarpspecializedINS_6half_tEffNS5_IJNS4_1CILi256EEENSC_ILi128EEESD_EEENS5_IJiNSC_ILi1EEES7_EEENS5_IJiSG_NS5_IJNS5_IJNSC_ILi0EEEiEEEiEEEEEESL_NS9_10CausalMaskILb1EEENS5_IJNSC_ILi2EEESG_SG_EEENSC_ILb0EEEEENS9_38Sm100FmhaFwdEpilogueTmaWarpspecializedISB_fNS5_IJSE_SD_SE_EEESH_NS5_IJSG_S7_EEESQ_EENS2_23IndividualTileSchedulerENS2_41Sm100FmhaCtxKernelWarpspecializedScheduleEEEEEvNT_6ParamsE) ;  /* 0xfffffd2402f87950 */ /* 0x000fea0003c3ffff */
        .weak           $__internal_1_$__cuda_sm10x_tcgen05_guardrail_trap_phase_invalid_during_alloc
        .type           $__internal_1_$__cuda_sm10x_tcgen05_guardrail_trap_phase_invalid_during_alloc,@function
        .size           $__internal_1_$__cuda_sm10x_tcgen05_guardrail_trap_phase_invalid_during_alloc,($__internal_2_$__cuda_sm10x_tcgen05_guardrail_trap_unallocated_columns_being_dealloced - $__internal_1_$__cuda_sm10x_tcgen05_guardrail_trap_phase_invalid_during_alloc)
$__internal_1_$__cuda_sm10x_tcgen05_guardrail_trap_phase_invalid_during_alloc:
[----:B------:R-:W-:Y:S05]  /*2d820*/  BPT.TRAP 0x1 ;  /* 0x000000040000795c */ /* 0x000fea0000300000 */
[----:B------:R-:W-:-:S04]  /*2d830*/  MOV R3, 0x0 ;  /* 0x0000000000037802 */ /* 0x000fc80000000f00 */
[----:B------:R-:W-:Y:S05]  /*2d840*/  RET.REL.NODEC R2 `(_ZN7cutlass13device_kernelINS_4fmha6kernel36Sm100FmhaFwdKernelTmaWarpspecializedIN4cute5tupleIJiiiNS5_IJNS5_IJiiEEEiEEEEEENS1_10collective38Sm100FmhaFwdMainloopTmaWarpspecializedINS_6half_tEffNS5_IJNS4_1CILi256EEENSC_ILi128EEESD_EEENS5_IJiNSC_ILi1EEES7_EEENS5_IJiSG_NS5_IJNS5_IJNSC_ILi0EEEiEEEiEEEEEESL_NS9_10CausalMaskILb1EEENS5_IJNSC_ILi2EEESG_SG_EEENSC_ILb0EEEEENS9_38Sm100FmhaFwdEpilogueTmaWarpspecializedISB_fNS5_IJSE_SD_SE_EEESH_NS5_IJSG_S7_EEESQ_EENS2_23IndividualTileSchedulerENS2_41Sm100FmhaCtxKernelWarpspecializedScheduleEEEEEvNT_6ParamsE) ;  /* 0xfffffd2402ec7950 */ /* 0x000fea0003c3ffff */
        .weak           $__internal_2_$__cuda_sm10x_tcgen05_guardrail_trap_unallocated_columns_being_dealloced
        .type           $__internal_2_$__cuda_sm10x_tcgen05_guardrail_trap_unallocated_columns_being_dealloced,@function
        .size           $__internal_2_$__cuda_sm10x_tcgen05_guardrail_trap_unallocated_columns_being_dealloced,($__internal_3_$__cuda_sm3x_div_rn_noftz_f32_slowpath - $__internal_2_$__cuda_sm10x_tcgen05_guardrail_trap_unallocated_columns_being_dealloced)
$__internal_2_$__cuda_sm10x_tcgen05_guardrail_trap_unallocated_columns_being_dealloced:
[----:B------:R-:W-:Y:S05]  /*2d850*/  BPT.TRAP 0x1 ;  /* 0x000000040000795c */ /* 0x000fea0000300000 */
[----:B------:R-:W-:-:S04]  /*2d860*/  HFMA2 R3, -RZ, RZ, 0, 0 ;  /* 0x00000000ff037431 */ /* 0x000fc800000001ff */
[----:B------:R-:W-:Y:S05]  /*2d870*/  RET.REL.NODEC R2 `(_ZN7cutlass13device_kernelINS_4fmha6kernel36Sm100FmhaFwdKernelTmaWarpspecializedIN4cute5tupleIJiiiNS5_IJNS5_IJiiEEEiEEEEEENS1_10collective38Sm100FmhaFwdMainloopTmaWarpspecializedINS_6half_tEffNS5_IJNS4_1CILi256EEENSC_ILi128EEESD_EEENS5_IJiNSC_ILi1EEES7_EEENS5_IJiSG_NS5_IJNS5_IJNSC_ILi0EEEiEEEiEEEEEESL_NS9_10CausalMaskILb1EEENS5_IJNSC_ILi2EEESG_SG_EEENSC_ILb0EEEEENS9_38Sm100FmhaFwdEpilogueTmaWarpspecializedISB_fNS5_IJSE_SD_SE_EEESH_NS5_IJSG_S7_EEESQ_EENS2_23IndividualTileSchedulerENS2_41Sm100FmhaCtxKernelWarpspecializedScheduleEEEEEvNT_6ParamsE) ;  /* 0xfffffd2402e07950 */ /* 0x000fea0003c3ffff */
        .weak           $__internal_3_$__cuda_sm3x_div_rn_noftz_f32_slowpath
        .type           $__internal_3_$__cuda_sm3x_div_rn_noftz_f32_slowpath,@function
        .size           $__internal_3_$__cuda_sm3x_div_rn_noftz_f32_slowpath,(.L_x_528 - $__internal_3_$__cuda_sm3x_div_rn_noftz_f32_slowpath)
$__internal_3_$__cuda_sm3x_div_rn_noftz_f32_slowpath:
[--C-:B------:R-:W-:Y:S01]  /*2d880*/  SHF.R.U32.HI R3, RZ, 0x17, R24.reuse ;  /* 0x00000017ff037819 */ /* 0x100fe20000011618 */
[----:B------:R-:W-:Y:S01]  /*2d890*/  BSSY.RECONVERGENT B1, `(.L_x_512) ;  /* 0x0000065000017945 */ /* 0x000fe20003800200 */
[--C-:B------:R-:W-:Y:S01]  /*2d8a0*/  SHF.R.U32.HI R8, RZ, 0x17, R35.reuse ;  /* 0x00000017ff087819 */ /* 0x100fe20000011623 */
[----:B------:R-:W-:Y:S01]  /*2d8b0*/  IMAD.MOV.U32 R7, RZ, RZ, R35 ;  /* 0x000000ffff077224 */ /* 0x000fe200078e0023 */
[----:B------:R-:W-:Y:S01]  /*2d8c0*/  LOP3.LUT R3, R3, 0xff, RZ, 0xc0, !PT ;  /* 0x000000ff03037812 */ /* 0x000fe200078ec0ff */
[----:B------:R-:W-:Y:S01]  /*2d8d0*/  IMAD.MOV.U32 R6, RZ, RZ, R24 ;  /* 0x000000ffff067224 */ /* 0x000fe200078e0018 */
[----:B------:R-:W-:-:S03]  /*2d8e0*/  LOP3.LUT R8, R8, 0xff, RZ, 0xc0, !PT ;  /* 0x000000ff08087812 */ /* 0x000fc600078ec0ff */
[----:B------:R-:W-:Y:S02]  /*2d8f0*/  VIADD R0, R3, 0xffffffff ;  /* 0xffffffff03007836 */ /* 0x000fe40000000000 */
[----:B------:R-:W-:-:S03]  /*2d900*/  VIADD R5, R8, 0xffffffff ;  /* 0xffffffff08057836 */ /* 0x000fc60000000000 */
[----:B------:R-:W-:-:S04]  /*2d910*/  ISETP.GT.U32.AND P0, PT, R0, 0xfd, PT ;  /* 0x000000fd0000780c */ /* 0x000fc80003f04070 */
[----:B------:R-:W-:-:S13]  /*2d920*/  ISETP.GT.U32.OR P0, PT, R5, 0xfd, P0 ;  /* 0x000000fd0500780c */ /* 0x000fda0000704470 */
[----:B------:R-:W-:Y:S01]  /*2d930*/  @!P0 IMAD.MOV.U32 R10, RZ, RZ, RZ ;  /* 0x000000ffff0a8224 */ /* 0x000fe200078e00ff */
[----:B------:R-:W-:Y:S06]  /*2d940*/  @!P0 BRA `(.L_x_513) ;  /* 0x00000000005c8947 */ /* 0x000fec0003800000 */
[----:B------:R-:W-:Y:S02]  /*2d950*/  FSETP.GTU.FTZ.AND P2, PT, |R35|, +INF , PT ;  /* 0x7f8000002300780b */ /* 0x000fe40003f5c200 */
[----:B------:R-:W-:-:S04]  /*2d960*/  FSETP.GTU.FTZ.AND P0, PT, |R24|, +INF , PT ;  /* 0x7f8000001800780b */ /* 0x000fc80003f1c200 */
[----:B------:R-:W-:-:S13]  /*2d970*/  PLOP3.LUT P0, PT, P2, P0, PT, 0xf8, 0x8f ;  /* 0x00000000008f781c */ /* 0x000fda0001701f70 */
[----:B------:R-:W-:Y:S05]  /*2d980*/  @P0 BRA `(.L_x_514) ;  /* 0x0000000400500947 */ /* 0x000fea0003800000 */
[----:B------:R-:W-:-:S13]  /*2d990*/  LOP3.LUT P0, RZ, R6, 0x7fffffff, R7, 0xc8, !PT ;  /* 0x7fffffff06ff7812 */ /* 0x000fda000780c807 */
[----:B------:R-:W-:Y:S05]  /*2d9a0*/  @!P0 BRA `(.L_x_515) ;  /* 0x0000000400408947 */ /* 0x000fea0003800000 */
[C---:B------:R-:W-:Y:S02]  /*2d9b0*/  FSETP.NEU.FTZ.AND P0, PT, |R35|.reuse, +INF , PT ;  /* 0x7f8000002300780b */ /* 0x040fe40003f1d200 */
[----:B------:R-:W-:Y:S02]  /*2d9c0*/  FSETP.NEU.FTZ.AND P2, PT, |R24|, +INF , PT ;  /* 0x7f8000001800780b */ /* 0x000fe40003f5d200 */
[----:B------:R-:W-:-:S11]  /*2d9d0*/  FSETP.NEU.FTZ.AND P3, PT, |R35|, +INF , PT ;  /* 0x7f8000002300780b */ /* 0x000fd60003f7d200 */
[----:B------:R-:W-:Y:S05]  /*2d9e0*/  @!P2 BRA !P0, `(.L_x_515) ;  /* 0x000000040030a947 */ /* 0x000fea0004000000 */
[----:B------:R-:W-:-:S04]  /*2d9f0*/  LOP3.LUT P0, RZ, R7, 0x7fffffff, RZ, 0xc0, !PT ;  /* 0x7fffffff07ff7812 */ /* 0x000fc8000780c0ff */
[----:B------:R-:W-:-:S13]  /*2da00*/  PLOP3.LUT P0, PT, P2, P0, PT, 0x2f, 0xf2 ;  /* 0x0000000000f2781c */ /* 0x000fda0001700577 */
[----:B------:R-:W-:Y:S05]  /*2da10*/  @P0 BRA `(.L_x_516) ;  /* 0x00000004001c0947 */ /* 0x000fea0003800000 */
[----:B------:R-:W-:-:S04]  /*2da20*/  LOP3.LUT P0, RZ, R6, 0x7fffffff, RZ, 0xc0, !PT ;  /* 0x7fffffff06ff7812 */ /* 0x000fc8000780c0ff */
[----:B------:R-:W-:-:S13]  /*2da30*/  PLOP3.LUT P0, PT, P3, P0, PT, 0x2f, 0xf2 ;  /* 0x0000000000f2781c */ /* 0x000fda0001f00577 */
[----:B------:R-:W-:Y:S05]  /*2da40*/  @P0 BRA `(.L_x_517) ;  /* 0x0000000400040947 */ /* 0x000fea0003800000 */
[----:B------:R-:W-:Y:S02]  /*2da50*/  ISETP.GE.AND P2, PT, R5, RZ, PT ;  /* 0x000000ff0500720c */ /* 0x000fe40003f46270 */
[----:B------:R-:W-:-:S11]  /*2da60*/  ISETP.GE.AND P0, PT, R0, RZ, PT ;  /* 0x000000ff0000720c */ /* 0x000fd60003f06270 */
[----:B------:R-:W-:Y:S01]  /*2da70*/  @P2 MOV R10, RZ ;  /* 0x000000ff000a2202 */ /* 0x000fe20000000f00 */
[----:B------:R-:W-:Y:S01]  /*2da80*/  @!P2 FFMA R7, R35, 1.84467440737095516160e+19, RZ ;  /* 0x5f8000002307a823 */ /* 0x000fe200000000ff */
[----:B------:R-:W-:Y:S01]  /*2da90*/  @!P2 MOV R10, 0xffffffc0 ;  /* 0xffffffc0000aa802 */ /* 0x000fe20000000f00 */
[----:B------:R-:W-:-:S03]  /*2daa0*/  @!P0 FFMA R6, R24, 1.84467440737095516160e+19, RZ ;  /* 0x5f80000018068823 */ /* 0x000fc600000000ff */
[----:B------:R-:W-:-:S07]  /*2dab0*/  @!P0 IADD3 R10, PT, PT, R10, 0x40, RZ ;  /* 0x000000400a0a8810 */ /* 0x000fce0007ffe0ff */
.L_x_513:
[----:B------:R-:W-:Y:S01]  /*2dac0*/  LEA R11, R3, 0xc0800000, 0x17 ;  /* 0xc0800000030b7811 */ /* 0x000fe200078eb8ff */
[----:B------:R-:W-:Y:S01]  /*2dad0*/  BSSY.RECONVERGENT B0, `(.L_x_518) ;  /* 0x0000036000007945 */ /* 0x000fe20003800200 */
[----:B------:R-:W-:Y:S02]  /*2dae0*/  IADD3 R8, PT, PT, R8, -0x7f, RZ ;  /* 0xffffff8108087810 */ /* 0x000fe40007ffe0ff */
[----:B------:R-:W-:-:S03]  /*2daf0*/  IADD3 R11, PT, PT, -R11, R6, RZ ;  /* 0x000000060b0b7210 */ /* 0x000fc60007ffe1ff */
[----:B------:R-:W-:Y:S01]  /*2db00*/  IMAD R9, R8, -0x800000, R7 ;  /* 0xff80000008097824 */ /* 0x000fe200078e0207 */
[----:B------:R-:W1:Y:S01]  /*2db10*/  MUFU.RCP R5, R11 ;  /* 0x0000000b00057308 */ /* 0x000e620000001000 */
[----:B------:R-:W-:-:S04]  /*2db20*/  FADD.FTZ R6, -R11, -RZ ;  /* 0x800000ff0b067221 */ /* 0x000fc80000010100 */
[----:B-1----:R-:W-:-:S04]  /*2db30*/  FFMA R0, R5, R6, 1 ;  /* 0x3f80000005007423 */ /* 0x002fc80000000006 */
[----:B------:R-:W-:-:S04]  /*2db40*/  FFMA R0, R5, R0, R5 ;  /* 0x0000000005007223 */ /* 0x000fc80000000005 */
[----:B------:R-:W-:-:S04]  /*2db50*/  FFMA R7, R9, R0, RZ ;  /* 0x0000000009077223 */ /* 0x000fc800000000ff */
[----:B------:R-:W-:-:S04]  /*2db60*/  FFMA R5, R6, R7, R9 ;  /* 0x0000000706057223 */ /* 0x000fc80000000009 */
[----:B------:R-:W-:-:S04]  /*2db70*/  FFMA R5, R0, R5, R7 ;  /* 0x0000000500057223 */ /* 0x000fc80000000007 */
[----:B------:R-:W-:Y:S01]  /*2db80*/  FFMA R6, R6, R5, R9 ;  /* 0x0000000506067223 */ /* 0x000fe20000000009 */
[----:B------:R-:W-:-:S03]  /*2db90*/  IADD3 R9, PT, PT, R8, 0x7f, -R3 ;  /* 0x0000007f08097810 */ /* 0x000fc60007ffe803 */
[----:B------:R-:W-:Y:S01]  /*2dba0*/  FFMA R7, R0, R6, R5 ;  /* 0x0000000600077223 */ /* 0x000fe20000000005 */
[----:B------:R-:W-:-:S04]  /*2dbb0*/  IADD3 R10, PT, PT, R9, R10, RZ ;  /* 0x0000000a090a7210 */ /* 0x000fc80007ffe0ff */
[----:B------:R-:W-:-:S04]  /*2dbc0*/  SHF.R.U32.HI R3, RZ, 0x17, R7 ;  /* 0x00000017ff037819 */ /* 0x000fc80000011607 */
[----:B------:R-:W-:-:S04]  /*2dbd0*/  LOP3.LUT R3, R3, 0xff, RZ, 0xc0, !PT ;  /* 0x000000ff03037812 */ /* 0x000fc800078ec0ff */
[----:B------:R-:W-:-:S04]  /*2dbe0*/  IADD3 R3, PT, PT, R3, R10, RZ ;  /* 0x0000000a03037210 */ /* 0x000fc80007ffe0ff */
[----:B------:R-:W-:-:S04]  /*2dbf0*/  IADD3 R8, PT, PT, R3, -0x1, RZ ;  /* 0xffffffff03087810 */ /* 0x000fc80007ffe0ff */
[----:B------:R-:W-:-:S13]  /*2dc00*/  ISETP.GE.U32.AND P0, PT, R8, 0xfe, PT ;  /* 0x000000fe0800780c */ /* 0x000fda0003f06070 */
[----:B------:R-:W-:Y:S05]  /*2dc10*/  @!P0 BRA `(.L_x_519) ;  /* 0x0000000000808947 */ /* 0x000fea0003800000 */
[----:B------:R-:W-:-:S13]  /*2dc20*/  ISETP.GT.AND P0, PT, R3, 0xfe, PT ;  /* 0x000000fe0300780c */ /* 0x000fda0003f04270 */
[----:B------:R-:W-:Y:S05]  /*2dc30*/  @P0 BRA `(.L_x_520) ;  /* 0x00000000006c0947 */ /* 0x000fea0003800000 */
[----:B------:R-:W-:-:S13]  /*2dc40*/  ISETP.GE.AND P0, PT, R3, 0x1, PT ;  /* 0x000000010300780c */ /* 0x000fda0003f06270 */
[----:B------:R-:W-:Y:S05]  /*2dc50*/  @P0 BRA `(.L_x_521) ;  /* 0x0000000000740947 */ /* 0x000fea0003800000 */
[----:B------:R-:W-:Y:S02]  /*2dc60*/  ISETP.GE.AND P0, PT, R3, -0x18, PT ;  /* 0xffffffe80300780c */ /* 0x000fe40003f06270 */
[----:B------:R-:W-:-:S11]  /*2dc70*/  LOP3.LUT R7, R7, 0x80000000, RZ, 0xc0, !PT ;  /* 0x8000000007077812 */ /* 0x000fd600078ec0ff */
[----:B------:R-:W-:Y:S05]  /*2dc80*/  @!P0 BRA `(.L_x_521) ;  /* 0x0000000000688947 */ /* 0x000fea0003800000 */
[CCC-:B------:R-:W-:Y:S01]  /*2dc90*/  FFMA.RZ R8, R0.reuse, R6.reuse, R5.reuse ;  /* 0x0000000600087223 */ /* 0x1c0fe2000000c005 */
[CCC-:B------:R-:W-:Y:S01]  /*2dca0*/  FFMA.RP R9, R0.reuse, R6.reuse, R5.reuse ;  /* 0x0000000600097223 */ /* 0x1c0fe20000008005 */
[----:B------:R-:W-:Y:S01]  /*2dcb0*/  FFMA.RM R6, R0, R6, R5 ;  /* 0x0000000600067223 */ /* 0x000fe20000004005 */
[C---:B------:R-:W-:Y:S01]  /*2dcc0*/  VIADD R0, R3.reuse, 0x20 ;  /* 0x0000002003007836 */ /* 0x040fe20000000000 */
[C---:B------:R-:W-:Y:S02]  /*2dcd0*/  ISETP.NE.AND P0, PT, R3.reuse, RZ, PT ;  /* 0x000000ff0300720c */ /* 0x040fe40003f05270 */
[----:B------:R-:W-:Y:S02]  /*2dce0*/  LOP3.LUT R8, R8, 0x7fffff, RZ, 0xc0, !PT ;  /* 0x007fffff08087812 */ /* 0x000fe400078ec0ff */
[----:B------:R-:W-:Y:S01]  /*2dcf0*/  ISETP.NE.AND P2, PT, R3, RZ, PT ;  /* 0x000000ff0300720c */ /* 0x000fe20003f45270 */
[----:B------:R-:W-:Y:S01]  /*2dd00*/  IMAD.MOV R3, RZ, RZ, -R3 ;  /* 0x000000ffff037224 */ /* 0x000fe200078e0a03 */
[----:B------:R-:W-:-:S02]  /*2dd10*/  LOP3.LUT R5, R8, 0x800000, RZ, 0xfc, !PT ;  /* 0x0080000008057812 */ /* 0x000fc400078efcff */
[----:B------:R-:W-:Y:S02]  /*2dd20*/  FSETP.NEU.FTZ.AND P3, PT, R9, R6, PT ;  /* 0x000000060900720b */ /* 0x000fe40003f7d000 */
[----:B------:R-:W-:Y:S02]  /*2dd30*/  SHF.L.U32 R0, R5, R0, RZ ;  /* 0x0000000005007219 */ /* 0x000fe400000006ff */
[----:B------:R-:W-:Y:S02]  /*2dd40*/  SEL R6, R3, RZ, P0 ;  /* 0x000000ff03067207 */ /* 0x000fe40000000000 */
[----:B------:R-:W-:Y:S02]  /*2dd50*/  ISETP.NE.AND P2, PT, R0, RZ, P2 ;  /* 0x000000ff0000720c */ /* 0x000fe40001745270 */
[----:B------:R-:W-:Y:S02]  /*2dd60*/  SHF.R.U32.HI R5, RZ, R6, R5 ;  /* 0x00000006ff057219 */ /* 0x000fe40000011605 */
[----:B------:R-:W-:-:S02]  /*2dd70*/  PLOP3.LUT P2, PT, P3, P2, PT, 0xf8, 0x8f ;  /* 0x00000000008f781c */ /* 0x000fc40001f45f70 */
[----:B------:R-:W-:Y:S02]  /*2dd80*/  SHF.R.U32.HI R3, RZ, 0x1, R5 ;  /* 0x00000001ff037819 */ /* 0x000fe40000011605 */
[----:B------:R-:W-:-:S04]  /*2dd90*/  SEL R0, RZ, 0x1, !P2 ;  /* 0x00000001ff007807 */ /* 0x000fc80005000000 */
[----:B------:R-:W-:-:S04]  /*2dda0*/  LOP3.LUT R0, R0, 0x1, R3, 0xf8, !PT ;  /* 0x0000000100007812 */ /* 0x000fc800078ef803 */
[----:B------:R-:W-:-:S05]  /*2ddb0*/  LOP3.LUT R0, R0, R5, RZ, 0xc0, !PT ;  /* 0x0000000500007212 */ /* 0x000fca00078ec0ff */
[----:B------:R-:W-:-:S05]  /*2ddc0*/  IMAD.IADD R0, R3, 0x1, R0 ;  /* 0x0000000103007824 */ /* 0x000fca00078e0200 */
[----:B------:R-:W-:Y:S01]  /*2ddd0*/  LOP3.LUT R7, R0, R7, RZ, 0xfc, !PT ;  /* 0x0000000700077212 */ /* 0x000fe200078efcff */
[----:B------:R-:W-:Y:S05]  /*2dde0*/  BRA `(.L_x_521) ;  /* 0x0000000000107947 */ /* 0x000fea0003800000 */
.L_x_520:
[----:B------:R-:W-:-:S04]  /*2ddf0*/  LOP3.LUT R7, R7, 0x80000000, RZ, 0xc0, !PT ;  /* 0x8000000007077812 */ /* 0x000fc800078ec0ff */
[----:B------:R-:W-:Y:S01]  /*2de00*/  LOP3.LUT R7, R7, 0x7f800000, RZ, 0xfc, !PT ;  /* 0x7f80000007077812 */ /* 0x000fe200078efcff */
[----:B------:R-:W-:Y:S05]  /*2de10*/  BRA `(.L_x_521) ;  /* 0x0000000000047947 */ /* 0x000fea0003800000 */
.L_x_519:
[----:B------:R-:W-:Y:S02]  /*2de20*/  LEA R7, R10, R7, 0x17 ;  /* 0x000000070a077211 */ /* 0x000fe400078eb8ff */
.L_x_521:
[----:B------:R-:W-:Y:S05]  /*2de30*/  BSYNC.RECONVERGENT B0 ;  /* 0x0000000000007941 */ /* 0x000fea0003800200 */
.L_x_518:
[----:B------:R-:W-:Y:S01]  /*2de40*/  MOV R34, R7 ;  /* 0x0000000700227202 */ /* 0x000fe20000000f00 */
[----:B------:R-:W-:Y:S05]  /*2de50*/  BRA `(.L_x_522) ;  /* 0x0000000000207947 */ /* 0x000fea0003800000 */
.L_x_517:
[----:B------:R-:W-:-:S04]  /*2de60*/  LOP3.LUT R6, R6, 0x80000000, R7, 0x48, !PT ;  /* 0x8000000006067812 */ /* 0x000fc800078e4807 */
[----:B------:R-:W-:Y:S01]  /*2de70*/  LOP3.LUT R34, R6, 0x7f800000, RZ, 0xfc, !PT ;  /* 0x7f80000006227812 */ /* 0x000fe200078efcff */
[----:B------:R-:W-:Y:S05]  /*2de80*/  BRA `(.L_x_522) ;  /* 0x0000000000147947 */ /* 0x000fea0003800000 */
.L_x_516:
[----:B------:R-:W-:Y:S01]  /*2de90*/  LOP3.LUT R34, R6, 0x80000000, R7, 0x48, !PT ;  /* 0x8000000006227812 */ /* 0x000fe200078e4807 */
[----:B------:R-:W-:Y:S05]  /*2dea0*/  BRA `(.L_x_522) ;  /* 0x00000000000c7947 */ /* 0x000fea0003800000 */
.L_x_515:
[----:B------:R-:W1:Y:S01]  /*2deb0*/  MUFU.RSQ R34, -QNAN ;  /* 0xffc0000000227908 */ /* 0x000e620000001400 */
[----:B------:R-:W-:Y:S05]  /*2dec0*/  BRA `(.L_x_522) ;  /* 0x0000000000047947 */ /* 0x000fea0003800000 */
.L_x_514:
[----:B------:R-:W-:-:S07]  /*2ded0*/  FADD.FTZ R34, R35, R24 ;  /* 0x0000001823227221 */ /* 0x000fce0000010000 */
.L_x_522:
[----:B------:R-:W-:Y:S05]  /*2dee0*/  BSYNC.RECONVERGENT B1 ;  /* 0x0000000000017941 */ /* 0x000fea0003800200 */
.L_x_512:
[----:B------:R-:W-:-:S04]  /*2def0*/  HFMA2 R5, -RZ, RZ, 0, 0 ;  /* 0x00000000ff057431 */ /* 0x000fc800000001ff */
[----:B-1----:R-:W-:Y:S05]  /*2df00*/  RET.REL.NODEC R4 `(_ZN7cutlass13device_kernelINS_4fmha6kernel36Sm100FmhaFwdKernelTmaWarpspecializedIN4cute5tupleIJiiiNS5_IJNS5_IJiiEEEiEEEEEENS1_10collective38Sm100FmhaFwdMainloopTmaWarpspecializedINS_6half_tEffNS5_IJNS4_1CILi256EEENSC_ILi128EEESD_EEENS5_IJiNSC_ILi1EEES7_EEENS5_IJiSG_NS5_IJNS5_IJNSC_ILi0EEEiEEEiEEEEEESL_NS9_10CausalMaskILb1EEENS5_IJNSC_ILi2EEESG_SG_EEENSC_ILb0EEEEENS9_38Sm100FmhaFwdEpilogueTmaWarpspecializedISB_fNS5_IJSE_SD_SE_EEESH_NS5_IJSG_S7_EEESQ_EENS2_23IndividualTileSchedulerENS2_41Sm100FmhaCtxKernelWarpspecializedScheduleEEEEEvNT_6ParamsE) ;  /* 0xfffffd20043c7950 */ /* 0x002fea0003c3ffff */
.L_x_523:
[----:B------:R-:W-:-:S00]  /*2df10*/  BRA `(.L_x_523) ;  /* 0xfffffffc00fc7947 */ /* 0x000fc0000383ffff */
[----:B------:R-:W-:-:S00]  /*2df20*/  NOP ;  /* 0x0000000000007918 */ /* 0x000fc00000000000 */
        /* <DEDUP_REMOVED lines=13> */
.L_x_528:


//--------------------- .nv.global.init           --------------------------
	.section	.nv.global.init,"aw",@progbits
.nv.global.init:
	.type		$str$23,@object
	.size		$str$23,($str$37 - $str$23)
$str$23:
        /*0000*/ 	.byte	0x0a, 0x00
	.type		$str$37,@object
	.size		$str$37,($str$32 - $str$37)
$str$37:
        /*0002*/ 	.byte	0x3a, 0x00
	.type		$str$32,@object
	.size		$str$32,($str$29 - $str$32)
$str$32:
        /*0004*/ 	.byte	0x5f, 0x00
	.type		$str$29,@object
	.size		$str$29,($str$28 - $str$29)
$str$29:
        /*0006*/ 	.byte	0x25, 0x64, 0x00
	.type		$str$28,@object
	.size		$str$28,($str$30 - $str$28)
$str$28:
        /*0009*/ 	.byte	0x25, 0x63, 0x00
	.type		$str$30,@object
	.size		$str$30,($str$31 - $str$30)
$str$30:
        /*000c*/ 	.byte	0x25, 0x73, 0x00
	.type		$str$31,@object
	.size		$str$31,($str$35 - $str$31)
$str$31:
        /*000f*/ 	.byte	0x20, 0x6f, 0x20, 0x00
	.type		$str$35,@object
	.size		$str$35,($str$22 - $str$35)
$str$35:
        /*0013*/ 	.byte	0x70, 0x74, 0x72, 0x5b, 0x00
	.type		$str$22,@object
	.size		$str$22,($str$34 - $str$22)
$str$22:
        /*0018*/ 	.byte	0x73, 0x4f, 0x3a, 0x20, 0x00
	.type		$str$34,@object
	.size		$str$34,($str$36 - $str$34)
$str$34:
        /*001d*/ 	.byte	0x73, 0x6d, 0x65, 0x6d, 0x5f, 0x00
	.type		$str$36,@object
	.size		$str$36,($str$33 - $str$36)
$str$36:
        /*0023*/ 	.byte	0x62, 0x5d, 0x28, 0x25, 0x70, 0x29, 0x00
	.type		$str$33,@object
	.size		$str$33,($str$27 - $str$33)
$str$33:
        /*002a*/ 	.byte	0x53, 0x77, 0x3c, 0x25, 0x64, 0x2c, 0x25, 0x64, 0x2c, 0x25, 0x64, 0x3e, 0x00
	.type		$str$27,@object
	.size		$str$27,($str$26 - $str$27)
$str$27:
        /*0037*/ 	.byte	0x2f, 0x74, 0x6d, 0x70, 0x2f, 0x63, 0x75, 0x74, 0x6c, 0x61, 0x73, 0x73, 0x5f, 0x73, 0x77, 0x65
        /*0047*/ 	.byte	0x65, 0x70, 0x5f, 0x73, 0x72, 0x63, 0x2f, 0x69, 0x6e, 0x63, 0x6c, 0x75, 0x64, 0x65, 0x2f, 0x63
        /*0057*/ 	.byte	0x75, 0x74, 0x65, 0x2f, 0x61, 0x74, 0x6f, 0x6d, 0x2f, 0x63, 0x6f, 0x70, 0x79, 0x5f, 0x74, 0x72
        /*0067*/ 	.byte	0x61, 0x69, 0x74, 0x73, 0x5f, 0x73, 0x6d, 0x31, 0x30, 0x30, 0x2e, 0x68, 0x70, 0x70, 0x00
	.type		$str$26,@object
	.size		$str$26,(__unnamed_4 - $str$26)
$str$26:
        /*0076*/ 	.byte	0x28, 0x28, 0x75, 0x69, 0x6e, 0x74, 0x33, 0x32, 0x5f, 0x74, 0x28, 0x74, 0x68, 0x72, 0x65, 0x61
        /*0086*/ 	.byte	0x64, 0x49, 0x64, 0x78, 0x2e, 0x78, 0x29, 0x20, 0x2f, 0x20, 0x33, 0x32, 0x29, 0x20, 0x25, 0x20
        /*0096*/ 	.byte	0x34, 0x29, 0x20, 0x3d, 0x3d, 0x20, 0x28, 0x28, 0x28, 0x74, 0x6d, 0x65, 0x6d, 0x5f, 0x61, 0x64
        /*00a6*/ 	.byte	0x64, 0x72, 0x20, 0x3e, 0x3e, 0x20, 0x31, 0x36, 0x29, 0x20, 0x2f, 0x20, 0x33, 0x32, 0x29, 0x20
        /*00b6*/ 	.byte	0x25, 0x20, 0x34, 0x29, 0x00
	.type		__unnamed_4,@object
	.size		__unnamed_4,(__unnamed_1 - __unnamed_4)
__unnamed_4:
        /* <DEDUP_REMOVED lines=37> */
        /*030b*/ 	.byte	0x30, 0x3e, 0x3e, 0x3e, 0x3e, 0x5d, 0x00
	.type		__unnamed_1,@object
	.size		__unnamed_1,(__unnamed_5 - __unnamed_1)
__unnamed_1:
        /* <DEDUP_REMOVED lines=37> */
        /*0562*/ 	.byte	0x3a, 0x43, 0x3c, 0x30, 0x3e, 0x3e, 0x3e, 0x3e, 0x5d, 0x00
	.type		__unnamed_5,@object
	.size		__unnamed_5,(__unnamed_6 - __unnamed_5)
__unnamed_5:
        /* <DEDUP_REMOVED lines=38> */
	.type		__unnamed_6,@object
	.size		__unnamed_6,(__unnamed_7 - __unnamed_6)
__unnamed_6:
        /* <DEDUP_REMOVED lines=37> */
        /*0a16*/ 	.byte	0x74, 0x65, 0x3a, 0x3a, 0x43, 0x3c, 0x30, 0x3e, 0x3e, 0x3e, 0x3e, 0x5d, 0x00
	.type		__unnamed_7,@object
	.size		__unnamed_7,(__unnamed_2 - __unnamed_7)
__unnamed_7:
        /* <DEDUP_REMOVED lines=37> */
        /*0c73*/ 	.byte	0x63, 0x75, 0x74, 0x65, 0x3a, 0x3a, 0x43, 0x3c, 0x30, 0x3e, 0x3e, 0x3e, 0x3e, 0x5d, 0x00
	.type		__unnamed_2,@object
	.size		__unnamed_2,(__unnamed_3 - __unnamed_2)
__unnamed_2:
        /* <DEDUP_REMOVED lines=38> */
	.type		__unnamed_3,@object
	.size		__unnamed_3,(.L_3 - __unnamed_3)
__unnamed_3:
        /* <DEDUP_REMOVED lines=39> */
.L_3:


//--------------------- .nv.shared._ZN7cutlass13device_kernelINS_4fmha6kernel36Sm100FmhaFwdKernelTmaWarpspecializedIN4cute5tupleIJiiiNS5_IJNS5_IJiiEEEiEEEEEENS1_10collective38Sm100FmhaFwdMainloopTmaWarpspecializedINS_6half_tEffNS5_IJNS4_1CILi256EEENSC_ILi128EEESD_EEENS5_IJiNSC_ILi1EEES7_EEENS5_IJiSG_NS5_IJNS5_IJNSC_ILi0EEEiEEEiEEEEEESL_NS9_10CausalMaskILb1EEENS5_IJNSC_ILi2EEESG_SG_EEENSC_ILb0EEEEENS9_38Sm100FmhaFwdEpilogueTmaWarpspecializedISB_fNS5_IJSE_SD_SE_EEESH_NS5_IJSG_S7_EEESQ_EENS2_23IndividualTileSchedulerENS2_41Sm100FmhaCtxKernelWarpspecializedScheduleEEEEEvNT_6ParamsE --------------------------
	.section	.nv.shared._ZN7cutlass13device_kernelINS_4fmha6kernel36Sm100FmhaFwdKernelTmaWarpspecializedIN4cute5tupleIJiiiNS5_IJNS5_IJiiEEEiEEEEEENS1_10collective38Sm100FmhaFwdMainloopTmaWarpspecializedINS_6half_tEffNS5_IJNS4_1CILi256EEENSC_ILi128EEESD_EEENS5_IJiNSC_ILi1EEES7_EEENS5_IJiSG_NS5_IJNS5_IJNSC_ILi0EEEiEEEiEEEEEESL_NS9_10CausalMaskILb1EEENS5_IJNSC_ILi2EEESG_SG_EEENSC_ILb0EEEEENS9_38Sm100FmhaFwdEpilogueTmaWarpspecializedISB_fNS5_IJSE_SD_SE_EEESH_NS5_IJSG_S7_EEESQ_EENS2_23IndividualTileSchedulerENS2_41Sm100FmhaCtxKernelWarpspecializedScheduleEEEEEvNT_6ParamsE,"aw",@nobits
	.sectionflags	@""
	.align	16
	.zero		1024


//--------------------- .nv.shared.reserved.0     --------------------------
	.section	.nv.shared.reserved.0,"aw",@nobits
	.weak		__nv_reservedSMEM_offset_0_alias
	.size		__nv_reservedSMEM_offset_0_alias, 0, 64
	.other		__nv_reservedSMEM_offset_0_alias,@"STO_CUDA_RESERVED_SHARED STV_DEFAULT"
__nv_reservedSMEM_offset_0_alias:
	.zero		0
.nv.shared.reserved.0:
	.zero		64
	.weak		__nv_reservedSMEM_tcgen05_partition
	.type		__nv_reservedSMEM_tcgen05_partition,@object
	.size		__nv_reservedSMEM_tcgen05_partition,(.L_0 - __nv_reservedSMEM_tcgen05_partition)
__nv_reservedSMEM_tcgen05_partition:
	.zero		32
.L_0:


//--------------------- .nv.global                --------------------------
	.section	.nv.global,"aw",@nobits
.nv.global:
	.type		_ZN39_INTERNAL_9524fc5c_4_k_cu_21a6d7e3_33114cute1_E,@object
	.size		_ZN39_INTERNAL_9524fc5c_4_k_cu_21a6d7e3_33114cute1_E,(_ZN39_INTERNAL_9524fc5c_4_k_cu_21a6d7e3_33114cuda3std3__45__cpo6cbeginE - _ZN39_INTERNAL_9524fc5c_4_k_cu_21a6d7e3_33114cute1_E)
_ZN39_INTERNAL_9524fc5c_4_k_cu_21a6d7e3_33114cute1_E:
	.zero		1
	.type		_ZN39_INTERNAL_9524fc5c_4_k_cu_21a6d7e3_33114cuda3std3__45__cpo6cbeginE,@object
	.size		_ZN39_INTERNAL_9524fc5c_4_k_cu_21a6d7e3_33114cuda3std3__45__cpo6cbeginE,(_ZN39_INTERNAL_9524fc5c_4_k_cu_21a6d7e3_33114cuda3std3__48in_placeE - _ZN39_INTERNAL_9524fc5c_4_k_cu_21a6d7e3_33114cuda3std3__45__cpo6cbeginE)
_ZN39_INTERNAL_9524fc5c_4_k_cu_21a6d7e3_33114cuda3std3__45__cpo6cbeginE:
	.zero		1
	.type		_ZN39_INTERNAL_9524fc5c_4_k_cu_21a6d7e3_33114cuda3std3__48in_placeE,@object
	.size		_ZN39_INTERNAL_9524fc5c_4_k_cu_21a6d7e3_33114cuda3std3__48in_placeE,(_ZN39_INTERNAL_9524fc5c_4_k_cu_21a6d7e3_33114cuda3std6ranges3__45__cpo9iter_moveE - _ZN39_INTERNAL_9524fc5c_4_k_cu_21a6d7e3_33114cuda3std3__48in_placeE)
_ZN39_INTERNAL_9524fc5c_4_k_cu_21a6d7e3_33114cuda3std3__48in_placeE:
	.zero		1
	.type		_ZN39_INTERNAL_9524fc5c_4_k_cu_21a6d7e3_33114cuda3std6ranges3__45__cpo9iter_moveE,@object
	.size		_ZN39_INTERNAL_9524fc5c_4_k_cu_21a6d7e3_33114cuda3std6ranges3__45__cpo9iter_moveE,(_ZN39_INTERNAL_9524fc5c_4_k_cu_21a6d7e3_33114cuda3std3__45__cpo5beginE - _ZN39_INTERNAL_9524fc5c_4_k_cu_21a6d7e3_33114cuda3std6ranges3__45__cpo9iter_moveE)
_ZN39_INTERNAL_9524fc5c_4_k_cu_21a6d7e3_33114cuda3std6ranges3__45__cpo9iter_moveE:
	.zero		1
	.type		_ZN39_INTERNAL_9524fc5c_4_k_cu_21a6d7e3_33114cuda3std3__45__cpo5beginE,@object
	.size		_ZN39_INTERNAL_9524fc5c_4_k_cu_21a6d7e3_33114cuda3std3__45__cpo5beginE,(_ZN39_INTERNAL_9524fc5c_4_k_cu_21a6d7e3_33114cuda3std3__441_GLOBAL__N__9524fc5c_4_k_cu_21a6d7e3_33116ignoreE - _ZN39_INTERNAL_9524fc5c_4_k_cu_21a6d7e3_33114cuda3std3__45__cpo5beginE)
_ZN39_INTERNAL_9524fc5c_4_k_cu_21a6d7e3_33114cuda3std3__45__cpo5beginE:
	.zero		1
	.type		_ZN39_INTERNAL_9524fc5c_4_k_cu_21a6d7e3_33114cuda3std3__441_GLOBAL__N__9524fc5c_4_k_cu_21a6d7e3_33116ignoreE,@object
	.size		_ZN39_INTERNAL_9524fc5c_4_k_cu_21a6d7e3_33114cuda3std3__441_GLOBAL__N__9524fc5c_4_k_cu_21a6d7e3_33116ignoreE,(_ZN39_INTERNAL_9524fc5c_4_k_cu_21a6d7e3_33114cute7productE - _ZN39_INTERNAL_9524fc5c_4_k_cu_21a6d7e3_33114cuda3std3__441_GLOBAL__N__9524fc5c_4_k_cu_21a6d7e3_33116ignoreE)
_ZN39_INTERNAL_9524fc5c_4_k_cu_21a6d7e3_33114cuda3std3__441_GLOBAL__N__9524fc5c_4_k_cu_21a6d7e3_33116ignoreE:
	.zero		1
	.type		_ZN39_INTERNAL_9524fc5c_4_k_cu_21a6d7e3_33114cute7productE,@object
	.size		_ZN39_INTERNAL_9524fc5c_4_k_cu_21a6d7e3_33114cute7productE,(_ZN39_INTERNAL_9524fc5c_4_k_cu_21a6d7e3_33114cuda3std3__45__cpo3endE - _ZN39_INTERNAL_9524fc5c_4_k_cu_21a6d7e3_33114cute7productE)
_ZN39_INTERNAL_9524fc5c_4_k_cu_21a6d7e3_33114cute7productE:
	.zero		1
	.type		_ZN39_INTERNAL_9524fc5c_4_k_cu_21a6d7e3_33114cuda3std3__45__cpo3endE,@object
	.size		_ZN39_INTERNAL_9524fc5c_4_k_cu_21a6d7e3_33114cuda3std3__45__cpo3endE,(_ZN39_INTERNAL_9524fc5c_4_k_cu_21a6d7e3_33114cuda3std3__419piecewise_constructE - _ZN39_INTERNAL_9524fc5c_4_k_cu_21a6d7e3_33114cuda3std3__45__cpo3endE)
_ZN39_INTERNAL_9524fc5c_4_k_cu_21a6d7e3_33114cuda3std3__45__cpo3endE:
	.zero		1
	.type		_ZN39_INTERNAL_9524fc5c_4_k_cu_21a6d7e3_33114cuda3std3__419piecewise_constructE,@object
	.size		_ZN39_INTERNAL_9524fc5c_4_k_cu_21a6d7e3_33114cuda3std3__419piecewise_constructE,(_ZN39_INTERNAL_9524fc5c_4_k_cu_21a6d7e3_33114cuda3std3__45__cpo4cendE - _ZN39_INTERNAL_9524fc5c_4_k_cu_21a6d7e3_33114cuda3std3__419piecewise_constructE)
_ZN39_INTERNAL_9524fc5c_4_k_cu_21a6d7e3_33114cuda3std3__419piecewise_constructE:
	.zero		1
	.type		_ZN39_INTERNAL_9524fc5c_4_k_cu_21a6d7e3_33114cuda3std3__45__cpo4cendE,@object
	.size		_ZN39_INTERNAL_9524fc5c_4_k_cu_21a6d7e3_33114cuda3std3__45__cpo4cendE,(_ZN39_INTERNAL_9524fc5c_4_k_cu_21a6d7e3_33114cuda3std6ranges3__45__cpo4swapE - _ZN39_INTERNAL_9524fc5c_4_k_cu_21a6d7e3_33114cuda3std3__45__cpo4cendE)
_ZN39_INTERNAL_9524fc5c_4_k_cu_21a6d7e3_33114cuda3std3__45__cpo4cendE:
	.zero		1
	.type		_ZN39_INTERNAL_9524fc5c_4_k_cu_21a6d7e3_33114cuda3std6ranges3__45__cpo4swapE,@object
	.size		_ZN39_INTERNAL_9524fc5c_4_k_cu_21a6d7e3_33114cuda3std6ranges3__45__cpo4swapE,(.L_15 - _ZN39_INTERNAL_9524fc5c_4_k_cu_21a6d7e3_33114cuda3std6ranges3__45__cpo4swapE)
_ZN39_INTERNAL_9524fc5c_4_k_cu_21a6d7e3_33114cuda3std6ranges3__45__cpo4swapE:
	.zero		1
.L_15:


//--------------------- .nv.constant0._ZN7cutlass13device_kernelINS_4fmha6kernel36Sm100FmhaFwdKernelTmaWarpspecializedIN4cute5tupleIJiiiNS5_IJNS5_IJiiEEEiEEEEEENS1_10collective38Sm100FmhaFwdMainloopTmaWarpspecializedINS_6half_tEffNS5_IJNS4_1CILi256EEENSC_ILi128EEESD_EEENS5_IJiNSC_ILi1EEES7_EEENS5_IJiSG_NS5_IJNS5_IJNSC_ILi0EEEiEEEiEEEEEESL_NS9_10CausalMaskILb1EEENS5_IJNSC_ILi2EEESG_SG_EEENSC_ILb0EEEEENS9_38Sm100FmhaFwdEpilogueTmaWarpspecializedISB_fNS5_IJSE_SD_SE_EEESH_NS5_IJSG_S7_EEESQ_EENS2_23IndividualTileSchedulerENS2_41Sm100FmhaCtxKernelWarpspecializedScheduleEEEEEvNT_6ParamsE --------------------------
	.section	.nv.constant0._ZN7cutlass13device_kernelINS_4fmha6kernel36Sm100FmhaFwdKernelTmaWarpspecializedIN4cute5tupleIJiiiNS5_IJNS5_IJiiEEEiEEEEEENS1_10collective38Sm100FmhaFwdMainloopTmaWarpspecializedINS_6half_tEffNS5_IJNS4_1CILi256EEENSC_ILi128EEESD_EEENS5_IJiNSC_ILi1EEES7_EEENS5_IJiSG_NS5_IJNS5_IJNSC_ILi0EEEiEEEiEEEEEESL_NS9_10CausalMaskILb1EEENS5_IJNSC_ILi2EEESG_SG_EEENSC_ILb0EEEEENS9_38Sm100FmhaFwdEpilogueTmaWarpspecializedISB_fNS5_IJSE_SD_SE_EEESH_NS5_IJSG_S7_EEESQ_EENS2_23IndividualTileSchedulerENS2_41Sm100FmhaCtxKernelWarpspecializedScheduleEEEEEvNT_6ParamsE,"a",@progbits
	.sectionflags	@""
	.align	4
.nv.constant0._ZN7cutlass13device_kernelINS_4fmha6kernel36Sm100FmhaFwdKernelTmaWarpspecializedIN4cute5tupleIJiiiNS5_IJNS5_IJiiEEEiEEEEEENS1_10collective38Sm100FmhaFwdMainloopTmaWarpspecializedINS_6half_tEffNS5_IJNS4_1CILi256EEENSC_ILi128EEESD_EEENS5_IJiNSC_ILi1EEES7_EEENS5_IJiSG_NS5_IJNS5_IJNSC_ILi0EEEiEEEiEEEEEESL_NS9_10CausalMaskILb1EEENS5_IJNSC_ILi2EEESG_SG_EEENSC_ILb0EEEEENS9_38Sm100FmhaFwdEpilogueTmaWarpspecializedISB_fNS5_IJSE_SD_SE_EEESH_NS5_IJSG_S7_EEESQ_EENS2_23IndividualTileSchedulerENS2_41Sm100FmhaCtxKernelWarpspecializedScheduleEEEEEvNT_6ParamsE:
	.zero		2432


//--------------------- SYMBOLS --------------------------

	.type		.nv.reservedSmem.offset0,@object
	.size		.nv.reservedSmem.offset0,0x4
	.type		.nv.reservedSmem.cap,@object
	.size		.nv.reservedSmem.cap,0x4
	.type		vprintf,@function
	.type		__assertfail,@function
